	.headerflags	@"EF_CUDA_TEXMODE_UNIFIED EF_CUDA_64BIT_ADDRESS EF_CUDA_SM86 EF_CUDA_VIRTUAL_SM(EF_CUDA_SM86)"
	.elftype	@"ET_EXEC"


//--------------------- .nv.info                  --------------------------
	.section	.nv.info,"",@"SHT_CUDA_INFO"
	.align	4


	//----- nvinfo : EIATTR_REGCOUNT
	.align		4
        /*0000*/ 	.byte	0x04, 0x2f
        /*0002*/ 	.short	(.L_1 - .L_0)
	.align		4
.L_0:
        /*0004*/ 	.word	index@(triton_)
        /*0008*/ 	.word	0x000000ff


	//----- nvinfo : EIATTR_MIN_STACK_SIZE
	.align		4
.L_1:
        /*000c*/ 	.byte	0x04, 0x12
        /*000e*/ 	.short	(.L_3 - .L_2)
	.align		4
.L_2:
        /*0010*/ 	.word	index@(triton_)
        /*0014*/ 	.word	0x00000758


	//----- nvinfo : EIATTR_FRAME_SIZE
	.align		4
.L_3:
        /*0018*/ 	.byte	0x04, 0x11
        /*001a*/ 	.short	(.L_5 - .L_4)
	.align		4
.L_4:
        /*001c*/ 	.word	index@(triton_)
        /*0020*/ 	.word	0x00000758


	//----- nvinfo : EIATTR_MIN_STACK_SIZE
	.align		4
.L_5:
        /*0024*/ 	.byte	0x04, 0x12
        /*0026*/ 	.short	(.L_7 - .L_6)
	.align		4
.L_6:
        /*0028*/ 	.word	index@(triton_)
        /*002c*/ 	.word	0x00000758
.L_7:


//--------------------- .nv.info.triton_          --------------------------
	.section	.nv.info.triton_,"",@"SHT_CUDA_INFO"
	.sectionflags	@""
	.align	4


	//----- nvinfo : EIATTR_CUDA_API_VERSION
	.align		4
        /*0000*/ 	.byte	0x04, 0x37
        /*0002*/ 	.short	(.L_9 - .L_8)
.L_8:
        /*0004*/ 	.word	0x0000007c


	//----- nvinfo : EIATTR_SW2861232_WAR
	.align		4
.L_9:
        /*0008*/ 	.byte	0x01, 0x35
	.zero		2


	//----- nvinfo : EIATTR_PARAM_CBANK
	.align		4
        /*000c*/ 	.byte	0x04, 0x0a
        /*000e*/ 	.short	(.L_11 - .L_10)
	.align		4
.L_10:
        /*0010*/ 	.word	index@(.nv.constant0.triton_)
        /*0014*/ 	.short	0x0160
        /*0016*/ 	.short	0x0058


	//----- nvinfo : EIATTR_CBANK_PARAM_SIZE
	.align		4
.L_11:
        /*0018*/ 	.byte	0x03, 0x19
        /*001a*/ 	.short	0x0058


	//----- nvinfo : EIATTR_KPARAM_INFO
	.align		4
        /*001c*/ 	.byte	0x04, 0x17
        /*001e*/ 	.short	(.L_13 - .L_12)
.L_12:
        /*0020*/ 	.word	0x00000000
        /*0024*/ 	.short	0x000a
        /*0026*/ 	.short	0x0050
        /*0028*/ 	.byte	0x00, 0xf4, 0x21, 0x00


	//----- nvinfo : EIATTR_KPARAM_INFO
	.align		4
.L_13:
        /*002c*/ 	.byte	0x04, 0x17
        /*002e*/ 	.short	(.L_15 - .L_14)
.L_14:
        /*0030*/ 	.word	0x00000000
        /*0034*/ 	.short	0x0009
        /*0036*/ 	.short	0x0048
        /*0038*/ 	.byte	0x00, 0xf4, 0x21, 0x00


	//----- nvinfo : EIATTR_KPARAM_INFO
	.align		4
.L_15:
        /*003c*/ 	.byte	0x04, 0x17
        /*003e*/ 	.short	(.L_17 - .L_16)
.L_16:
        /*0040*/ 	.word	0x00000000
        /*0044*/ 	.short	0x0008
        /*0046*/ 	.short	0x0040
        /*0048*/ 	.byte	0x00, 0xf4, 0x21, 0x00


	//----- nvinfo : EIATTR_KPARAM_INFO
	.align		4
.L_17:
        /*004c*/ 	.byte	0x04, 0x17
        /*004e*/ 	.short	(.L_19 - .L_18)
.L_18:
        /*0050*/ 	.word	0x00000000
        /*0054*/ 	.short	0x0007
        /*0056*/ 	.short	0x0038
        /*0058*/ 	.byte	0x00, 0xf4, 0x21, 0x00


	//----- nvinfo : EIATTR_KPARAM_INFO
	.align		4
.L_19:
        /*005c*/ 	.byte	0x04, 0x17
        /*005e*/ 	.short	(.L_21 - .L_20)
.L_20:
        /*0060*/ 	.word	0x00000000
        /*0064*/ 	.short	0x0006
        /*0066*/ 	.short	0x0030
        /*0068*/ 	.byte	0x00, 0xf4, 0x21, 0x00


	//----- nvinfo : EIATTR_KPARAM_INFO
	.align		4
.L_21:
        /*006c*/ 	.byte	0x04, 0x17
        /*006e*/ 	.short	(.L_23 - .L_22)
.L_22:
        /*0070*/ 	.word	0x00000000
        /*0074*/ 	.short	0x0005
        /*0076*/ 	.short	0x0028
        /*0078*/ 	.byte	0x00, 0xf4, 0x21, 0x00


	//----- nvinfo : EIATTR_KPARAM_INFO
	.align		4
.L_23:
        /*007c*/ 	.byte	0x04, 0x17
        /*007e*/ 	.short	(.L_25 - .L_24)
.L_24:
        /*0080*/ 	.word	0x00000000
        /*0084*/ 	.short	0x0004
        /*0086*/ 	.short	0x0020
        /*0088*/ 	.byte	0x00, 0xf4, 0x21, 0x00


	//----- nvinfo : EIATTR_KPARAM_INFO
	.align		4
.L_25:
        /*008c*/ 	.byte	0x04, 0x17
        /*008e*/ 	.short	(.L_27 - .L_26)
.L_26:
        /*0090*/ 	.word	0x00000000
        /*0094*/ 	.short	0x0003
        /*0096*/ 	.short	0x0018
        /*0098*/ 	.byte	0x00, 0xf4, 0x21, 0x00


	//----- nvinfo : EIATTR_KPARAM_INFO
	.align		4
.L_27:
        /*009c*/ 	.byte	0x04, 0x17
        /*009e*/ 	.short	(.L_29 - .L_28)
.L_28:
        /*00a0*/ 	.word	0x00000000
        /*00a4*/ 	.short	0x0002
        /*00a6*/ 	.short	0x0010
        /*00a8*/ 	.byte	0x00, 0xf4, 0x21, 0x00


	//----- nvinfo : EIATTR_KPARAM_INFO
	.align		4
.L_29:
        /*00ac*/ 	.byte	0x04, 0x17
        /*00ae*/ 	.short	(.L_31 - .L_30)
.L_30:
        /*00b0*/ 	.word	0x00000000
        /*00b4*/ 	.short	0x0001
        /*00b6*/ 	.short	0x0008
        /*00b8*/ 	.byte	0x00, 0xf4, 0x21, 0x00


	//----- nvinfo : EIATTR_KPARAM_INFO
	.align		4
.L_31:
        /*00bc*/ 	.byte	0x04, 0x17
        /*00be*/ 	.short	(.L_33 - .L_32)
.L_32:
        /*00c0*/ 	.word	0x00000000
        /*00c4*/ 	.short	0x0000
        /*00c6*/ 	.short	0x0000
        /*00c8*/ 	.byte	0x00, 0xf4, 0x21, 0x00


	//----- nvinfo : EIATTR_MAXREG_COUNT
	.align		4
.L_33:
        /*00cc*/ 	.byte	0x03, 0x1b
        /*00ce*/ 	.short	0x00ff


	//----- nvinfo : EIATTR_EXIT_INSTR_OFFSETS
	.align		4
        /*00d0*/ 	.byte	0x04, 0x1c
        /*00d2*/ 	.short	(.L_35 - .L_34)


	//   ....[0]....
.L_34:
        /*00d4*/ 	.word	0x0001a940


	//   ....[1]....
        /*00d8*/ 	.word	0x0001a990


	//----- nvinfo : EIATTR_REQNTID
	.align		4
.L_35:
        /*00dc*/ 	.byte	0x04, 0x10
        /*00de*/ 	.short	(.L_37 - .L_36)
.L_36:
        /*00e0*/ 	.word	0x00000100
        /*00e4*/ 	.word	0x00000001
        /*00e8*/ 	.word	0x00000001
.L_37:


//--------------------- .nv.callgraph             --------------------------
	.section	.nv.callgraph,"",@"SHT_CUDA_CALLGRAPH"
	.align	4
	.sectionentsize	8
	.align		4
        /*0000*/ 	.word	0x00000000
	.align		4
        /*0004*/ 	.word	0xffffffff
	.align		4
        /*0008*/ 	.word	0x00000000
	.align		4
        /*000c*/ 	.word	0xfffffffe
	.align		4
        /*0010*/ 	.word	0x00000000
	.align		4
        /*0014*/ 	.word	0xfffffffd
	.align		4
        /*0018*/ 	.word	0x00000000
	.align		4
        /*001c*/ 	.word	0xfffffffc


//--------------------- .nv.rel.action            --------------------------
	.section	.nv.rel.action,"",@"SHT_CUDA_RELOCINFO"
	.align	8
	.sectionentsize	8
        /*0000*/ 	.byte	0x73, 0x00, 0x00, 0x00, 0x00, 0x00, 0x00, 0x00, 0x00, 0x00, 0x00, 0x11, 0x25, 0x00, 0x05, 0x36


//--------------------- .nv.constant0.triton_     --------------------------
	.section	.nv.constant0.triton_,"a",@progbits
	.sectionflags	@""
	.align	4
.nv.constant0.triton_:
	.zero		440


//--------------------- .text.triton_             --------------------------
	.section	.text.triton_,"ax",@progbits
	.sectionflags	@"SHF_BARRIERS=1"
	.sectioninfo	@"SHI_REGISTERS=255"
	.align	128
        .global         triton_
        .type           triton_,@function
        .size           triton_,(.L_x_2 - triton_)
        .other          triton_,@"STO_CUDA_ENTRY STV_DEFAULT"
triton_:
.text.triton_:
[----:B------:R-:W-:-:S03]  /*0000*/  IMAD.MOV.U32 R1, RZ, RZ, c[0x0][0x28] ;  /* 0x00000a00ff017624 */ /* 0x000fc600078e00ff */
[----:B------:R-:W1:Y:S01]  /*0010*/  S2R R11, SR_CTAID.X ;  /* 0x00000000000b7919 */ /* 0x000e620000002500 */
[----:B------:R-:W-:Y:S01]  /*0020*/  IMAD.MOV.U32 R5, RZ, RZ, -0x8 ;  /* 0xfffffff8ff057424 */ /* 0x000fe200078e00ff */
[----:B------:R-:W-:Y:S01]  /*0030*/  IADD3 R1, R1, -0x758, RZ ;  /* 0xfffff8a801017810 */ /* 0x000fe20007ffe0ff */
[----:B------:R-:W-:Y:S01]  /*0040*/  ULDC.64 UR6, c[0x0][0x118] ;  /* 0x0000460000067ab9 */ /* 0x000fe20000000a00 */
[----:B------:R-:W2:Y:S01]  /*0050*/  S2R R252, SR_TID.X ;  /* 0x0000000000fc7919 */ /* 0x000ea20000002100 */
[----:B------:R-:W-:Y:S01]  /*0060*/  IMAD.MOV.U32 R195, RZ, RZ, 0x1 ;  /* 0x00000001ffc37424 */ /* 0x000fe200078e00ff */
[----:B------:R-:W-:Y:S01]  /*0070*/  CS2R R188, SRZ ;  /* 0x0000000000bc7805 */ /* 0x000fe2000001ff00 */
        /* <DEDUP_REMOVED lines=17> */
[C---:B-1----:R-:W-:Y:S01]  /*0190*/  IMAD.HI R0, R11.reuse, 0x2aaaaaab, RZ ;  /* 0x2aaaaaab0b007827 */ /* 0x042fe200078e02ff */
[----:B------:R-:W-:Y:S01]  /*01a0*/  ISETP.GE.AND P2, PT, R11, RZ, PT ;  /* 0x000000ff0b00720c */ /* 0x000fe20003f46270 */
[----:B------:R-:W-:Y:S01]  /*01b0*/  CS2R R62, SRZ ;  /* 0x00000000003e7805 */ /* 0x000fe2000001ff00 */
[----:B------:R-:W-:Y:S01]  /*01c0*/  CS2R R164, SRZ ;  /* 0x0000000000a47805 */ /* 0x000fe2000001ff00 */
[C---:B--2---:R-:W-:Y:S01]  /*01d0*/  LOP3.LUT R9, R252.reuse, 0x10, RZ, 0xc0, !PT ;  /* 0x00000010fc097812 */ /* 0x044fe200078ec0ff */
[C---:B------:R-:W-:Y:S01]  /*01e0*/  IMAD.SHL.U32 R251, R252.reuse, 0x2, RZ ;  /* 0x00000002fcfb7824 */ /* 0x040fe200078e00ff */
[----:B------:R-:W-:Y:S01]  /*01f0*/  SHF.R.U32.HI R3, RZ, 0x1f, R0 ;  /* 0x0000001fff037819 */ /* 0x000fe20000011600 */
[----:B------:R-:W-:Y:S01]  /*0200*/  CS2R R166, SRZ ;  /* 0x0000000000a67805 */ /* 0x000fe2000001ff00 */
[----:B------:R-:W-:Y:S01]  /*0210*/  LOP3.LUT R85, R252, 0x20, RZ, 0xc0, !PT ;  /* 0x00000020fc557812 */ /* 0x000fe200078ec0ff */
[----:B------:R-:W-:Y:S01]  /*0220*/  CS2R R160, SRZ ;  /* 0x0000000000a07805 */ /* 0x000fe2000001ff00 */
[----:B------:R-:W-:Y:S01]  /*0230*/  LEA.HI.SX32 R0, R0, R3, 0x1c ;  /* 0x0000000300007211 */ /* 0x000fe200078fe2ff */
[----:B------:R-:W-:Y:S01]  /*0240*/  CS2R R162, SRZ ;  /* 0x0000000000a27805 */ /* 0x000fe2000001ff00 */
[C---:B------:R-:W-:Y:S01]  /*0250*/  LOP3.LUT R10, R252.reuse, 0x80, RZ, 0xc0, !PT ;  /* 0x00000080fc0a7812 */ /* 0x040fe200078ec0ff */
[----:B------:R-:W-:Y:S01]  /*0260*/  CS2R R152, SRZ ;  /* 0x0000000000987805 */ /* 0x000fe2000001ff00 */
[----:B------:R-:W-:Y:S01]  /*0270*/  LOP3.LUT R84, R252, 0x40, RZ, 0xc0, !PT ;  /* 0x00000040fc547812 */ /* 0x000fe200078ec0ff */
[----:B------:R-:W-:Y:S01]  /*0280*/  IMAD R2, R0, R5, 0x4 ;  /* 0x0000000400027424 */ /* 0x000fe200078e0205 */
[----:B------:R-:W-:Y:S01]  /*0290*/  SHF.R.U32.HI R86, RZ, 0x2, R85 ;  /* 0x00000002ff567819 */ /* 0x000fe20000011655 */
[----:B------:R-:W-:Y:S01]  /*02a0*/  CS2R R154, SRZ ;  /* 0x00000000009a7805 */ /* 0x000fe2000001ff00 */
[----:B------:R-:W-:Y:S01]  /*02b0*/  CS2R R144, SRZ ;  /* 0x0000000000907805 */ /* 0x000fe2000001ff00 */
[----:B------:R-:W-:Y:S01]  /*02c0*/  CS2R R146, SRZ ;  /* 0x0000000000927805 */ /* 0x000fe2000001ff00 */
[----:B------:R-:W-:Y:S01]  /*02d0*/  IMNMX R4, R2, 0x8, PT ;  /* 0x0000000802047817 */ /* 0x000fe20003800200 */
[----:B------:R-:W-:Y:S01]  /*02e0*/  CS2R R64, SRZ ;  /* 0x0000000000407805 */ /* 0x000fe2000001ff00 */
[----:B------:R-:W-:Y:S01]  /*02f0*/  CS2R R66, SRZ ;  /* 0x0000000000427805 */ /* 0x000fe2000001ff00 */
[----:B------:R-:W-:Y:S01]  /*0300*/  CS2R R68, SRZ ;  /* 0x0000000000447805 */ /* 0x000fe2000001ff00 */
[-C--:B------:R-:W-:Y:S01]  /*0310*/  IABS R13, R4.reuse ;  /* 0x00000004000d7213 */ /* 0x080fe20000000000 */
[----:B------:R-:W-:Y:S01]  /*0320*/  CS2R R70, SRZ ;  /* 0x0000000000467805 */ /* 0x000fe2000001ff00 */
[----:B------:R-:W-:Y:S01]  /*0330*/  IABS R8, R4 ;  /* 0x0000000400087213 */ /* 0x000fe20000000000 */
[----:B------:R-:W-:Y:S01]  /*0340*/  CS2R R72, SRZ ;  /* 0x0000000000487805 */ /* 0x000fe2000001ff00 */
[----:B------:R-:W1:Y:S01]  /*0350*/  I2F.RP R5, R13 ;  /* 0x0000000d00057306 */ /* 0x000e620000209400 */
        /* <DEDUP_REMOVED lines=15> */
[----:B-1----:R-:W1:Y:S01]  /*0450*/  MUFU.RCP R5, R5 ;  /* 0x0000000500057308 */ /* 0x002e620000001000 */
        /* <DEDUP_REMOVED lines=8> */
[----:B------:R-:W-:Y:S01]  /*04e0*/  UMOV UR4, 0xffffffff ;  /* 0xffffffff00047882 */ /* 0x000fe20000000000 */
[----:B-1----:R-:W-:Y:S01]  /*04f0*/  IADD3 R2, R5, 0xffffffe, RZ ;  /* 0x0ffffffe05027810 */ /* 0x002fe20007ffe0ff */
[----:B------:R-:W-:-:S03]  /*0500*/  IMAD R5, R0, -0x60, R11 ;  /* 0xffffffa000057824 */ /* 0x000fc600078e020b */
[----:B------:R1:W2:Y:S02]  /*0510*/  F2I.FTZ.U32.TRUNC.NTZ R3, R2 ;  /* 0x0000000200037305 */ /* 0x0002a4000021f000 */
[----:B-1----:R-:W-:Y:S02]  /*0520*/  IMAD.MOV.U32 R2, RZ, RZ, RZ ;  /* 0x000000ffff027224 */ /* 0x002fe400078e00ff */
[----:B--2---:R-:W-:-:S04]  /*0530*/  IMAD.MOV R6, RZ, RZ, -R3 ;  /* 0x000000ffff067224 */ /* 0x004fc800078e0a03 */
[----:B------:R-:W-:Y:S01]  /*0540*/  IMAD R7, R6, R13, RZ ;  /* 0x0000000d06077224 */ /* 0x000fe200078e02ff */
[----:B------:R-:W-:-:S03]  /*0550*/  IABS R6, R11 ;  /* 0x0000000b00067213 */ /* 0x000fc60000000000 */
[----:B------:R-:W-:-:S04]  /*0560*/  IMAD.HI.U32 R3, R3, R7, R2 ;  /* 0x0000000703037227 */ /* 0x000fc800078e0002 */
[----:B------:R-:W-:Y:S01]  /*0570*/  IMAD.MOV R7, RZ, RZ, -R8 ;  /* 0x000000ffff077224 */ /* 0x000fe200078e0a08 */
[----:B------:R-:W-:Y:S01]  /*0580*/  IABS R8, R5 ;  /* 0x0000000500087213 */ /* 0x000fe20000000000 */
[----:B------:R-:W-:Y:S01]  /*0590*/  IMAD.HI.U32 R2, R3, R6, RZ ;  /* 0x0000000603027227 */ /* 0x000fe200078e00ff */
[----:B------:R-:W-:-:S03]  /*05a0*/  LOP3.LUT R5, R5, R4, RZ, 0x3c, !PT ;  /* 0x0000000405057212 */ /* 0x000fc600078e3cff */
[-C--:B------:R-:W-:Y:S01]  /*05b0*/  IMAD R2, R2, R7.reuse, R6 ;  /* 0x0000000702027224 */ /* 0x080fe200078e0206 */
[----:B------:R-:W-:Y:S01]  /*05c0*/  ISETP.GE.AND P4, PT, R5, RZ, PT ;  /* 0x000000ff0500720c */ /* 0x000fe20003f86270 */
[----:B------:R-:W-:Y:S01]  /*05d0*/  IMAD.MOV.U32 R6, RZ, RZ, R8 ;  /* 0x000000ffff067224 */ /* 0x000fe200078e0008 */
[----:B------:R-:W-:Y:S01]  /*05e0*/  SHF.R.U32.HI R8, RZ, 0x3, R9 ;  /* 0x00000003ff087819 */ /* 0x000fe20000011609 */
[----:B------:R-:W-:Y:S01]  /*05f0*/  IMAD.SHL.U32 R5, R252, 0x10, RZ ;  /* 0x00000010fc057824 */ /* 0x000fe200078e00ff */
[----:B------:R-:W-:Y:S01]  /*0600*/  ISETP.GT.U32.AND P0, PT, R13, R2, PT ;  /* 0x000000020d00720c */ /* 0x000fe20003f04070 */
[----:B------:R-:W-:Y:S01]  /*0610*/  IMAD.HI.U32 R3, R3, R6, RZ ;  /* 0x0000000603037227 */ /* 0x000fe200078e00ff */
[----:B------:R-:W-:Y:S02]  /*0620*/  SHF.R.U32.HI R9, RZ, 0x3, R85 ;  /* 0x00000003ff097819 */ /* 0x000fe40000011655 */
[----:B------:R-:W-:Y:S01]  /*0630*/  LOP3.LUT R11, R5, 0x20, RZ, 0xc0, !PT ;  /* 0x00000020050b7812 */ /* 0x000fe200078ec0ff */
[----:B------:R-:W-:Y:S01]  /*0640*/  IMAD R6, R3, R7, R6 ;  /* 0x0000000703067224 */ /* 0x000fe200078e0206 */
[----:B------:R-:W-:-:S02]  /*0650*/  SHF.R.U32.HI R7, RZ, 0x3, R252 ;  /* 0x00000003ff077819 */ /* 0x000fc400000116fc */
[----:B------:R-:W-:Y:S02]  /*0660*/  LOP3.LUT R229, R5, 0x30, RZ, 0xc0, !PT ;  /* 0x0000003005e57812 */ /* 0x000fe400078ec0ff */
[----:B------:R-:W-:Y:S02]  /*0670*/  ISETP.GT.U32.AND P3, PT, R13, R6, PT ;  /* 0x000000060d00720c */ /* 0x000fe40003f64070 */
[----:B------:R-:W-:Y:S01]  /*0680*/  SGXT.U32 R7, R7, 0x1 ;  /* 0x000000010707781a */ /* 0x000fe20000000000 */
[----:B------:R-:W-:Y:S01]  /*0690*/  @!P0 IMAD.IADD R2, R2, 0x1, -R13 ;  /* 0x0000000102028824 */ /* 0x000fe200078e0a0d */
[----:B------:R-:W-:Y:S02]  /*06a0*/  LOP3.LUT R11, R11, 0x10, R252, 0xf8, !PT ;  /* 0x000000100b0b7812 */ /* 0x000fe400078ef8fc */
[----:B------:R-:W-:Y:S02]  /*06b0*/  LOP3.LUT R7, R9, R7, R8, 0xfe, !PT ;  /* 0x0000000709077212 */ /* 0x000fe400078efe08 */
[----:B------:R-:W-:-:S02]  /*06c0*/  SHF.R.U32.HI R9, RZ, 0x3, R10 ;  /* 0x00000003ff097819 */ /* 0x000fc4000001160a */
[----:B------:R-:W-:Y:S02]  /*06d0*/  ISETP.GT.U32.AND P1, PT, R13, R2, PT ;  /* 0x000000020d00720c */ /* 0x000fe40003f24070 */
[----:B------:R-:W-:Y:S01]  /*06e0*/  LOP3.LUT R10, R252, 0x4, RZ, 0xc0, !PT ;  /* 0x00000004fc0a7812 */ /* 0x000fe200078ec0ff */
[----:B------:R-:W-:Y:S01]  /*06f0*/  @!P3 IMAD.IADD R6, R6, 0x1, -R13 ;  /* 0x000000010606b824 */ /* 0x000fe200078e0a0d */
[----:B------:R-:W-:Y:S02]  /*0700*/  SHF.R.U32.HI R8, RZ, 0x3, R84 ;  /* 0x00000003ff087819 */ /* 0x000fe40000011654 */
[----:B------:R-:W-:Y:S02]  /*0710*/  @!P3 IADD3 R3, R3, 0x1, RZ ;  /* 0x000000010303b810 */ /* 0x000fe40007ffe0ff */
[----:B------:R-:W-:Y:S01]  /*0720*/  ISETP.GE.U32.AND P0, PT, R6, R13, PT ;  /* 0x0000000d0600720c */ /* 0x000fe20003f06070 */
[----:B------:R-:W-:Y:S01]  /*0730*/  IMAD.SHL.U32 R6, R10, 0x10, RZ ;  /* 0x000000100a067824 */ /* 0x000fe200078e00ff */
[----:B------:R-:W-:-:S02]  /*0740*/  LOP3.LUT R7, R9, R7, R8, 0xfe, !PT ;  /* 0x0000000709077212 */ /* 0x000fc400078efe08 */
[C---:B------:R-:W-:Y:S01]  /*0750*/  LOP3.LUT R8, R5.reuse, 0x10, RZ, 0xc0, !PT ;  /* 0x0000001005087812 */ /* 0x040fe200078ec0ff */
[----:B------:R-:W-:Y:S01]  /*0760*/  @!P1 IMAD.IADD R2, R2, 0x1, -R13 ;  /* 0x0000000102029824 */ /* 0x000fe200078e0a0d */
[C---:B------:R-:W-:Y:S02]  /*0770*/  LOP3.LUT R196, R6.reuse, 0x30, R5, 0xf8, !PT ;  /* 0x0000003006c47812 */ /* 0x040fe400078ef805 */
[----:B------:R-:W-:Y:S01]  /*0780*/  LOP3.LUT R5, R5, 0x20, R8, 0x2e, !PT ;  /* 0x0000002005057812 */ /* 0x000fe200078e2e08 */
[----:B------:R-:W-:Y:S01]  /*0790*/  @!P2 IMAD.MOV R2, RZ, RZ, -R2 ;  /* 0x000000ffff02a224 */ /* 0x000fe200078e0a02 */
[----:B------:R-:W-:Y:S02]  /*07a0*/  LOP3.LUT R13, R11, R6, RZ, 0xfc, !PT ;  /* 0x000000060b0d7212 */ /* 0x000fe400078efcff */
[----:B------:R-:W-:Y:S02]  /*07b0*/  LOP3.LUT R10, R6, 0x10, R252, 0xf8, !PT ;  /* 0x00000010060a7812 */ /* 0x000fe400078ef8fc */
[----:B------:R-:W-:-:S02]  /*07c0*/  @P0 IADD3 R3, R3, 0x1, RZ ;  /* 0x0000000103030810 */ /* 0x000fc40007ffe0ff */
[----:B------:R-:W-:Y:S02]  /*07d0*/  LOP3.LUT R11, R5, R6, RZ, 0xfc, !PT ;  /* 0x00000006050b7212 */ /* 0x000fe400078efcff */
[----:B------:R-:W-:Y:S01]  /*07e0*/  LOP3.LUT R12, R6, 0x30, R251, 0xf8, !PT ;  /* 0x00000030060c7812 */ /* 0x000fe200078ef8fb */
[----:B------:R-:W-:Y:S01]  /*07f0*/  IMAD.MOV.U32 R6, RZ, RZ, R3 ;  /* 0x000000ffff067224 */ /* 0x000fe200078e0003 */
[----:B------:R-:W-:Y:S02]  /*0800*/  ISETP.NE.AND P0, PT, R4, RZ, PT ;  /* 0x000000ff0400720c */ /* 0x000fe40003f05270 */
[----:B------:R-:W-:Y:S01]  /*0810*/  LOP3.LUT R3, RZ, R4, RZ, 0x33, !PT ;  /* 0x00000004ff037212 */ /* 0x000fe200078e33ff */
[----:B------:R-:W-:Y:S01]  /*0820*/  @!P4 IMAD.MOV R6, RZ, RZ, -R6 ;  /* 0x000000ffff06c224 */ /* 0x000fe200078e0a06 */
[----:B------:R-:W-:Y:S02]  /*0830*/  LOP3.LUT R234, R196, 0x10, R252, 0x78, !PT ;  /* 0x00000010c4ea7812 */ /* 0x000fe400078e78fc */
[----:B------:R-:W-:-:S02]  /*0840*/  SEL R5, R3, R2, !P0 ;  /* 0x0000000203057207 */ /* 0x000fc40004000000 */
[----:B------:R-:W-:Y:S02]  /*0850*/  SEL R249, R3, R6, !P0 ;  /* 0x0000000603f97207 */ /* 0x000fe40004000000 */
[C-C-:B------:R-:W-:Y:S01]  /*0860*/  LOP3.LUT R3, R9.reuse, 0x8, R252.reuse, 0xf8, !PT ;  /* 0x0000000809037812 */ /* 0x140fe200078ef8fc */
[----:B------:R-:W-:Y:S01]  /*0870*/  IMAD R5, R0, 0x8, R5 ;  /* 0x0000000800057824 */ /* 0x000fe200078e0205 */
[--C-:B------:R-:W-:Y:S01]  /*0880*/  LOP3.LUT R2, R9, 0xf, R252.reuse, 0xf8, !PT ;  /* 0x0000000f09027812 */ /* 0x100fe200078ef8fc */
[----:B------:R-:W-:Y:S01]  /*0890*/  IMAD.SHL.U32 R249, R249, 0x100, RZ ;  /* 0x00000100f9f97824 */ /* 0x000fe200078e00ff */
[--C-:B------:R-:W-:Y:S01]  /*08a0*/  LOP3.LUT R3, R3, 0x7, R252.reuse, 0xf8, !PT ;  /* 0x0000000703037812 */ /* 0x100fe200078ef8fc */
[----:B------:R-:W-:Y:S01]  /*08b0*/  IMAD.SHL.U32 R248, R5, 0x80, RZ ;  /* 0x0000008005f87824 */ /* 0x000fe200078e00ff */
[----:B------:R-:W-:Y:S01]  /*08c0*/  LOP3.LUT R10, R10, 0x40, R229, 0x1e, !PT ;  /* 0x000000400a0a7812 */ /* 0x000fe200078e1ee5 */
[----:B------:R-:W-:Y:S01]  /*08d0*/  IMAD.SHL.U32 R243, R2, 0x80, RZ ;  /* 0x0000008002f37824 */ /* 0x000fe200078e00ff */
[-C--:B------:R-:W-:Y:S01]  /*08e0*/  LOP3.LUT R247, R249, R7.reuse, RZ, 0xfc, !PT ;  /* 0x00000007f9f77212 */ /* 0x080fe200078efcff */
[----:B------:R-:W-:Y:S01]  /*08f0*/  IMAD.SHL.U32 R3, R3, 0x80, RZ ;  /* 0x0000008003037824 */ /* 0x000fe200078e00ff */
[----:B------:R-:W-:Y:S01]  /*0900*/  LOP3.LUT R2, R248, R7, RZ, 0xfc, !PT ;  /* 0x00000007f8027212 */ /* 0x000fe200078efcff */
[----:B------:R-:W-:Y:S01]  /*0910*/  IMAD.SHL.U32 R9, R85, 0x2, RZ ;  /* 0x0000000255097824 */ /* 0x000fe200078e00ff */
[----:B------:R-:W-:Y:S01]  /*0920*/  LOP3.LUT R4, R11, 0x10, R252, 0x78, !PT ;  /* 0x000000100b047812 */ /* 0x000fe200078e78fc */
[----:B------:R-:W-:Y:S01]  /*0930*/  IMAD.HI R0, R247, 0x2aaaaaab, RZ ;  /* 0x2aaaaaabf7007827 */ /* 0x000fe200078e02ff */
[----:B------:R-:W-:-:S02]  /*0940*/  IADD3 R239, R3, 0x1000, RZ ;  /* 0x0000100003ef7810 */ /* 0x000fc40007ffe0ff */
[C---:B------:R-:W-:Y:S02]  /*0950*/  IADD3 R235, R3.reuse, 0x2000, RZ ;  /* 0x0000200003eb7810 */ /* 0x040fe40007ffe0ff */
[----:B------:R-:W-:Y:S02]  /*0960*/  IADD3 R231, R3, 0x3000, RZ ;  /* 0x0000300003e77810 */ /* 0x000fe40007ffe0ff */
[----:B------:R-:W-:Y:S02]  /*0970*/  SHF.R.S32.HI R3, RZ, 0x1f, R2 ;  /* 0x0000001fff037819 */ /* 0x000fe40000011402 */
[----:B------:R-:W-:Y:S02]  /*0980*/  LOP3.LUT R8, R13, 0x60, R8, 0x1e, !PT ;  /* 0x000000600d087812 */ /* 0x000fe400078e1e08 */
[----:B------:R-:W-:Y:S02]  /*0990*/  LEA.HI R3, R3, R2, RZ, 0x9 ;  /* 0x0000000203037211 */ /* 0x000fe400078f48ff */
[----:B------:R-:W-:-:S02]  /*09a0*/  SHF.R.U32.HI R5, RZ, 0x1f, R0 ;  /* 0x0000001fff057819 */ /* 0x000fc40000011600 */
[-C--:B------:R-:W-:Y:S02]  /*09b0*/  LOP3.LUT R246, R234, R243.reuse, RZ, 0xfc, !PT ;  /* 0x000000f3eaf67212 */ /* 0x080fe400078efcff */
[-C--:B------:R-:W-:Y:S02]  /*09c0*/  LOP3.LUT R242, R239, R234.reuse, RZ, 0xfc, !PT ;  /* 0x000000eaeff27212 */ /* 0x080fe400078efcff */
[----:B------:R-:W-:Y:S02]  /*09d0*/  LOP3.LUT R238, R235, R234, RZ, 0xfc, !PT ;  /* 0x000000eaebee7212 */ /* 0x000fe400078efcff */
[----:B------:R-:W-:Y:S02]  /*09e0*/  LOP3.LUT R250, R196, 0x30, R251, 0x78, !PT ;  /* 0x00000030c4fa7812 */ /* 0x000fe400078e78fb */
[-C--:B------:R-:W-:Y:S02]  /*09f0*/  LOP3.LUT R244, R10, R243.reuse, RZ, 0xfc, !PT ;  /* 0x000000f30af47212 */ /* 0x080fe400078efcff */
[----:B------:R-:W-:-:S02]  /*0a00*/  LOP3.LUT R245, R4, R243, RZ, 0xfc, !PT ;  /* 0x000000f304f57212 */ /* 0x000fc400078efcff */
[-C--:B------:R-:W-:Y:S02]  /*0a10*/  LOP3.LUT R241, R4, R239.reuse, RZ, 0xfc, !PT ;  /* 0x000000ef04f17212 */ /* 0x080fe400078efcff */
[----:B------:R-:W-:Y:S02]  /*0a20*/  LOP3.LUT R240, R10, R239, RZ, 0xfc, !PT ;  /* 0x000000ef0af07212 */ /* 0x000fe400078efcff */
[----:B------:R-:W-:Y:S02]  /*0a30*/  LOP3.LUT R234, R231, R234, RZ, 0xfc, !PT ;  /* 0x000000eae7ea7212 */ /* 0x000fe400078efcff */
[C---:B------:R-:W-:Y:S02]  /*0a40*/  LOP3.LUT R237, R4.reuse, R235, RZ, 0xfc, !PT ;  /* 0x000000eb04ed7212 */ /* 0x040fe400078efcff */
[----:B------:R-:W-:Y:S02]  /*0a50*/  LOP3.LUT R233, R4, R231, RZ, 0xfc, !PT ;  /* 0x000000e704e97212 */ /* 0x000fe400078efcff */
[----:B------:R-:W-:-:S02]  /*0a60*/  LOP3.LUT R236, R10, R235, RZ, 0xfc, !PT ;  /* 0x000000eb0aec7212 */ /* 0x000fc400078efcff */
[----:B------:R-:W-:Y:S02]  /*0a70*/  LOP3.LUT R232, R10, R231, RZ, 0xfc, !PT ;  /* 0x000000e70ae87212 */ /* 0x000fe400078efcff */
[----:B------:R-:W-:Y:S02]  /*0a80*/  LOP3.LUT R3, R3, 0xffe00, RZ, 0xc0, !PT ;  /* 0x000ffe0003037812 */ /* 0x000fe400078ec0ff */
[C---:B------:R-:W-:Y:S02]  /*0a90*/  LOP3.LUT R243, R8.reuse, R243, RZ, 0xfc, !PT ;  /* 0x000000f308f37212 */ /* 0x040fe400078efcff */
[----:B------:R-:W-:Y:S01]  /*0aa0*/  LOP3.LUT R239, R8, R239, RZ, 0xfc, !PT ;  /* 0x000000ef08ef7212 */ /* 0x000fe200078efcff */
[----:B------:R-:W-:Y:S01]  /*0ab0*/  IMAD.IADD R4, R2, 0x1, -R3 ;  /* 0x0000000102047824 */ /* 0x000fe200078e0a03 */
[C---:B------:R-:W-:Y:S02]  /*0ac0*/  LOP3.LUT R235, R8.reuse, R235, RZ, 0xfc, !PT ;  /* 0x000000eb08eb7212 */ /* 0x040fe400078efcff */
[----:B------:R-:W-:Y:S01]  /*0ad0*/  LOP3.LUT R231, R8, R231, RZ, 0xfc, !PT ;  /* 0x000000e708e77212 */ /* 0x000fe200078efcff */
[----:B------:R-:W-:Y:S01]  /*0ae0*/  IMAD R15, R4, 0x3000, RZ ;  /* 0x00003000040f7824 */ /* 0x000fe200078e02ff */
[----:B------:R-:W-:-:S02]  /*0af0*/  LEA.HI R8, R0, R5, RZ, 0x17 ;  /* 0x0000000500087211 */ /* 0x000fc400078fb8ff */
[C---:B------:R-:W-:Y:S02]  /*0b00*/  LOP3.LUT R0, R7.reuse, 0x20, RZ, 0xfc, !PT ;  /* 0x0000002007007812 */ /* 0x040fe400078efcff */
[----:B------:R-:W-:Y:S01]  /*0b10*/  LOP3.LUT R190, R250, R9, RZ, 0x3c, !PT ;  /* 0x00000009fabe7212 */ /* 0x000fe200078e3cff */
[----:B------:R-:W-:Y:S01]  /*0b20*/  IMAD R8, R8, -0xc00, R247 ;  /* 0xfffff40008087824 */ /* 0x000fe200078e02f7 */
[----:B------:R-:W-:Y:S01]  /*0b30*/  LOP3.LUT R2, R7, 0x40, RZ, 0xfc, !PT ;  /* 0x0000004007027812 */ /* 0x000fe200078efcff */
[--C-:B------:R-:W-:Y:S01]  /*0b40*/  IMAD.IADD R27, R0, 0x1, R249.reuse ;  /* 0x00000001001b7824 */ /* 0x100fe200078e02f9 */
[----:B------:R-:W-:Y:S01]  /*0b50*/  IADD3 R32, R247, 0xa0, RZ ;  /* 0x000000a0f7207810 */ /* 0x000fe20007ffe0ff */
[C---:B------:R-:W-:Y:S01]  /*0b60*/  IMAD R190, R7.reuse, 0x80, R190 ;  /* 0x0000008007be7824 */ /* 0x040fe200078e02be */
[----:B------:R-:W-:Y:S01]  /*0b70*/  LOP3.LUT R7, R7, 0x60, RZ, 0xfc, !PT ;  /* 0x0000006007077812 */ /* 0x000fe200078efcff */
[----:B------:R-:W-:Y:S01]  /*0b80*/  IMAD.IADD R0, R248, 0x1, R0 ;  /* 0x00000001f8007824 */ /* 0x000fe200078e0200 */
[----:B------:R-:W-:Y:S01]  /*0b90*/  PRMT R6, R27, 0x9910, RZ ;  /* 0x000099101b067816 */ /* 0x000fe200000000ff */
[----:B------:R-:W-:Y:S01]  /*0ba0*/  IMAD.IADD R26, R2, 0x1, R249 ;  /* 0x00000001021a7824 */ /* 0x000fe200078e02f9 */
[----:B------:R-:W-:Y:S01]  /*0bb0*/  LOP3.LUT R229, R12, 0x40, R229, 0x1e, !PT ;  /* 0x000000400ce57812 */ /* 0x000fe200078e1ee5 */
[C---:B------:R-:W-:Y:S01]  /*0bc0*/  IMAD.IADD R2, R248.reuse, 0x1, R2 ;  /* 0x00000001f8027824 */ /* 0x040fe200078e0202 */
[----:B------:R-:W-:Y:S01]  /*0bd0*/  SHF.R.S32.HI R5, RZ, 0x1f, R0 ;  /* 0x0000001fff057819 */ /* 0x000fe20000011400 */
[----:B------:R-:W-:Y:S01]  /*0be0*/  IMAD.IADD R3, R248, 0x1, R7 ;  /* 0x00000001f8037824 */ /* 0x000fe200078e0207 */
[----:B------:R-:W-:Y:S01]  /*0bf0*/  PRMT R11, R26, 0x9910, RZ ;  /* 0x000099101a0b7816 */ /* 0x000fe200000000ff */
[----:B------:R-:W-:Y:S01]  /*0c00*/  IMAD R10, R6, 0x2aab, RZ ;  /* 0x00002aab060a7824 */ /* 0x000fe200078e02ff */
[----:B------:R-:W-:Y:S01]  /*0c10*/  SHF.R.S32.HI R9, RZ, 0x1f, R2 ;  /* 0x0000001fff097819 */ /* 0x000fe20000011402 */
[----:B------:R-:W-:Y:S01]  /*0c20*/  IMAD.IADD R34, R7, 0x1, R249 ;  /* 0x0000000107227824 */ /* 0x000fe200078e02f9 */
[----:B------:R-:W-:Y:S01]  /*0c30*/  LEA.HI R5, R5, R0, RZ, 0x9 ;  /* 0x0000000005057211 */ /* 0x000fe200078f48ff */
[----:B------:R-:W-:Y:S01]  /*0c40*/  IMAD R11, R11, 0x2aab, RZ ;  /* 0x00002aab0b0b7824 */ /* 0x000fe200078e02ff */
[----:B------:R-:W-:Y:S01]  /*0c50*/  SHF.R.S32.HI R6, RZ, 0x1f, R3 ;  /* 0x0000001fff067819 */ /* 0x000fe20000011403 */
[----:B------:R-:W-:Y:S01]  /*0c60*/  STL [R1], R27 ;  /* 0x0000001b01007387 */ /* 0x000fe20000100800 */
[----:B------:R-:W-:Y:S01]  /*0c70*/  LEA.HI R9, R9, R2, RZ, 0x9 ;  /* 0x0000000209097211 */ /* 0x000fe200078f48ff */
[----:B------:R-:W-:Y:S01]  /*0c80*/  IMAD R35, R8, 0x3000, RZ ;  /* 0x0000300008237824 */ /* 0x000fe200078e02ff */
[----:B------:R-:W-:Y:S01]  /*0c90*/  LOP3.LUT R5, R5, 0xffe00, RZ, 0xc0, !PT ;  /* 0x000ffe0005057812 */ /* 0x000fe200078ec0ff */
[----:B------:R-:W-:Y:S01]  /*0ca0*/  STL [R1+0x4], R26 ;  /* 0x0000041a01007387 */ /* 0x000fe20000100800 */
[----:B------:R-:W-:-:S02]  /*0cb0*/  LEA.HI R6, R6, R3, RZ, 0x9 ;  /* 0x0000000306067211 */ /* 0x000fc400078f48ff */
[----:B------:R-:W-:Y:S01]  /*0cc0*/  LOP3.LUT R9, R9, 0xffe00, RZ, 0xc0, !PT ;  /* 0x000ffe0009097812 */ /* 0x000fe200078ec0ff */
[----:B------:R-:W-:Y:S01]  /*0cd0*/  IMAD.IADD R5, R0, 0x1, -R5 ;  /* 0x0000000100057824 */ /* 0x000fe200078e0a05 */
[----:B------:R-:W-:Y:S01]  /*0ce0*/  SHF.R.S32.HI R0, RZ, 0x10, R10 ;  /* 0x00000010ff007819 */ /* 0x000fe2000001140a */
[----:B------:R-:W-:Y:S01]  /*0cf0*/  STL [R1+0x8], R34 ;  /* 0x0000082201007387 */ /* 0x000fe20000100800 */
[----:B------:R-:W-:Y:S01]  /*0d00*/  LOP3.LUT R6, R6, 0xffe00, RZ, 0xc0, !PT ;  /* 0x000ffe0006067812 */ /* 0x000fe200078ec0ff */
[----:B------:R-:W-:Y:S01]  /*0d10*/  IMAD.IADD R9, R2, 0x1, -R9 ;  /* 0x0000000102097824 */ /* 0x000fe200078e0a09 */
[----:B------:R-:W-:Y:S01]  /*0d20*/  SHF.R.S32.HI R2, RZ, 0x10, R11 ;  /* 0x00000010ff027819 */ /* 0x000fe2000001140b */
[----:B------:R-:W-:Y:S01]  /*0d30*/  IMAD R29, R5, 0x3000, RZ ;  /* 0x00003000051d7824 */ /* 0x000fe200078e02ff */
[----:B------:R-:W-:Y:S01]  /*0d40*/  LOP3.LUT R11, R0, 0xffff, RZ, 0xc0, !PT ;  /* 0x0000ffff000b7812 */ /* 0x000fe200078ec0ff */
[----:B------:R-:W-:Y:S01]  /*0d50*/  IMAD.IADD R6, R3, 0x1, -R6 ;  /* 0x0000000103067824 */ /* 0x000fe200078e0a06 */
[----:B------:R-:W-:Y:S01]  /*0d60*/  PRMT R3, R34, 0x9910, RZ ;  /* 0x0000991022037816 */ /* 0x000fe200000000ff */
[----:B------:R-:W-:Y:S01]  /*0d70*/  IMAD R31, R9, 0x3000, RZ ;  /* 0x00003000091f7824 */ /* 0x000fe200078e02ff */
[----:B------:R-:W-:Y:S01]  /*0d80*/  SHF.R.U32.HI R0, RZ, 0xf, R11 ;  /* 0x0000000fff007819 */ /* 0x000fe2000001160b */
[----:B------:R-:W-:Y:S01]  /*0d90*/  IMAD R33, R6, 0x3000, RZ ;  /* 0x0000300006217824 */ /* 0x000fe200078e02ff */
[----:B------:R-:W-:Y:S01]  /*0da0*/  LOP3.LUT R7, R2, 0xffff, RZ, 0xc0, !PT ;  /* 0x0000ffff02077812 */ /* 0x000fe200078ec0ff */
[----:B------:R-:W-:Y:S01]  /*0db0*/  IMAD R3, R3, 0x2aab, RZ ;  /* 0x00002aab03037824 */ /* 0x000fe200078e02ff */
[----:B------:R-:W-:-:S02]  /*0dc0*/  LEA.HI R0, R11, R0, RZ, 0x17 ;  /* 0x000000000b007211 */ /* 0x000fc400078fb8ff */
[----:B------:R-:W-:Y:S02]  /*0dd0*/  SHF.R.U32.HI R2, RZ, 0xf, R7 ;  /* 0x0000000fff027819 */ /* 0x000fe40000011607 */
[----:B------:R-:W-:Y:S02]  /*0de0*/  SHF.R.S32.HI R3, RZ, 0x10, R3 ;  /* 0x00000010ff037819 */ /* 0x000fe40000011403 */
[----:B------:R-:W-:Y:S02]  /*0df0*/  PRMT R0, R0, 0x9910, RZ ;  /* 0x0000991000007816 */ /* 0x000fe400000000ff */
[----:B------:R-:W-:Y:S02]  /*0e00*/  LOP3.LUT R12, R3, 0xffff, RZ, 0xc0, !PT ;  /* 0x0000ffff030c7812 */ /* 0x000fe400078ec0ff */
[----:B------:R-:W-:Y:S01]  /*0e10*/  IADD3 R16, R247, 0x80, RZ ;  /* 0x00000080f7107810 */ /* 0x000fe20007ffe0ff */
[----:B------:R-:W-:Y:S01]  /*0e20*/  IMAD R0, R0, 0xc00, RZ ;  /* 0x00000c0000007824 */ /* 0x000fe200078e02ff */
[----:B------:R-:W-:-:S02]  /*0e30*/  PRMT R10, R32, 0x9910, RZ ;  /* 0x00009910200a7816 */ /* 0x000fc400000000ff */
[----:B------:R-:W-:Y:S01]  /*0e40*/  IADD3 R30, R247, 0xc0, RZ ;  /* 0x000000c0f71e7810 */ /* 0x000fe20007ffe0ff */
[----:B------:R-:W-:Y:S01]  /*0e50*/  IMAD.MOV R0, RZ, RZ, -R0 ;  /* 0x000000ffff007224 */ /* 0x000fe200078e0a00 */
[----:B------:R-:W-:Y:S01]  /*0e60*/  SHF.R.U32.HI R3, RZ, 0xf, R12 ;  /* 0x0000000fff037819 */ /* 0x000fe2000001160c */
[----:B------:R-:W-:Y:S01]  /*0e70*/  IMAD R10, R10, 0x2aab, RZ ;  /* 0x00002aab0a0a7824 */ /* 0x000fe200078e02ff */
[----:B------:R-:W-:Y:S01]  /*0e80*/  LEA.HI R2, R7, R2, RZ, 0x17 ;  /* 0x0000000207027211 */ /* 0x000fe200078fb8ff */
[----:B------:R1:W-:Y:S01]  /*0e90*/  STL [R1+0x18], R16 ;  /* 0x0000181001007387 */ /* 0x0003e20000100800 */
[----:B------:R-:W-:Y:S02]  /*0ea0*/  PRMT R7, R16, 0x9910, RZ ;  /* 0x0000991010077816 */ /* 0x000fe400000000ff */
[----:B------:R-:W-:Y:S01]  /*0eb0*/  IADD3 R28, R247, 0xe0, RZ ;  /* 0x000000e0f71c7810 */ /* 0x000fe20007ffe0ff */
[----:B------:R-:W-:Y:S01]  /*0ec0*/  STL [R1+0x2c], R32 ;  /* 0x00002c2001007387 */ /* 0x000fe20000100800 */
[----:B------:R-:W-:Y:S01]  /*0ed0*/  PRMT R11, R30, 0x9910, RZ ;  /* 0x000099101e0b7816 */ /* 0x000fe200000000ff */
[----:B------:R-:W-:Y:S01]  /*0ee0*/  IMAD R7, R7, 0x2aab, RZ ;  /* 0x00002aab07077824 */ /* 0x000fe200078e02ff */
[----:B------:R-:W-:Y:S01]  /*0ef0*/  LEA.HI R3, R12, R3, RZ, 0x17 ;  /* 0x000000030c037211 */ /* 0x000fe200078fb8ff */
[----:B------:R2:W-:Y:S01]  /*0f00*/  STL [R1+0x30], R30 ;  /* 0x0000301e01007387 */ /* 0x0005e20000100800 */
[----:B------:R-:W-:Y:S01]  /*0f10*/  PRMT R2, R2, 0x9910, RZ ;  /* 0x0000991002027816 */ /* 0x000fe200000000ff */
[----:B------:R-:W-:Y:S01]  /*0f20*/  IMAD R11, R11, 0x2aab, RZ ;  /* 0x00002aab0b0b7824 */ /* 0x000fe200078e02ff */
[----:B------:R-:W-:Y:S01]  /*0f30*/  PRMT R13, R28, 0x9910, RZ ;  /* 0x000099101c0d7816 */ /* 0x000fe200000000ff */
[----:B------:R3:W-:Y:S01]  /*0f40*/  STL [R1+0x44], R28 ;  /* 0x0000441c01007387 */ /* 0x0007e20000100800 */
[----:B------:R-:W-:Y:S01]  /*0f50*/  PRMT R0, R0, 0x7710, RZ ;  /* 0x0000771000007816 */ /* 0x000fe200000000ff */
[----:B------:R-:W-:Y:S01]  /*0f60*/  IMAD R2, R2, 0xc00, RZ ;  /* 0x00000c0002027824 */ /* 0x000fe200078e02ff */
[----:B------:R-:W-:Y:S01]  /*0f70*/  SHF.R.S32.HI R10, RZ, 0x10, R10 ;  /* 0x00000010ff0a7819 */ /* 0x000fe2000001140a */
[----:B------:R-:W-:Y:S01]  /*0f80*/  IMAD R14, R13, 0x2aab, RZ ;  /* 0x00002aab0d0e7824 */ /* 0x000fe200078e02ff */
[----:B------:R-:W-:Y:S01]  /*0f90*/  PRMT R3, R3, 0x9910, RZ ;  /* 0x0000991003037816 */ /* 0x000fe200000000ff */
[----:B------:R-:W-:Y:S01]  /*0fa0*/  IMAD.IADD R0, R27, 0x1, R0 ;  /* 0x000000011b007824 */ /* 0x000fe200078e0200 */
[----:B------:R-:W-:Y:S01]  /*0fb0*/  SHF.R.S32.HI R7, RZ, 0x10, R7 ;  /* 0x00000010ff077819 */ /* 0x000fe20000011407 */
[----:B------:R-:W-:Y:S01]  /*0fc0*/  IMAD.MOV R2, RZ, RZ, -R2 ;  /* 0x000000ffff027224 */ /* 0x000fe200078e0a02 */
[----:B------:R-:W-:Y:S01]  /*0fd0*/  LOP3.LUT R13, R10, 0xffff, RZ, 0xc0, !PT ;  /* 0x0000ffff0a0d7812 */ /* 0x000fe200078ec0ff */
[----:B------:R-:W-:Y:S01]  /*0fe0*/  IMAD R3, R3, 0xc00, RZ ;  /* 0x00000c0003037824 */ /* 0x000fe200078e02ff */
[----:B------:R-:W-:-:S02]  /*0ff0*/  SHF.R.S32.HI R10, RZ, 0x10, R11 ;  /* 0x00000010ff0a7819 */ /* 0x000fc4000001140b */
[----:B------:R-:W-:Y:S02]  /*1000*/  LOP3.LUT R12, R7, 0xffff, RZ, 0xc0, !PT ;  /* 0x0000ffff070c7812 */ /* 0x000fe400078ec0ff */
[----:B------:R-:W-:Y:S01]  /*1010*/  PRMT R37, R0, 0x9910, RZ ;  /* 0x0000991000257816 */ /* 0x000fe200000000ff */
[----:B------:R-:W-:Y:S01]  /*1020*/  IMAD.MOV R0, RZ, RZ, -R3 ;  /* 0x000000ffff007224 */ /* 0x000fe200078e0a03 */
[----:B------:R-:W-:Y:S02]  /*1030*/  LOP3.LUT R17, R10, 0xffff, RZ, 0xc0, !PT ;  /* 0x0000ffff0a117812 */ /* 0x000fe400078ec0ff */
[----:B------:R-:W-:Y:S01]  /*1040*/  SHF.R.S32.HI R11, RZ, 0x10, R14 ;  /* 0x00000010ff0b7819 */ /* 0x000fe2000001140e */
[----:B------:R-:W-:Y:S01]  /*1050*/  IMAD R37, R37, 0x3000, RZ ;  /* 0x0000300025257824 */ /* 0x000fe200078e02ff */
[----:B------:R-:W-:Y:S02]  /*1060*/  LOP3.LUT R6, R33, R196, RZ, 0xfc, !PT ;  /* 0x000000c421067212 */ /* 0x000fe400078efcff */
[----:B------:R-:W-:-:S02]  /*1070*/  PRMT R2, R2, 0x7710, RZ ;  /* 0x0000771002027816 */ /* 0x000fc400000000ff */
[----:B------:R-:W-:Y:S02]  /*1080*/  SHF.R.U32.HI R7, RZ, 0xf, R12 ;  /* 0x0000000fff077819 */ /* 0x000fe4000001160c */
[----:B------:R-:W-:Y:S01]  /*1090*/  SHF.R.U32.HI R10, RZ, 0xf, R17 ;  /* 0x0000000fff0a7819 */ /* 0x000fe20000011611 */
[----:B------:R-:W-:Y:S01]  /*10a0*/  IMAD.IADD R2, R26, 0x1, R2 ;  /* 0x000000011a027824 */ /* 0x000fe200078e0202 */
[----:B------:R-:W-:Y:S02]  /*10b0*/  LOP3.LUT R11, R11, 0xffff, RZ, 0xc0, !PT ;  /* 0x0000ffff0b0b7812 */ /* 0x000fe400078ec0ff */
[----:B------:R-:W-:Y:S02]  /*10c0*/  PRMT R0, R0, 0x7710, RZ ;  /* 0x0000771000007816 */ /* 0x000fe400000000ff */
[----:B------:R-:W-:Y:S02]  /*10d0*/  IADD3 R24, P1, R6, c[0x0][0x160], RZ ;  /* 0x0000580006187a10 */ /* 0x000fe40007f3e0ff */
[----:B------:R-:W-:Y:S01]  /*10e0*/  LEA.HI R7, R12, R7, RZ, 0x17 ;  /* 0x000000070c077211 */ /* 0x000fe200078fb8ff */
[----:B------:R-:W-:Y:S01]  /*10f0*/  IMAD.IADD R0, R34, 0x1, R0 ;  /* 0x0000000122007824 */ /* 0x000fe200078e0200 */
[----:B------:R-:W-:-:S02]  /*1100*/  LEA.HI R5, R17, R10, RZ, 0x17 ;  /* 0x0000000a11057211 */ /* 0x000fc400078fb8ff */
[----:B------:R-:W-:Y:S02]  /*1110*/  SHF.R.U32.HI R10, RZ, 0xf, R11 ;  /* 0x0000000fff0a7819 */ /* 0x000fe4000001160b */
[----:B------:R-:W-:Y:S02]  /*1120*/  LEA.HI.X.SX32 R25, R6, c[0x0][0x164], 0x1, P1 ;  /* 0x0000590006197a11 */ /* 0x000fe400008f0eff */
[----:B------:R-:W-:Y:S02]  /*1130*/  PRMT R6, R7, 0x9910, RZ ;  /* 0x0000991007067816 */ /* 0x000fe400000000ff */
[----:B------:R-:W-:Y:S02]  /*1140*/  PRMT R39, R2, 0x9910, RZ ;  /* 0x0000991002277816 */ /* 0x000fe400000000ff */
[----:B------:R-:W-:Y:S02]  /*1150*/  LEA.HI R9, R11, R10, RZ, 0x17 ;  /* 0x0000000a0b097211 */ /* 0x000fe400078fb8ff */
[----:B------:R-:W-:Y:S01]  /*1160*/  LOP3.LUT R10, R31, R196, RZ, 0xfc, !PT ;  /* 0x000000c41f0a7212 */ /* 0x000fe200078efcff */
[----:B------:R-:W-:Y:S01]  /*1170*/  IMAD R39, R39, 0x3000, RZ ;  /* 0x0000300027277824 */ /* 0x000fe200078e02ff */
[----:B------:R-:W-:Y:S01]  /*1180*/  PRMT R41, R0, 0x9910, RZ ;  /* 0x0000991000297816 */ /* 0x000fe200000000ff */
[----:B------:R-:W-:Y:S01]  /*1190*/  IMAD R0, R6, 0xc00, RZ ;  /* 0x00000c0006007824 */ /* 0x000fe200078e02ff */
[----:B------:R-:W-:-:S02]  /*11a0*/  SHF.R.U32.HI R4, RZ, 0xf, R13 ;  /* 0x0000000fff047819 */ /* 0x000fc4000001160d */
[-C--:B------:R-:W-:Y:S01]  /*11b0*/  LOP3.LUT R12, R15, R196.reuse, RZ, 0xfc, !PT ;  /* 0x000000c40f0c7212 */ /* 0x080fe200078efcff */
[----:B------:R-:W-:Y:S01]  /*11c0*/  IMAD.MOV R0, RZ, RZ, -R0 ;  /* 0x000000ffff007224 */ /* 0x000fe200078e0a00 */
[----:B------:R-:W-:Y:S01]  /*11d0*/  IADD3 R22, P0, R10, c[0x0][0x160], RZ ;  /* 0x000058000a167a10 */ /* 0x000fe20007f1e0ff */
[----:B------:R-:W-:Y:S01]  /*11e0*/  IMAD R41, R41, 0x3000, RZ ;  /* 0x0000300029297824 */ /* 0x000fe200078e02ff */
[----:B------:R-:W-:Y:S02]  /*11f0*/  LOP3.LUT R2, R37, R196, RZ, 0xfc, !PT ;  /* 0x000000c425027212 */ /* 0x000fe400078efcff */
[----:B------:R-:W-:Y:S02]  /*1200*/  LEA.HI R4, R13, R4, RZ, 0x17 ;  /* 0x000000040d047211 */ /* 0x000fe400078fb8ff */
[----:B------:R-:W-:Y:S02]  /*1210*/  IADD3 R18, P5, R12, c[0x0][0x160], RZ ;  /* 0x000058000c127a10 */ /* 0x000fe40007fbe0ff */
[----:B------:R-:W-:-:S02]  /*1220*/  LOP3.LUT R13, R29, R196, RZ, 0xfc, !PT ;  /* 0x000000c41d0d7212 */ /* 0x000fc400078efcff */
[----:B------:R-:W-:Y:S02]  /*1230*/  LEA.HI.X.SX32 R23, R10, c[0x0][0x164], 0x1, P0 ;  /* 0x000059000a177a11 */ /* 0x000fe400000f0eff */
[----:B------:R-:W-:Y:S02]  /*1240*/  LOP3.LUT R3, R39, R196, RZ, 0xfc, !PT ;  /* 0x000000c427037212 */ /* 0x000fe400078efcff */
[----:B------:R-:W-:Y:S02]  /*1250*/  IADD3 R10, P3, R2, c[0x0][0x168], RZ ;  /* 0x00005a00020a7a10 */ /* 0x000fe40007f7e0ff */
[----:B------:R-:W-:Y:S02]  /*1260*/  LEA.HI.X.SX32 R19, R12, c[0x0][0x164], 0x1, P5 ;  /* 0x000059000c137a11 */ /* 0x000fe400028f0eff */
[----:B------:R-:W-:Y:S02]  /*1270*/  IADD3 R20, P6, R13, c[0x0][0x160], RZ ;  /* 0x000058000d147a10 */ /* 0x000fe40007fde0ff */
[----:B------:R-:W-:Y:S01]  /*1280*/  PRMT R0, R0, 0x7710, RZ ;  /* 0x0000771000007816 */ /* 0x000fe200000000ff */
[----:B------:R4:W-:Y:S01]  /*1290*/  LDGSTS.E.BYPASS.128 [R190+0x10000], [R18.64] ;  /* 0x1000000012be7fae */ /* 0x0009e2000b901c46 */
[----:B------:R-:W-:-:S02]  /*12a0*/  IADD3 R12, P4, R3, c[0x0][0x168], RZ ;  /* 0x00005a00030c7a10 */ /* 0x000fc40007f9e0ff */
[----:B------:R-:W-:Y:S01]  /*12b0*/  LEA.HI.X.SX32 R11, R2, c[0x0][0x16c], 0x1, P3 ;  /* 0x00005b00020b7a11 */ /* 0x000fe200018f0eff */
[----:B------:R-:W-:Y:S01]  /*12c0*/  IMAD.IADD R0, R16, 0x1, R0 ;  /* 0x0000000110007824 */ /* 0x000fe200078e0200 */
[----:B------:R-:W-:Y:S02]  /*12d0*/  LOP3.LUT R2, R41, R196, RZ, 0xfc, !PT ;  /* 0x000000c429027212 */ /* 0x000fe400078efcff */
[----:B------:R-:W-:Y:S02]  /*12e0*/  LEA.HI.X.SX32 R21, R13, c[0x0][0x164], 0x1, P6 ;  /* 0x000059000d157a11 */ /* 0x000fe400030f0eff */
[----:B------:R-:W-:Y:S02]  /*12f0*/  LEA.HI.X.SX32 R13, R3, c[0x0][0x16c], 0x1, P4 ;  /* 0x00005b00030d7a11 */ /* 0x000fe400020f0eff */
[----:B------:R-:W-:Y:S02]  /*1300*/  PRMT R3, R4, 0x9910, RZ ;  /* 0x0000991004037816 */ /* 0x000fe400000000ff */
[----:B----4-:R-:W-:-:S02]  /*1310*/  LEA.HI.X.SX32 R19, R15, c[0x0][0x164], 0x1, P5 ;  /* 0x000059000f137a11 */ /* 0x010fc400028f0eff */
[----:B------:R-:W-:Y:S02]  /*1320*/  PRMT R4, R5, 0x9910, RZ ;  /* 0x0000991005047816 */ /* 0x000fe400000000ff */
[----:B-1----:R-:W-:Y:S02]  /*1330*/  IADD3 R16, P5, R2, c[0x0][0x168], RZ ;  /* 0x00005a0002107a10 */ /* 0x002fe40007fbe0ff */
[----:B------:R-:W-:Y:S02]  /*1340*/  PRMT R5, R9, 0x9910, RZ ;  /* 0x0000991009057816 */ /* 0x000fe400000000ff */
[----:B------:R-:W-:Y:S01]  /*1350*/  PRMT R43, R0, 0x9910, RZ ;  /* 0x00009910002b7816 */ /* 0x000fe200000000ff */
[----:B------:R-:W-:Y:S01]  /*1360*/  IMAD R0, R3, 0xc00, RZ ;  /* 0x00000c0003007824 */ /* 0x000fe200078e02ff */
[----:B------:R-:W-:Y:S01]  /*1370*/  LEA.HI.X.SX32 R17, R2, c[0x0][0x16c], 0x1, P5 ;  /* 0x00005b0002117a11 */ /* 0x000fe200028f0eff */
[----:B------:R-:W-:Y:S01]  /*1380*/  IMAD R2, R4, 0xc00, RZ ;  /* 0x00000c0004027824 */ /* 0x000fe200078e02ff */
[C---:B------:R-:W-:Y:S01]  /*1390*/  LOP3.LUT R193, R190.reuse, 0x1000, RZ, 0xfc, !PT ;  /* 0x00001000bec17812 */ /* 0x040fe200078efcff */
[----:B------:R-:W-:Y:S01]  /*13a0*/  IMAD R3, R5, 0xc00, RZ ;  /* 0x00000c0005037824 */ /* 0x000fe200078e02ff */
[-C--:B------:R-:W-:Y:S01]  /*13b0*/  LOP3.LUT R8, R35, R196.reuse, RZ, 0xfc, !PT ;  /* 0x000000c423087212 */ /* 0x080fe200078efcff */
[----:B------:R-:W-:Y:S01]  /*13c0*/  IMAD.MOV R0, RZ, RZ, -R0 ;  /* 0x000000ffff007224 */ /* 0x000fe200078e0a00 */
[----:B------:R-:W-:Y:S01]  /*13d0*/  LOP3.LUT R192, R190, 0x2000, RZ, 0xfc, !PT ;  /* 0x00002000bec07812 */ /* 0x000fe200078efcff */
[----:B------:R-:W-:Y:S01]  /*13e0*/  IMAD.MOV R2, RZ, RZ, -R2 ;  /* 0x000000ffff027224 */ /* 0x000fe200078e0a02 */
[----:B------:R1:W-:Y:S01]  /*13f0*/  LDGSTS.E.BYPASS.128 [R193+0x10000], [R20.64] ;  /* 0x1000000014c17fae */ /* 0x0003e2000b901c46 */
[----:B------:R-:W-:Y:S01]  /*1400*/  IMAD.MOV R3, RZ, RZ, -R3 ;  /* 0x000000ffff037224 */ /* 0x000fe200078e0a03 */
[----:B------:R-:W-:Y:S01]  /*1410*/  PRMT R0, R0, 0x7710, RZ ;  /* 0x0000771000007816 */ /* 0x000fe200000000ff */
[----:B------:R-:W-:Y:S01]  /*1420*/  IMAD R43, R43, 0x3000, RZ ;  /* 0x000030002b2b7824 */ /* 0x000fe200078e02ff */
[----:B------:R-:W-:Y:S01]  /*1430*/  PRMT R2, R2, 0x7710, RZ ;  /* 0x0000771002027816 */ /* 0x000fe200000000ff */
[----:B------:R4:W-:Y:S01]  /*1440*/  LDGSTS.E.BYPASS.128 [R192+0x10000], [R22.64] ;  /* 0x1000000016c07fae */ /* 0x0009e2000b901c46 */
[----:B------:R-:W-:Y:S01]  /*1450*/  PRMT R3, R3, 0x7710, RZ ;  /* 0x0000771003037816 */ /* 0x000fe200000000ff */
[----:B------:R-:W-:Y:S01]  /*1460*/  IMAD.IADD R0, R32, 0x1, R0 ;  /* 0x0000000120007824 */ /* 0x000fe200078e0200 */
[----:B------:R-:W-:Y:S01]  /*1470*/  IADD3 R26, P2, R8, c[0x0][0x168], RZ ;  /* 0x00005a00081a7a10 */ /* 0x000fe20007f5e0ff */
[----:B------:R-:W-:Y:S01]  /*1480*/  IMAD.IADD R2, R30, 0x1, R2 ;  /* 0x000000011e027824 */ /* 0x000fe200078e0202 */
[----:B------:R-:W-:Y:S01]  /*1490*/  LOP3.LUT R4, R43, R196, RZ, 0xfc, !PT ;  /* 0x000000c42b047212 */ /* 0x000fe200078efcff */
[----:B------:R-:W-:Y:S01]  /*14a0*/  IMAD.IADD R3, R28, 0x1, R3 ;  /* 0x000000011c037824 */ /* 0x000fe200078e0203 */
[----:B-1----:R-:W-:-:S02]  /*14b0*/  LEA.HI.X.SX32 R21, R29, c[0x0][0x164], 0x1, P6 ;  /* 0x000059001d157a11 */ /* 0x002fc400030f0eff */
[----:B------:R-:W-:Y:S02]  /*14c0*/  PRMT R29, R0, 0x9910, RZ ;  /* 0x00009910001d7816 */ /* 0x000fe400000000ff */
[----:B------:R-:W-:Y:S02]  /*14d0*/  PRMT R45, R2, 0x9910, RZ ;  /* 0x00009910022d7816 */ /* 0x000fe400000000ff */
[----:B------:R-:W-:Y:S01]  /*14e0*/  PRMT R47, R3, 0x9910, RZ ;  /* 0x00009910032f7816 */ /* 0x000fe200000000ff */
[----:B------:R-:W-:Y:S01]  /*14f0*/  IMAD R29, R29, 0x3000, RZ ;  /* 0x000030001d1d7824 */ /* 0x000fe200078e02ff */
[----:B------:R-:W-:Y:S01]  /*1500*/  LOP3.LUT R191, R190, 0x3000, RZ, 0xfc, !PT ;  /* 0x00003000bebf7812 */ /* 0x000fe200078efcff */
[----:B------:R-:W-:Y:S01]  /*1510*/  IMAD R45, R45, 0x3000, RZ ;  /* 0x000030002d2d7824 */ /* 0x000fe200078e02ff */
[----:B------:R-:W-:Y:S01]  /*1520*/  LEA.HI.X.SX32 R27, R8, c[0x0][0x16c], 0x1, P2 ;  /* 0x00005b00081b7a11 */ /* 0x000fe200010f0eff */
[----:B------:R-:W-:Y:S01]  /*1530*/  IMAD R47, R47, 0x3000, RZ ;  /* 0x000030002f2f7824 */ /* 0x000fe200078e02ff */
[----:B------:R-:W-:Y:S01]  /*1540*/  IADD3 R14, P6, R4, c[0x0][0x168], RZ ;  /* 0x00005a00040e7a10 */ /* 0x000fe20007fde0ff */
[----:B------:R1:W-:Y:S01]  /*1550*/  LDGSTS.E.BYPASS.128 [R191+0x10000], [R24.64] ;  /* 0x1000000018bf7fae */ /* 0x0003e2000b901c46 */
[----:B------:R-:W-:-:S02]  /*1560*/  LOP3.LUT R0, R29, R196, RZ, 0xfc, !PT ;  /* 0x000000c41d007212 */ /* 0x000fc400078efcff */
[-C--:B------:R-:W-:Y:S01]  /*1570*/  LOP3.LUT R2, R45, R196.reuse, RZ, 0xfc, !PT ;  /* 0x000000c42d027212 */ /* 0x080fe200078efcff */
[----:B------:R-:W0:Y:S01]  /*1580*/  LDGDEPBAR ;  /* 0x00000000000079af */ /* 0x000e220000000000 */
[----:B------:R-:W-:Y:S02]  /*1590*/  LOP3.LUT R3, R47, R196, RZ, 0xfc, !PT ;  /* 0x000000c42f037212 */ /* 0x000fe400078efcff */
[----:B------:R-:W-:Y:S01]  /*15a0*/  LEA.HI.X.SX32 R15, R4, c[0x0][0x16c], 0x1, P6 ;  /* 0x00005b00040f7a11 */ /* 0x000fe200030f0eff */
[----:B------:R5:W-:Y:S01]  /*15b0*/  LDGSTS.E.BYPASS.128 [R190], [R26.64] ;  /* 0x000000001abe7fae */ /* 0x000be2000b901c46 */
[----:B----4-:R-:W-:Y:S02]  /*15c0*/  LEA.HI.X.SX32 R23, R31, c[0x0][0x164], 0x1, P0 ;  /* 0x000059001f177a11 */ /* 0x010fe400000f0eff */
[----:B------:R-:W-:Y:S01]  /*15d0*/  IADD3 R4, P0, R0, c[0x0][0x168], RZ ;  /* 0x00005a0000047a10 */ /* 0x000fe20007f1e0ff */
[----:B------:R4:W-:Y:S01]  /*15e0*/  LDGSTS.E.BYPASS.128 [R193], [R10.64] ;  /* 0x000000000ac17fae */ /* 0x0009e2000b901c46 */
[----:B-1----:R-:W-:Y:S01]  /*15f0*/  LEA.HI.X.SX32 R25, R33, c[0x0][0x164], 0x1, P1 ;  /* 0x0000590021197a11 */ /* 0x002fe200008f0eff */
[----:B--2---:R-:W-:Y:S01]  /*1600*/  CS2R R30, SRZ ;  /* 0x00000000001e7805 */ /* 0x004fe2000001ff00 */
[----:B------:R-:W-:Y:S01]  /*1610*/  IADD3 R6, P1, R2, c[0x0][0x168], RZ ;  /* 0x00005a0002067a10 */ /* 0x000fe20007f3e0ff */
[----:B------:R1:W-:Y:S01]  /*1620*/  LDGSTS.E.BYPASS.128 [R192], [R12.64] ;  /* 0x000000000cc07fae */ /* 0x0003e2000b901c46 */
[C---:B------:R-:W-:Y:S01]  /*1630*/  LOP3.LUT R200, R190.reuse, 0x4000, RZ, 0xfc, !PT ;  /* 0x00004000bec87812 */ /* 0x040fe200078efcff */
[----:B------:R-:W-:Y:S01]  /*1640*/  CS2R R32, SRZ ;  /* 0x0000000000207805 */ /* 0x000fe2000001ff00 */
[----:B------:R-:W-:Y:S01]  /*1650*/  LOP3.LUT R199, R190, 0x5000, RZ, 0xfc, !PT ;  /* 0x00005000bec77812 */ /* 0x000fe200078efcff */
[----:B------:R2:W-:Y:S01]  /*1660*/  LDGSTS.E.BYPASS.128 [R191], [R16.64] ;  /* 0x0000000010bf7fae */ /* 0x0005e2000b901c46 */
[----:B-----5:R-:W-:-:S02]  /*1670*/  LEA.HI.X.SX32 R27, R35, c[0x0][0x16c], 0x1, P2 ;  /* 0x00005b00231b7a11 */ /* 0x020fc400010f0eff */
[C---:B------:R-:W-:Y:S01]  /*1680*/  IADD3 R8, P2, R3.reuse, c[0x0][0x168], RZ ;  /* 0x00005a0003087a10 */ /* 0x040fe20007f5e0ff */
[----:B------:R5:W-:Y:S01]  /*1690*/  LDGSTS.E.BYPASS.128 [R200], [R14.64] ;  /* 0x000000000ec87fae */ /* 0x000be2000b901c46 */
[----:B------:R-:W-:Y:S01]  /*16a0*/  LEA.HI.X.SX32 R5, R0, c[0x0][0x16c], 0x1, P0 ;  /* 0x00005b0000057a11 */ /* 0x000fe200000f0eff */
[----:B------:R-:W-:Y:S01]  /*16b0*/  IMAD.MOV.U32 R0, RZ, RZ, RZ ;  /* 0x000000ffff007224 */ /* 0x000fe200078e00ff */
[----:B------:R-:W-:Y:S01]  /*16c0*/  LOP3.LUT R198, R190, 0x6000, RZ, 0xfc, !PT ;  /* 0x00006000bec67812 */ /* 0x000fe200078efcff */
[----:B------:R-:W-:Y:S01]  /*16d0*/  CS2R R34, SRZ ;  /* 0x0000000000227805 */ /* 0x000fe2000001ff00 */
[----:B------:R-:W-:Y:S01]  /*16e0*/  LEA.HI.X.SX32 R7, R2, c[0x0][0x16c], 0x1, P1 ;  /* 0x00005b0002077a11 */ /* 0x000fe200008f0eff */
[----:B------:R3:W-:Y:S01]  /*16f0*/  LDGSTS.E.BYPASS.128 [R199], [R4.64] ;  /* 0x0000000004c77fae */ /* 0x0007e2000b901c46 */
[----:B------:R-:W-:Y:S01]  /*1700*/  LOP3.LUT R197, R190, 0x7000, RZ, 0xfc, !PT ;  /* 0x00007000bec57812 */ /* 0x000fe200078efcff */
[----:B------:R-:W-:Y:S01]  /*1710*/  IMAD.MOV.U32 R2, RZ, RZ, R14 ;  /* 0x000000ffff027224 */ /* 0x000fe200078e000e */
[----:B------:R-:W-:Y:S01]  /*1720*/  LEA.HI.X.SX32 R9, R3, c[0x0][0x16c], 0x1, P2 ;  /* 0x00005b0003097a11 */ /* 0x000fe200010f0eff */
[----:B------:R5:W-:Y:S01]  /*1730*/  LDGSTS.E.BYPASS.128 [R198], [R6.64] ;  /* 0x0000000006c67fae */ /* 0x000be2000b901c46 */
[----:B----4-:R-:W-:-:S02]  /*1740*/  LEA.HI.X.SX32 R11, R37, c[0x0][0x16c], 0x1, P3 ;  /* 0x00005b00250b7a11 */ /* 0x010fc400018f0eff */
[----:B-1----:R-:W-:Y:S01]  /*1750*/  LEA.HI.X.SX32 R13, R39, c[0x0][0x16c], 0x1, P4 ;  /* 0x00005b00270d7a11 */ /* 0x002fe200020f0eff */
[----:B------:R1:W-:Y:S01]  /*1760*/  LDGSTS.E.BYPASS.128 [R197], [R8.64] ;  /* 0x0000000008c57fae */ /* 0x0003e2000b901c46 */
[----:B--2---:R-:W-:Y:S01]  /*1770*/  LEA.HI.X.SX32 R17, R41, c[0x0][0x16c], 0x1, P5 ;  /* 0x00005b0029117a11 */ /* 0x004fe200028f0eff */
[----:B------:R-:W-:Y:S01]  /*1780*/  CS2R R36, SRZ ;  /* 0x0000000000247805 */ /* 0x000fe2000001ff00 */
[----:B------:R-:W-:Y:S01]  /*1790*/  LEA.HI.X.SX32 R3, R43, c[0x0][0x16c], 0x1, P6 ;  /* 0x00005b002b037a11 */ /* 0x000fe200030f0eff */
[----:B------:R-:W0:Y:S01]  /*17a0*/  LDGDEPBAR ;  /* 0x00000000000079af */ /* 0x000e220000000000 */
[----:B---3--:R-:W-:Y:S01]  /*17b0*/  LEA.HI.X.SX32 R5, R29, c[0x0][0x16c], 0x1, P0 ;  /* 0x00005b001d057a11 */ /* 0x008fe200000f0eff */
[----:B------:R-:W-:Y:S01]  /*17c0*/  CS2R R38, SRZ ;  /* 0x0000000000267805 */ /* 0x000fe2000001ff00 */
[----:B------:R-:W-:Y:S01]  /*17d0*/  SHF.R.U32.HI R85, RZ, 0x2, R84 ;  /* 0x00000002ff557819 */ /* 0x000fe20000011654 */
[----:B------:R-:W-:Y:S01]  /*17e0*/  BAR.SYNC.DEFER_BLOCKING 0x0 ;  /* 0x0000000000007b1d */ /* 0x000fe20000010000 */
[----:B-----5:R-:W-:Y:S01]  /*17f0*/  LEA.HI.X.SX32 R7, R45, c[0x0][0x16c], 0x1, P1 ;  /* 0x00005b002d077a11 */ /* 0x020fe200008f0eff */
[----:B------:R-:W-:Y:S01]  /*1800*/  CS2R R40, SRZ ;  /* 0x0000000000287805 */ /* 0x000fe2000001ff00 */
[----:B------:R-:W-:Y:S01]  /*1810*/  LOP3.LUT R84, R86, 0x7, R252, 0xf8, !PT ;  /* 0x0000000756547812 */ /* 0x000fe200078ef8fc */
[----:B------:R-:W-:Y:S01]  /*1820*/  CS2R R42, SRZ ;  /* 0x00000000002a7805 */ /* 0x000fe2000001ff00 */
[----:B-1----:R-:W-:Y:S01]  /*1830*/  LEA.HI.X.SX32 R9, R47, c[0x0][0x16c], 0x1, P2 ;  /* 0x00005b002f097a11 */ /* 0x002fe200010f0eff */
[----:B------:R-:W-:Y:S01]  /*1840*/  CS2R R44, SRZ ;  /* 0x00000000002c7805 */ /* 0x000fe2000001ff00 */
[----:B------:R-:W-:Y:S01]  /*1850*/  IADD3 R211, P0, R26, 0x100, RZ ;  /* 0x000001001ad37810 */ /* 0x000fe20007f1e0ff */
[----:B------:R-:W-:Y:S01]  /*1860*/  CS2R R46, SRZ ;  /* 0x00000000002e7805 */ /* 0x000fe2000001ff00 */
[----:B------:R-:W-:Y:S01]  /*1870*/  IADD3 R203, P3, R18, 0x100, RZ ;  /* 0x0000010012cb7810 */ /* 0x000fe20007f7e0ff */
[----:B------:R-:W-:Y:S01]  /*1880*/  CS2R R28, SRZ ;  /* 0x00000000001c7805 */ /* 0x000fe2000001ff00 */
[----:B------:R-:W-:Y:S01]  /*1890*/  LOP3.LUT R15, R252, 0x7, RZ, 0xc0, !PT ;  /* 0x00000007fc0f7812 */ /* 0x000fe200078ec0ff */
[----:B------:R-:W-:Y:S01]  /*18a0*/  IMAD.X R210, RZ, RZ, R27, P0 ;  /* 0x000000ffffd27224 */ /* 0x000fe200000e061b */
[----:B------:R-:W-:Y:S01]  /*18b0*/  LOP3.LUT R84, R84, R85, RZ, 0xfc, !PT ;  /* 0x0000005554547212 */ /* 0x000fe200078efcff */
[----:B------:R-:W-:Y:S01]  /*18c0*/  IMAD.X R202, RZ, RZ, R19, P3 ;  /* 0x000000ffffca7224 */ /* 0x000fe200018e0613 */
[----:B------:R-:W-:-:S02]  /*18d0*/  IADD3 R209, P0, R24, 0x100, RZ ;  /* 0x0000010018d17810 */ /* 0x000fc40007f1e0ff */
[----:B------:R-:W-:Y:S01]  /*18e0*/  IADD3 R207, P1, R22, 0x100, RZ ;  /* 0x0000010016cf7810 */ /* 0x000fe20007f3e0ff */
[----:B------:R-:W-:Y:S01]  /*18f0*/  IMAD.SHL.U32 R84, R84, 0x80, RZ ;  /* 0x0000008054547824 */ /* 0x000fe200078e00ff */
[----:B------:R-:W-:Y:S01]  /*1900*/  IADD3 R205, P2, R20, 0x100, RZ ;  /* 0x0000010014cd7810 */ /* 0x000fe20007f5e0ff */
[----:B------:R-:W-:Y:S01]  /*1910*/  IMAD.X R208, RZ, RZ, R25, P0 ;  /* 0x000000ffffd07224 */ /* 0x000fe200000e0619 */
[----:B------:R-:W-:Y:S01]  /*1920*/  IADD3 R217, P3, R16, 0x100, RZ ;  /* 0x0000010010d97810 */ /* 0x000fe20007f7e0ff */
[----:B------:R-:W-:Y:S01]  /*1930*/  IMAD.X R206, RZ, RZ, R23, P1 ;  /* 0x000000ffffce7224 */ /* 0x000fe200008e0617 */
[----:B------:R-:W-:Y:S01]  /*1940*/  IADD3 R15, R15, R85, R86 ;  /* 0x000000550f0f7210 */ /* 0x000fe20007ffe056 */
[----:B------:R-:W-:Y:S01]  /*1950*/  @!PT LDS RZ, [RZ] ;  /* 0x00000000fffff984 */ /* 0x000fe20000000800 */
[----:B------:R-:W-:Y:S01]  /*1960*/  @!PT LDS RZ, [RZ] ;  /* 0x00000000fffff984 */ /* 0x000fe20000000800 */
[----:B------:R-:W-:Y:S01]  /*1970*/  @!PT LDS RZ, [RZ] ;  /* 0x00000000fffff984 */ /* 0x000fe20000000800 */
[----:B------:R1:W-:Y:S01]  /*1980*/  LDGSTS.E.BYPASS.128 [R190+0x14000], [R18.64+0x80] ;  /* 0x1400008012be7fae */ /* 0x0003e2000b901c46 */
[----:B------:R-:W-:Y:S01]  /*1990*/  IMAD.X R204, RZ, RZ, R21, P2 ;  /* 0x000000ffffcc7224 */ /* 0x000fe200010e0615 */
[----:B------:R-:W-:Y:S01]  /*19a0*/  IADD3 R215, P4, R12, 0x100, RZ ;  /* 0x000001000cd77810 */ /* 0x000fe20007f9e0ff */
[----:B------:R-:W-:Y:S01]  /*19b0*/  IMAD.X R216, RZ, RZ, R17, P3 ;  /* 0x000000ffffd87224 */ /* 0x000fe200018e0611 */
[----:B------:R1:W-:Y:S01]  /*19c0*/  LDGSTS.E.BYPASS.128 [R193+0x14000], [R20.64+0x80] ;  /* 0x1400008014c17fae */ /* 0x0003e2000b901c46 */
[----:B------:R-:W-:Y:S01]  /*19d0*/  IMAD.SHL.U32 R194, R15, 0x80, RZ ;  /* 0x000000800fc27824 */ /* 0x000fe200078e00ff */
[----:B------:R-:W-:Y:S01]  /*19e0*/  IADD3 R213, P5, R10, 0x100, RZ ;  /* 0x000001000ad57810 */ /* 0x000fe20007fbe0ff */
[----:B------:R-:W-:Y:S01]  /*19f0*/  IMAD.X R214, RZ, RZ, R13, P4 ;  /* 0x000000ffffd67224 */ /* 0x000fe200020e060d */
[----:B------:R1:W-:Y:S01]  /*1a00*/  LDGSTS.E.BYPASS.128 [R192+0x14000], [R22.64+0x80] ;  /* 0x1400008016c07fae */ /* 0x0003e2000b901c46 */
[----:B------:R-:W-:-:S02]  /*1a10*/  IADD3 R225, P0, R8, 0x100, RZ ;  /* 0x0000010008e17810 */ /* 0x000fc40007f1e0ff */
[----:B------:R-:W-:Y:S01]  /*1a20*/  IADD3 R223, P1, R6, 0x100, RZ ;  /* 0x0000010006df7810 */ /* 0x000fe20007f3e0ff */
[----:B------:R1:W-:Y:S01]  /*1a30*/  LDGSTS.E.BYPASS.128 [R191+0x14000], [R24.64+0x80] ;  /* 0x1400008018bf7fae */ /* 0x0003e2000b901c46 */
[----:B------:R-:W-:Y:S01]  /*1a40*/  IADD3 R221, P2, R4, 0x100, RZ ;  /* 0x0000010004dd7810 */ /* 0x000fe20007f5e0ff */
[----:B------:R-:W-:Y:S01]  /*1a50*/  IMAD.X R212, RZ, RZ, R11, P5 ;  /* 0x000000ffffd47224 */ /* 0x000fe200028e060b */
[----:B------:R-:W-:Y:S01]  /*1a60*/  IADD3 R219, P3, R14, 0x100, RZ ;  /* 0x000001000edb7810 */ /* 0x000fe20007f7e0ff */
[----:B------:R-:W0:Y:S01]  /*1a70*/  LDGDEPBAR ;  /* 0x00000000000079af */ /* 0x000e220000000000 */
[C---:B------:R-:W-:Y:S01]  /*1a80*/  IADD3 R227, R84.reuse, 0x2000, RZ ;  /* 0x0000200054e37810 */ /* 0x040fe20007ffe0ff */
[----:B------:R-:W-:Y:S01]  /*1a90*/  IMAD.X R224, RZ, RZ, R9, P0 ;  /* 0x000000ffffe07224 */ /* 0x000fe200000e0609 */
[C---:B------:R-:W-:Y:S01]  /*1aa0*/  IADD3 R15, R84.reuse, 0x3000, RZ ;  /* 0x00003000540f7810 */ /* 0x040fe20007ffe0ff */
[----:B------:R1:W-:Y:S01]  /*1ab0*/  LDGSTS.E.BYPASS.128 [R190+0x8000], [R26.64+0x80] ;  /* 0x080000801abe7fae */ /* 0x0003e2000b901c46 */
[----:B------:R-:W-:Y:S01]  /*1ac0*/  IADD3 R201, R84, 0x1000, RZ ;  /* 0x0000100054c97810 */ /* 0x000fe20007ffe0ff */
[----:B------:R-:W-:Y:S01]  /*1ad0*/  IMAD.X R222, RZ, RZ, R7, P1 ;  /* 0x000000ffffde7224 */ /* 0x000fe200008e0607 */
[C---:B------:R-:W-:Y:S01]  /*1ae0*/  LOP3.LUT R230, R250.reuse, R194, RZ, 0xfc, !PT ;  /* 0x000000c2fae67212 */ /* 0x040fe200078efcff */
[----:B------:R1:W-:Y:S01]  /*1af0*/  LDGSTS.E.BYPASS.128 [R193+0x8000], [R10.64+0x80] ;  /* 0x080000800ac17fae */ /* 0x0003e2000b901c46 */
[C---:B------:R-:W-:Y:S01]  /*1b00*/  LOP3.LUT R227, R250.reuse, R227, RZ, 0xfc, !PT ;  /* 0x000000e3fae37212 */ /* 0x040fe200078efcff */
[----:B------:R-:W-:Y:S01]  /*1b10*/  IMAD.X R220, RZ, RZ, R5, P2 ;  /* 0x000000ffffdc7224 */ /* 0x000fe200010e0605 */
[C---:B------:R-:W-:Y:S01]  /*1b20*/  LOP3.LUT R226, R250.reuse, R15, RZ, 0xfc, !PT ;  /* 0x0000000ffae27212 */ /* 0x040fe200078efcff */
[----:B------:R1:W-:Y:S01]  /*1b30*/  LDGSTS.E.BYPASS.128 [R192+0x8000], [R12.64+0x80] ;  /* 0x080000800cc07fae */ /* 0x0003e2000b901c46 */
[----:B------:R-:W-:Y:S01]  /*1b40*/  LOP3.LUT R228, R250, R201, RZ, 0xfc, !PT ;  /* 0x000000c9fae47212 */ /* 0x000fe200078efcff */
[----:B------:R-:W-:-:S02]  /*1b50*/  IMAD.X R218, RZ, RZ, R3, P3 ;  /* 0x000000ffffda7224 */ /* 0x000fc400018e0603 */
[----:B------:R1:W-:Y:S04]  /*1b60*/  LDGSTS.E.BYPASS.128 [R191+0x8000], [R16.64+0x80] ;  /* 0x0800008010bf7fae */ /* 0x0003e8000b901c46 */
[----:B------:R2:W-:Y:S04]  /*1b70*/  LDGSTS.E.BYPASS.128 [R200+0x8000], [R2.64+0x80] ;  /* 0x0800008002c87fae */ /* 0x0005e8000b901c46 */
[----:B------:R1:W-:Y:S04]  /*1b80*/  LDGSTS.E.BYPASS.128 [R199+0x8000], [R4.64+0x80] ;  /* 0x0800008004c77fae */ /* 0x0003e8000b901c46 */
[----:B------:R1:W-:Y:S04]  /*1b90*/  LDGSTS.E.BYPASS.128 [R198+0x8000], [R6.64+0x80] ;  /* 0x0800008006c67fae */ /* 0x0003e8000b901c46 */
[----:B------:R1:W-:Y:S01]  /*1ba0*/  LDGSTS.E.BYPASS.128 [R197+0x8000], [R8.64+0x80] ;  /* 0x0800008008c57fae */ /* 0x0003e2000b901c46 */
[----:B--2---:R-:W-:-:S03]  /*1bb0*/  IMAD.MOV.U32 R2, RZ, RZ, RZ ;  /* 0x000000ffff027224 */ /* 0x004fc600078e00ff */
[----:B------:R-:W0:Y:S04]  /*1bc0*/  LDGDEPBAR ;  /* 0x00000000000079af */ /* 0x000e280000000000 */
.L_x_0:
[----:B------:R-:W-:-:S04]  /*1bd0*/  DEPBAR.LE SB0, 0x2 ;  /* 0x000080800000791a */ /* 0x000fc80000000000 */
[----:B------:R-:W-:Y:S01]  /*1be0*/  UIADD3 UR4, UR4, 0x1, URZ ;  /* 0x0000000104047890 */ /* 0x000fe2000fffe03f */
[----:B------:R-:W-:Y:S01]  /*1bf0*/  IMAD.IADD R116, R250, 0x1, R194 ;  /* 0x00000001fa747824 */ /* 0x000fe200078e02c2 */
[----:B------:R-:W-:Y:S02]  /*1c00*/  IADD3 R195, R195, 0x1, RZ ;  /* 0x00000001c3c37810 */ /* 0x000fe40007ffe0ff */
[----:B------:R-:W-:Y:S01]  /*1c10*/  UISETP.GE.AND UP0, UPT, UR4, 0x2, UPT ;  /* 0x000000020400788c */ /* 0x000fe2000bf06270 */
[----:B------:R-:W-:Y:S01]  /*1c20*/  BAR.SYNC.DEFER_BLOCKING 0x0 ;  /* 0x0000000000007b1d */ /* 0x000fe20000010000 */
[----:B------:R-:W-:Y:S02]  /*1c30*/  ISETP.GE.AND P1, PT, R195, 0x2, PT ;  /* 0x00000002c300780c */ /* 0x000fe40003f26270 */
[----:B------:R-:W-:Y:S01]  /*1c40*/  USEL UR4, UR4, URZ, !UP0 ;  /* 0x0000003f04047287 */ /* 0x000fe2000c000000 */
[----:B------:R-:W-:Y:S02]  /*1c50*/  ISETP.GE.U32.AND P0, PT, R189, 0x5e, PT ;  /* 0x0000005ebd00780c */ /* 0x000fe40003f06070 */
[----:B------:R-:W-:Y:S01]  /*1c60*/  SEL R195, R195, RZ, !P1 ;  /* 0x000000ffc3c37207 */ /* 0x000fe20004800000 */
[----:B------:R-:W-:Y:S01]  /*1c70*/  ULEA UR5, UR4, 0x10000, 0xe ;  /* 0x0001000004057891 */ /* 0x000fe2000f8e703f */
[----:B------:R-:W-:Y:S01]  /*1c80*/  ISETP.GE.U32.AND.EX P0, PT, R188, RZ, PT, P0 ;  /* 0x000000ffbc00720c */ /* 0x000fe20003f06100 */
[----:B------:R-:W-:-:S04]  /*1c90*/  IMAD.U32 R3, RZ, RZ, UR4 ;  /* 0x00000004ff037e24 */ /* 0x000fc8000f8e00ff */
[C---:B-1----:R-:W-:Y:S02]  /*1ca0*/  IMAD R16, R3.reuse, 0x8000, R230 ;  /* 0x0000800003107824 */ /* 0x042fe400078e02e6 */
[C---:B------:R-:W-:Y:S02]  /*1cb0*/  IMAD R12, R3.reuse, 0x8000, R228 ;  /* 0x00008000030c7824 */ /* 0x040fe400078e02e4 */
[C---:B------:R-:W-:Y:S02]  /*1cc0*/  IMAD R8, R3.reuse, 0x8000, R227 ;  /* 0x0000800003087824 */ /* 0x040fe400078e02e3 */
[C---:B------:R-:W-:Y:S02]  /*1cd0*/  IMAD R4, R3.reuse, 0x8000, R226 ;  /* 0x0000800003047824 */ /* 0x040fe400078e02e2 */
[C---:B------:R-:W-:Y:S01]  /*1ce0*/  IMAD R116, R3.reuse, 0x8000, R116 ;  /* 0x0000800003747824 */ /* 0x040fe200078e0274 */
[----:B------:R-:W-:Y:S04]  /*1cf0*/  LDSM.16.M88.4 R16, [R16] ;  /* 0x000000001010783b */ /* 0x000fe80000000200 */
[----:B------:R-:W1:Y:S04]  /*1d00*/  LDSM.16.M88.4 R124, [R238+UR5] ;  /* 0x00000005ee7c783b */ /* 0x000e680008000200 */
[----:B------:R-:W2:Y:S04]  /*1d10*/  LDSM.16.M88.4 R12, [R12] ;  /* 0x000000000c0c783b */ /* 0x000ea80000000200 */
[----:B------:R-:W3:Y:S04]  /*1d20*/  LDSM.16.M88.4 R8, [R8] ;  /* 0x000000000808783b */ /* 0x000ee80000000200 */
[----:B------:R-:W4:Y:S04]  /*1d30*/  LDSM.16.M88.4 R4, [R4] ;  /* 0x000000000404783b */ /* 0x000f280000000200 */
[----:B------:R-:W5:Y:S04]  /*1d40*/  LDSM.16.M88.4 R148, [R116+0x4000] ;  /* 0x004000007494783b */ /* 0x000f680000000200 */
[----:B------:R-:W4:Y:S04]  /*1d50*/  LDSM.16.M88.4 R140, [R116+0x5000] ;  /* 0x00500000748c783b */ /* 0x000f280000000200 */
[----:B------:R-:W4:Y:S04]  /*1d60*/  LDSM.16.M88.4 R120, [R116+0x6000] ;  /* 0x006000007478783b */ /* 0x000f280000000200 */
[----:B------:R-:W5:Y:S04]  /*1d70*/  LDSM.16.M88.4 R116, [R116+0x7000] ;  /* 0x007000007474783b */ /* 0x000f680000000200 */
[----:B------:R-:W5:Y:S04]  /*1d80*/  LDSM.16.M88.4 R84, [R234+UR5] ;  /* 0x00000005ea54783b */ /* 0x000f680008000200 */
[----:B------:R-:W5:Y:S04]  /*1d90*/  LDSM.16.M88.4 R176, [R246+UR5] ;  /* 0x00000005f6b0783b */ /* 0x000f680008000200 */
[----:B------:R-:W5:Y:S01]  /*1da0*/  LDSM.16.M88.4 R172, [R242+UR5] ;  /* 0x00000005f2ac783b */ /* 0x000f620008000200 */
[C---:B-1----:R-:W-:Y:S08]  /*1db0*/  IMMA.16832.S8.S8.SAT R64, R124.reuse.ROW, R16.COL, R64 ;  /* 0x000000107c407237 */ /* 0x042ff00000445c40 */
[C---:B--2---:R-:W-:Y:S08]  /*1dc0*/  IMMA.16832.S8.S8.SAT R68, R124.reuse.ROW, R12.COL, R68 ;  /* 0x0000000c7c447237 */ /* 0x044ff00000445c44 */
[C---:B---3--:R-:W-:Y:S08]  /*1dd0*/  IMMA.16832.S8.S8.SAT R72, R124.reuse.ROW, R8.COL, R72 ;  /* 0x000000087c487237 */ /* 0x048ff00000445c48 */
[C---:B----4-:R-:W-:Y:S08]  /*1de0*/  IMMA.16832.S8.S8.SAT R76, R124.reuse.ROW, R4.COL, R76 ;  /* 0x000000047c4c7237 */ /* 0x050ff00000445c4c */
[C---:B-----5:R-:W-:Y:S08]  /*1df0*/  IMMA.16832.S8.S8.SAT R136, R124.reuse.ROW, R148.COL, R136 ;  /* 0x000000947c887237 */ /* 0x060ff00000445c88 */
[C---:B------:R-:W-:Y:S08]  /*1e00*/  IMMA.16832.S8.S8.SAT R132, R124.reuse.ROW, R140.COL, R132 ;  /* 0x0000008c7c847237 */ /* 0x040ff00000445c84 */
[C---:B------:R-:W-:Y:S08]  /*1e10*/  IMMA.16832.S8.S8.SAT R128, R124.reuse.ROW, R120.COL, R128 ;  /* 0x000000787c807237 */ /* 0x040ff00000445c80 */
[----:B------:R-:W-:Y:S08]  /*1e20*/  IMMA.16832.S8.S8.SAT R124, R124.ROW, R116.COL, R112 ;  /* 0x000000747c7c7237 */ /* 0x000ff00000445c70 */
[----:B------:R-:W-:Y:S08]  /*1e30*/  IMMA.16832.S8.S8.SAT R112, R84.ROW, R140.COL, R80 ;  /* 0x0000008c54707237 */ /* 0x000ff00000445c50 */
[-C--:B------:R-:W-:Y:S08]  /*1e40*/  IMMA.16832.S8.S8.SAT R96, R176.ROW, R16.reuse.COL, R96 ;  /* 0x00000010b0607237 */ /* 0x080ff00000445c60 */
        /* <DEDUP_REMOVED lines=9> */
[C---:B------:R-:W-:Y:S08]  /*1ee0*/  IMMA.16832.S8.S8.SAT R104, R176.reuse.ROW, R140.COL, R104 ;  /* 0x0000008cb0687237 */ /* 0x040ff00000445c68 */
[C---:B------:R-:W-:Y:S08]  /*1ef0*/  IMMA.16832.S8.S8.SAT R108, R176.reuse.ROW, R120.COL, R108 ;  /* 0x00000078b06c7237 */ /* 0x040ff00000445c6c */
[----:B------:R-:W-:Y:S01]  /*1f00*/  IMMA.16832.S8.S8.SAT R168, R176.ROW, R116.COL, R168 ;  /* 0x00000074b0a87237 */ /* 0x000fe20000445ca8 */
[----:B------:R-:W1:Y:S07]  /*1f10*/  LDSM.16.M88.4 R176, [R245+UR5] ;  /* 0x00000005f5b0783b */ /* 0x000e6e0008000200 */
[C---:B------:R-:W-:Y:S08]  /*1f20*/  IMMA.16832.S8.S8.SAT R160, R172.reuse.ROW, R140.COL, R160 ;  /* 0x0000008caca07237 */ /* 0x040ff00000445ca0 */
[C---:B------:R-:W-:Y:S08]  /*1f30*/  IMMA.16832.S8.S8.SAT R152, R172.reuse.ROW, R120.COL, R152 ;  /* 0x00000078ac987237 */ /* 0x040ff00000445c98 */
[-C--:B------:R-:W-:Y:S01]  /*1f40*/  IMMA.16832.S8.S8.SAT R144, R172.ROW, R116.reuse.COL, R144 ;  /* 0x00000074ac907237 */ /* 0x080fe20000445c90 */
[----:B------:R-:W2:Y:S07]  /*1f50*/  LDSM.16.M88.4 R172, [R241+UR5] ;  /* 0x00000005f1ac783b */ /* 0x000eae0008000200 */
[C---:B------:R-:W-:Y:S01]  /*1f60*/  IMMA.16832.S8.S8.SAT R80, R84.reuse.ROW, R116.COL, R156 ;  /* 0x0000007454507237 */ /* 0x040fe20000445c9c */
[----:B------:R-:W3:Y:S07]  /*1f70*/  LDSM.16.M88.4 R156, [R237+UR5] ;  /* 0x00000005ed9c783b */ /* 0x000eee0008000200 */
[C---:B------:R-:W-:Y:S08]  /*1f80*/  IMMA.16832.S8.S8.SAT R20, R84.reuse.ROW, R16.COL, R184 ;  /* 0x0000001054147237 */ /* 0x040ff00000445cb8 */
[C---:B------:R-:W-:Y:S08]  /*1f90*/  IMMA.16832.S8.S8.SAT R24, R84.reuse.ROW, R12.COL, R180 ;  /* 0x0000000c54187237 */ /* 0x040ff00000445cb4 */
[C---:B------:R-:W-:Y:S08]  /*1fa0*/  IMMA.16832.S8.S8.SAT R28, R84.reuse.ROW, R8.COL, R28 ;  /* 0x00000008541c7237 */ /* 0x040ff00000445c1c */
[C---:B------:R-:W-:Y:S07]  /*1fb0*/  IMMA.16832.S8.S8.SAT R92, R84.reuse.ROW, R4.COL, R92 ;  /* 0x00000004545c7237 */ /* 0x040fee0000445c5c */
[----:B------:R-:W-:Y:S01]  /*1fc0*/  IMAD R4, R3, 0x8000, R229 ;  /* 0x0000800003047824 */ /* 0x000fe200078e02e5 */
[----:B------:R-:W-:Y:S03]  /*1fd0*/  IMMA.16832.S8.S8.SAT R32, R84.ROW, R148.COL, R32 ;  /* 0x0000009454207237 */ /* 0x000fe60000445c20 */
[----:B------:R-:W-:-:S02]  /*1fe0*/  IMAD.IADD R3, R194, 0x1, R4 ;  /* 0x00000001c2037824 */ /* 0x000fc400078e0204 */
[----:B------:R-:W-:-:S03]  /*1ff0*/  IMAD.IADD R4, R201, 0x1, R4 ;  /* 0x00000001c9047824 */ /* 0x000fc600078e0204 */
[----:B------:R-:W-:Y:S01]  /*2000*/  IMMA.16832.S8.S8.SAT R88, R84.ROW, R120.COL, R88 ;  /* 0x0000007854587237 */ /* 0x000fe20000445c58 */
[----:B------:R-:W4:Y:S07]  /*2010*/  LDSM.16.M88.4 R84, [R233+UR5] ;  /* 0x00000005e954783b */ /* 0x000f2e0008000200 */
[C---:B-1----:R-:W-:Y:S08]  /*2020*/  IMMA.16832.S8.S8.SAT R36, R176.reuse.ROW, R14.COL, R36 ;  /* 0x0000000eb0247237 */ /* 0x042ff00000445c24 */
[C---:B------:R-:W-:Y:S08]  /*2030*/  IMMA.16832.S8.S8.SAT R40, R176.reuse.ROW, R10.COL, R40 ;  /* 0x0000000ab0287237 */ /* 0x040ff00000445c28 */
[C---:B------:R-:W-:Y:S08]  /*2040*/  IMMA.16832.S8.S8.SAT R100, R176.reuse.ROW, R150.COL, R100 ;  /* 0x00000096b0647237 */ /* 0x040ff00000445c64 */
[----:B------:R-:W-:Y:S08]  /*2050*/  IMMA.16832.S8.S8.SAT R104, R176.ROW, R142.COL, R104 ;  /* 0x0000008eb0687237 */ /* 0x000ff00000445c68 */
[C---:B--2---:R-:W-:Y:S08]  /*2060*/  IMMA.16832.S8.S8.SAT R52, R172.reuse.ROW, R14.COL, R52 ;  /* 0x0000000eac347237 */ /* 0x044ff00000445c34 */
[C---:B------:R-:W-:Y:S08]  /*2070*/  IMMA.16832.S8.S8.SAT R56, R172.reuse.ROW, R10.COL, R56 ;  /* 0x0000000aac387237 */ /* 0x040ff00000445c38 */
[C---:B------:R-:W-:Y:S08]  /*2080*/  IMMA.16832.S8.S8.SAT R164, R172.reuse.ROW, R150.COL, R164 ;  /* 0x00000096aca47237 */ /* 0x040ff00000445ca4 */
[----:B------:R-:W-:Y:S08]  /*2090*/  IMMA.16832.S8.S8.SAT R160, R172.ROW, R142.COL, R160 ;  /* 0x0000008eaca07237 */ /* 0x000ff00000445ca0 */
[C---:B---3--:R-:W-:Y:S08]  /*20a0*/  IMMA.16832.S8.S8.SAT R68, R156.reuse.ROW, R14.COL, R68 ;  /* 0x0000000e9c447237 */ /* 0x048ff00000445c44 */
[C---:B------:R-:W-:Y:S08]  /*20b0*/  IMMA.16832.S8.S8.SAT R72, R156.reuse.ROW, R10.COL, R72 ;  /* 0x0000000a9c487237 */ /* 0x040ff00000445c48 */
[C---:B------:R-:W-:Y:S08]  /*20c0*/  IMMA.16832.S8.S8.SAT R136, R156.reuse.ROW, R150.COL, R136 ;  /* 0x000000969c887237 */ /* 0x040ff00000445c88 */
[----:B------:R-:W-:Y:S08]  /*20d0*/  IMMA.16832.S8.S8.SAT R132, R156.ROW, R142.COL, R132 ;  /* 0x0000008e9c847237 */ /* 0x000ff00000445c84 */
[C---:B----4-:R-:W-:Y:S01]  /*20e0*/  IMMA.16832.S8.S8.SAT R12, R84.reuse.ROW, R14.COL, R24 ;  /* 0x0000000e540c7237 */ /* 0x050fe20000445c18 */
[----:B------:R-:W-:Y:S07]  /*20f0*/  LDSM.16.M88.4 R24, [R4+0x1000] ;  /* 0x001000000418783b */ /* 0x000fee0000000200 */
[C---:B------:R-:W-:Y:S01]  /*2100*/  IMMA.16832.S8.S8.SAT R8, R84.reuse.ROW, R10.COL, R28 ;  /* 0x0000000a54087237 */ /* 0x040fe20000445c1c */
[----:B------:R-:W-:Y:S07]  /*2110*/  LDSM.16.M88.4 R28, [R4] ;  /* 0x00000000041c783b */ /* 0x000fee0000000200 */
[C---:B------:R-:W-:Y:S01]  /*2120*/  IMMA.16832.S8.S8.SAT R148, R84.reuse.ROW, R150.COL, R32 ;  /* 0x0000009654947237 */ /* 0x040fe20000445c20 */
[----:B------:R-:W-:Y:S07]  /*2130*/  LDSM.16.M88.4 R32, [R3] ;  /* 0x000000000320783b */ /* 0x000fee0000000200 */
[----:B------:R-:W-:Y:S01]  /*2140*/  IMMA.16832.S8.S8.SAT R140, R84.ROW, R142.COL, R112 ;  /* 0x0000008e548c7237 */ /* 0x000fe20000445c70 */
[----:B------:R-:W1:Y:S07]  /*2150*/  LDSM.16.M88.4 R112, [R232+UR5] ;  /* 0x00000005e870783b */ /* 0x000e6e0008000200 */
[-C--:B------:R-:W-:Y:S08]  /*2160*/  IMMA.16832.S8.S8.SAT R96, R176.ROW, R18.reuse.COL, R96 ;  /* 0x00000012b0607237 */ /* 0x080ff00000445c60 */
[-C--:B------:R-:W-:Y:S08]  /*2170*/  IMMA.16832.S8.S8.SAT R48, R172.ROW, R18.reuse.COL, R48 ;  /* 0x00000012ac307237 */ /* 0x080ff00000445c30 */
[-C--:B------:R-:W-:Y:S08]  /*2180*/  IMMA.16832.S8.S8.SAT R64, R156.ROW, R18.reuse.COL, R64 ;  /* 0x000000129c407237 */ /* 0x080ff00000445c40 */
[----:B------:R-:W-:Y:S01]  /*2190*/  IMMA.16832.S8.S8.SAT R16, R84.ROW, R18.COL, R20 ;  /* 0x0000001254107237 */ /* 0x000fe20000445c14 */
[----:B------:R-:W-:Y:S07]  /*21a0*/  LDSM.16.M88.4 R20, [R4+0x2000] ;  /* 0x002000000414783b */ /* 0x000fee0000000200 */
[C---:B------:R-:W-:Y:S08]  /*21b0*/  IMMA.16832.S8.S8.SAT R108, R176.reuse.ROW, R122.COL, R108 ;  /* 0x0000007ab06c7237 */ /* 0x040ff00000445c6c */
[----:B------:R-:W-:Y:S08]  /*21c0*/  IMMA.16832.S8.S8.SAT R168, R176.ROW, R118.COL, R168 ;  /* 0x00000076b0a87237 */ /* 0x000ff00000445ca8 */
[C---:B------:R-:W-:Y:S08]  /*21d0*/  IMMA.16832.S8.S8.SAT R152, R172.reuse.ROW, R122.COL, R152 ;  /* 0x0000007aac987237 */ /* 0x040ff00000445c98 */
[----:B------:R-:W-:Y:S08]  /*21e0*/  IMMA.16832.S8.S8.SAT R144, R172.ROW, R118.COL, R144 ;  /* 0x00000076ac907237 */ /* 0x000ff00000445c90 */
[C---:B------:R-:W-:Y:S08]  /*21f0*/  IMMA.16832.S8.S8.SAT R128, R156.reuse.ROW, R122.COL, R128 ;  /* 0x0000007a9c807237 */ /* 0x040ff00000445c80 */
[----:B------:R-:W-:Y:S08]  /*2200*/  IMMA.16832.S8.S8.SAT R124, R156.ROW, R118.COL, R124 ;  /* 0x000000769c7c7237 */ /* 0x000ff00000445c7c */
[C---:B------:R-:W-:Y:S08]  /*2210*/  IMMA.16832.S8.S8.SAT R92, R84.reuse.ROW, R6.COL, R92 ;  /* 0x00000006545c7237 */ /* 0x040ff00000445c5c */
[C---:B------:R-:W-:Y:S08]  /*2220*/  IMMA.16832.S8.S8.SAT R120, R84.reuse.ROW, R122.COL, R88 ;  /* 0x0000007a54787237 */ /* 0x040ff00000445c58 */
[----:B------:R-:W-:Y:S08]  /*2230*/  IMMA.16832.S8.S8.SAT R116, R84.ROW, R118.COL, R80 ;  /* 0x0000007654747237 */ /* 0x000ff00000445c50 */
[-C--:B------:R-:W-:Y:S01]  /*2240*/  IMMA.16832.S8.S8.SAT R44, R176.ROW, R6.reuse.COL, R44 ;  /* 0x00000006b02c7237 */ /* 0x080fe20000445c2c */
[----:B------:R-:W2:Y:S07]  /*2250*/  LDSM.16.M88.4 R176, [R244+UR5] ;  /* 0x00000005f4b0783b */ /* 0x000eae0008000200 */
[-C--:B------:R-:W-:Y:S01]  /*2260*/  IMMA.16832.S8.S8.SAT R60, R172.ROW, R6.reuse.COL, R60 ;  /* 0x00000006ac3c7237 */ /* 0x080fe20000445c3c */
[----:B------:R-:W3:Y:S07]  /*2270*/  LDSM.16.M88.4 R172, [R240+UR5] ;  /* 0x00000005f0ac783b */ /* 0x000eee0008000200 */
[----:B------:R-:W-:Y:S01]  /*2280*/  IMMA.16832.S8.S8.SAT R76, R156.ROW, R6.COL, R76 ;  /* 0x000000069c4c7237 */ /* 0x000fe20000445c4c */
[----:B------:R-:W4:Y:S04]  /*2290*/  LDSM.16.M88.4 R156, [R236+UR5] ;  /* 0x00000005ec9c783b */ /* 0x000f280008000200 */
[----:B------:R-:W-:Y:S03]  /*22a0*/  LDSM.16.M88.4 R4, [R3+0x6000] ;  /* 0x006000000304783b */ /* 0x000fe60000000200 */
[C---:B-1----:R-:W-:Y:S01]  /*22b0*/  IMMA.16832.S8.S8.SAT R80, R112.reuse.ROW, R32.COL, R16 ;  /* 0x0000002070507237 */ /* 0x042fe20000445c10 */
[----:B------:R-:W1:Y:S07]  /*22c0*/  LDSM.16.M88.4 R16, [R3+0x4000] ;  /* 0x004000000310783b */ /* 0x000e6e0000000200 */
[C---:B------:R-:W-:Y:S01]  /*22d0*/  IMMA.16832.S8.S8.SAT R84, R112.reuse.ROW, R28.COL, R12 ;  /* 0x0000001c70547237 */ /* 0x040fe20000445c0c */
[----:B------:R-:W5:Y:S07]  /*22e0*/  LDSM.16.M88.4 R12, [R3+0x5000] ;  /* 0x00500000030c783b */ /* 0x000f6e0000000200 */
[----:B------:R-:W-:Y:S01]  /*22f0*/  IMMA.16832.S8.S8.SAT R88, R112.ROW, R24.COL, R8 ;  /* 0x0000001870587237 */ /* 0x000fe20000445c08 */
[----:B------:R3:W1:Y:S07]  /*2300*/  LDSM.16.M88.4 R8, [R3+0x7000] ;  /* 0x007000000308783b */ /* 0x00066e0000000200 */
[----:B--2---:R-:W-:Y:S01]  /*2310*/  IMMA.16832.S8.S8.SAT R96, R176.ROW, R32.COL, R96 ;  /* 0x00000020b0607237 */ /* 0x004fe20000445c60 */
[----:B---3--:R-:W-:-:S07]  /*2320*/  LEA R3, R195, 0x10000, 0xe ;  /* 0x00010000c3037811 */ /* 0x008fce00078e70ff */
[-C--:B------:R-:W-:Y:S08]  /*2330*/  IMMA.16832.S8.S8.SAT R48, R172.ROW, R32.reuse.COL, R48 ;  /* 0x00000020ac307237 */ /* 0x080ff00000445c30 */
[----:B----4-:R-:W-:Y:S08]  /*2340*/  IMMA.16832.S8.S8.SAT R64, R156.ROW, R32.COL, R64 ;  /* 0x000000209c407237 */ /* 0x010ff00000445c40 */
[-C--:B------:R-:W-:Y:S08]  /*2350*/  IMMA.16832.S8.S8.SAT R36, R176.ROW, R28.reuse.COL, R36 ;  /* 0x0000001cb0247237 */ /* 0x080ff00000445c24 */
[-C--:B------:R-:W-:Y:S08]  /*2360*/  IMMA.16832.S8.S8.SAT R52, R172.ROW, R28.reuse.COL, R52 ;  /* 0x0000001cac347237 */ /* 0x080ff00000445c34 */
[----:B------:R-:W-:Y:S08]  /*2370*/  IMMA.16832.S8.S8.SAT R68, R156.ROW, R28.COL, R68 ;  /* 0x0000001c9c447237 */ /* 0x000ff00000445c44 */
[-C--:B------:R-:W-:Y:S08]  /*2380*/  IMMA.16832.S8.S8.SAT R40, R176.ROW, R24.reuse.COL, R40 ;  /* 0x00000018b0287237 */ /* 0x080ff00000445c28 */
[-C--:B------:R-:W-:Y:S08]  /*2390*/  IMMA.16832.S8.S8.SAT R56, R172.ROW, R24.reuse.COL, R56 ;  /* 0x00000018ac387237 */ /* 0x080ff00000445c38 */
[----:B------:R-:W-:Y:S08]  /*23a0*/  IMMA.16832.S8.S8.SAT R72, R156.ROW, R24.COL, R72 ;  /* 0x000000189c487237 */ /* 0x000ff00000445c48 */
[-C--:B------:R-:W-:Y:S08]  /*23b0*/  IMMA.16832.S8.S8.SAT R44, R176.ROW, R20.reuse.COL, R44 ;  /* 0x00000014b02c7237 */ /* 0x080ff00000445c2c */
[-C--:B------:R-:W-:Y:S08]  /*23c0*/  IMMA.16832.S8.S8.SAT R60, R172.ROW, R20.reuse.COL, R60 ;  /* 0x00000014ac3c7237 */ /* 0x080ff00000445c3c */
[-C--:B------:R-:W-:Y:S08]  /*23d0*/  IMMA.16832.S8.S8.SAT R76, R156.ROW, R20.reuse.COL, R76 ;  /* 0x000000149c4c7237 */ /* 0x080ff00000445c4c */
[----:B------:R-:W-:Y:S08]  /*23e0*/  IMMA.16832.S8.S8.SAT R92, R112.ROW, R20.COL, R92 ;  /* 0x00000014705c7237 */ /* 0x000ff00000445c5c */
[C---:B-1----:R-:W-:Y:S08]  /*23f0*/  IMMA.16832.S8.S8.SAT R100, R176.reuse.ROW, R16.COL, R100 ;  /* 0x00000010b0647237 */ /* 0x042ff00000445c64 */
[C---:B-----5:R-:W-:Y:S08]  /*2400*/  IMMA.16832.S8.S8.SAT R104, R176.reuse.ROW, R12.COL, R104 ;  /* 0x0000000cb0687237 */ /* 0x060ff00000445c68 */
[C---:B------:R-:W-:Y:S08]  /*2410*/  IMMA.16832.S8.S8.SAT R108, R176.reuse.ROW, R4.COL, R108 ;  /* 0x00000004b06c7237 */ /* 0x040ff00000445c6c */
[----:B------:R-:W-:Y:S01]  /*2420*/  IMMA.16832.S8.S8.SAT R168, R176.ROW, R8.COL, R168 ;  /* 0x00000008b0a87237 */ /* 0x000fe20000445ca8 */
[----:B------:R-:W1:Y:S07]  /*2430*/  LDSM.16.M88.4 R176, [R243+UR5] ;  /* 0x00000005f3b0783b */ /* 0x000e6e0008000200 */
[C---:B------:R-:W-:Y:S08]  /*2440*/  IMMA.16832.S8.S8.SAT R164, R172.reuse.ROW, R16.COL, R164 ;  /* 0x00000010aca47237 */ /* 0x040ff00000445ca4 */
[C---:B------:R-:W-:Y:S08]  /*2450*/  IMMA.16832.S8.S8.SAT R160, R172.reuse.ROW, R12.COL, R160 ;  /* 0x0000000caca07237 */ /* 0x040ff00000445ca0 */
[C---:B------:R-:W-:Y:S08]  /*2460*/  IMMA.16832.S8.S8.SAT R152, R172.reuse.ROW, R4.COL, R152 ;  /* 0x00000004ac987237 */ /* 0x040ff00000445c98 */
[----:B------:R-:W-:Y:S01]  /*2470*/  IMMA.16832.S8.S8.SAT R144, R172.ROW, R8.COL, R144 ;  /* 0x00000008ac907237 */ /* 0x000fe20000445c90 */
[----:B------:R-:W2:Y:S07]  /*2480*/  LDSM.16.M88.4 R172, [R239+UR5] ;  /* 0x00000005efac783b */ /* 0x000eae0008000200 */
[C---:B------:R-:W-:Y:S08]  /*2490*/  IMMA.16832.S8.S8.SAT R136, R156.reuse.ROW, R16.COL, R136 ;  /* 0x000000109c887237 */ /* 0x040ff00000445c88 */
[C---:B------:R-:W-:Y:S08]  /*24a0*/  IMMA.16832.S8.S8.SAT R132, R156.reuse.ROW, R12.COL, R132 ;  /* 0x0000000c9c847237 */ /* 0x040ff00000445c84 */
[C---:B------:R-:W-:Y:S08]  /*24b0*/  IMMA.16832.S8.S8.SAT R128, R156.reuse.ROW, R4.COL, R128 ;  /* 0x000000049c807237 */ /* 0x040ff00000445c80 */
[----:B------:R-:W-:Y:S01]  /*24c0*/  IMMA.16832.S8.S8.SAT R124, R156.ROW, R8.COL, R124 ;  /* 0x000000089c7c7237 */ /* 0x000fe20000445c7c */
[----:B------:R-:W3:Y:S07]  /*24d0*/  LDSM.16.M88.4 R156, [R231+UR5] ;  /* 0x00000005e79c783b */ /* 0x000eee0008000200 */
[C---:B------:R-:W-:Y:S07]  /*24e0*/  IMMA.16832.S8.S8.SAT R148, R112.reuse.ROW, R16.COL, R148 ;  /* 0x0000001070947237 */ /* 0x040fee0000445c94 */
[C---:B------:R-:W-:Y:S01]  /*24f0*/  IMAD R17, R195.reuse, 0x8000, R200 ;  /* 0x00008000c3117824 */ /* 0x040fe200078e02c8 */
[C---:B------:R-:W-:Y:S07]  /*2500*/  IMMA.16832.S8.S8.SAT R140, R112.reuse.ROW, R12.COL, R140 ;  /* 0x0000000c708c7237 */ /* 0x040fee0000445c8c */
[----:B------:R-:W-:Y:S01]  /*2510*/  IMAD.IADD R13, R190, 0x1, R3 ;  /* 0x00000001be0d7824 */ /* 0x000fe200078e0203 */
[C---:B------:R-:W-:Y:S07]  /*2520*/  IMMA.16832.S8.S8.SAT R120, R112.reuse.ROW, R4.COL, R120 ;  /* 0x0000000470787237 */ /* 0x040fee0000445c78 */
[----:B------:R-:W-:Y:S01]  /*2530*/  IADD3 R4, P1, R2, R203, RZ ;  /* 0x000000cb02047210 */ /* 0x000fe20007f3e0ff */
[----:B------:R-:W-:Y:S01]  /*2540*/  IMMA.16832.S8.S8.SAT R116, R112.ROW, R8.COL, R116 ;  /* 0x0000000870747237 */ /* 0x000fe20000445c74 */
[----:B------:R-:W4:Y:S03]  /*2550*/  LDSM.16.M88.4 R112, [R235+UR5] ;  /* 0x00000005eb70783b */ /* 0x000f260008000200 */
[----:B------:R-:W-:Y:S01]  /*2560*/  IMAD.X R5, R0, 0x1, R202, P1 ;  /* 0x0000000100057824 */ /* 0x000fe200008e06ca */
[----:B------:R-:W-:Y:S03]  /*2570*/  BAR.SYNC.DEFER_BLOCKING 0x0 ;  /* 0x0000000000007b1d */ /* 0x000fe60000010000 */
[-C--:B-1----:R-:W-:Y:S08]  /*2580*/  IMMA.16832.S8.S8.SAT R36, R176.ROW, R30.reuse.COL, R36 ;  /* 0x0000001eb0247237 */ /* 0x082ff00000445c24 */
[-C--:B--2---:R-:W-:Y:S08]  /*2590*/  IMMA.16832.S8.S8.SAT R52, R172.ROW, R30.reuse.COL, R52 ;  /* 0x0000001eac347237 */ /* 0x084ff00000445c34 */
[----:B---3--:R-:W-:Y:S01]  /*25a0*/  IMMA.16832.S8.S8.SAT R180, R156.ROW, R30.COL, R84 ;  /* 0x0000001e9cb47237 */ /* 0x008fe20000445c54 */
[----:B------:R-:W-:Y:S01]  /*25b0*/  @!PT LDS RZ, [RZ] ;  /* 0x00000000fffff984 */ /* 0x000fe20000000800 */
[----:B------:R-:W-:Y:S01]  /*25c0*/  @!PT LDS RZ, [RZ] ;  /* 0x00000000fffff984 */ /* 0x000fe20000000800 */
[----:B------:R-:W-:Y:S01]  /*25d0*/  @!PT LDS RZ, [RZ] ;  /* 0x00000000fffff984 */ /* 0x000fe20000000800 */
[----:B------:R1:W-:Y:S07]  /*25e0*/  LDGSTS.E.BYPASS.128 [R13], [R4.64], !P0 ;  /* 0x00000000040d7fae */ /* 0x0003ee000c101c46 */
[-C--:B------:R-:W-:Y:S08]  /*25f0*/  IMMA.16832.S8.S8.SAT R108, R176.ROW, R6.reuse.COL, R108 ;  /* 0x00000006b06c7237 */ /* 0x080ff00000445c6c */
[----:B------:R-:W-:Y:S01]  /*2600*/  IMMA.16832.S8.S8.SAT R152, R172.ROW, R6.COL, R152 ;  /* 0x00000006ac987237 */ /* 0x000fe20000445c98 */
[----:B-1----:R-:W-:Y:S01]  /*2610*/  IADD3 R4, P2, R2, R207, RZ ;  /* 0x000000cf02047210 */ /* 0x002fe20007f5e0ff */
[----:B------:R-:W-:-:S04]  /*2620*/  IMAD R13, R195, 0x8000, R190 ;  /* 0x00008000c30d7824 */ /* 0x000fc800078e02be */
[----:B------:R-:W-:Y:S02]  /*2630*/  IMAD.X R5, R0, 0x1, R206, P2 ;  /* 0x0000000100057824 */ /* 0x000fe400010e06ce */
[----:B----4-:R-:W-:Y:S08]  /*2640*/  IMMA.16832.S8.S8.SAT R68, R112.ROW, R30.COL, R68 ;  /* 0x0000001e70447237 */ /* 0x010ff00000445c44 */
[----:B------:R-:W-:Y:S08]  /*2650*/  IMMA.16832.S8.S8.SAT R28, R156.ROW, R26.COL, R88 ;  /* 0x0000001a9c1c7237 */ /* 0x000ff00000445c58 */
[-C--:B------:R-:W-:Y:S08]  /*2660*/  IMMA.16832.S8.S8.SAT R128, R112.ROW, R6.reuse.COL, R128 ;  /* 0x0000000670807237 */ /* 0x080ff00000445c80 */
[C---:B------:R-:W-:Y:S07]  /*2670*/  IMMA.16832.S8.S8.SAT R88, R156.reuse.ROW, R6.COL, R120 ;  /* 0x000000069c587237 */ /* 0x040fee0000445c78 */
[----:B------:R-:W-:Y:S01]  /*2680*/  IADD3 R6, P1, R2, R205, RZ ;  /* 0x000000cd02067210 */ /* 0x000fe20007f3e0ff */
[----:B------:R-:W-:Y:S04]  /*2690*/  IMMA.16832.S8.S8.SAT R184, R156.ROW, R34.COL, R80 ;  /* 0x000000229cb87237 */ /* 0x000fe80000445c50 */
[----:B------:R-:W-:Y:S01]  /*26a0*/  IMAD.X R7, R0, 0x1, R204, P1 ;  /* 0x0000000100077824 */ /* 0x000fe200008e06cc */
[----:B------:R-:W-:-:S03]  /*26b0*/  IADD3 R8, P1, R2, R209, RZ ;  /* 0x000000d102087210 */ /* 0x000fc60007f3e0ff */
[----:B------:R-:W-:Y:S02]  /*26c0*/  IMMA.16832.S8.S8.SAT R96, R176.ROW, R34.COL, R96 ;  /* 0x00000022b0607237 */ /* 0x000fe40000445c60 */
[----:B------:R-:W-:-:S06]  /*26d0*/  IMAD.X R9, R0, 0x1, R208, P1 ;  /* 0x0000000100097824 */ /* 0x000fcc00008e06d0 */
[----:B------:R-:W-:Y:S08]  /*26e0*/  IMMA.16832.S8.S8.SAT R104, R176.ROW, R14.COL, R104 ;  /* 0x0000000eb0687237 */ /* 0x000ff00000445c68 */
[C---:B------:R-:W-:Y:S08]  /*26f0*/  IMMA.16832.S8.S8.SAT R48, R172.reuse.ROW, R34.COL, R48 ;  /* 0x00000022ac307237 */ /* 0x040ff00000445c30 */
[----:B------:R-:W-:Y:S08]  /*2700*/  IMMA.16832.S8.S8.SAT R160, R172.ROW, R14.COL, R160 ;  /* 0x0000000eaca07237 */ /* 0x000ff00000445ca0 */
[C---:B------:R-:W-:Y:S08]  /*2710*/  IMMA.16832.S8.S8.SAT R64, R112.reuse.ROW, R34.COL, R64 ;  /* 0x0000002270407237 */ /* 0x040ff00000445c40 */
[-C--:B------:R-:W-:Y:S08]  /*2720*/  IMMA.16832.S8.S8.SAT R132, R112.ROW, R14.reuse.COL, R132 ;  /* 0x0000000e70847237 */ /* 0x080ff00000445c84 */
[----:B------:R-:W-:Y:S07]  /*2730*/  IMMA.16832.S8.S8.SAT R80, R156.ROW, R14.COL, R140 ;  /* 0x0000000e9c507237 */ /* 0x000fee0000445c8c */
[----:B------:R-:W-:Y:S01]  /*2740*/  IMAD.IADD R15, R193, 0x1, R3 ;  /* 0x00000001c10f7824 */ /* 0x000fe200078e0203 */
[C---:B------:R-:W-:Y:S04]  /*2750*/  IMMA.16832.S8.S8.SAT R72, R112.reuse.ROW, R26.COL, R72 ;  /* 0x0000001a70487237 */ /* 0x040fe80000445c48 */
[----:B------:R1:W-:Y:S04]  /*2760*/  LDGSTS.E.BYPASS.128 [R15], [R6.64], !P0 ;  /* 0x00000000060f7fae */ /* 0x0003e8000c101c46 */
[C---:B------:R-:W-:Y:S08]  /*2770*/  IMMA.16832.S8.S8.SAT R76, R112.reuse.ROW, R22.COL, R76 ;  /* 0x00000016704c7237 */ /* 0x040ff00000445c4c */
[----:B------:R-:W-:Y:S01]  /*2780*/  IMMA.16832.S8.S8.SAT R136, R112.ROW, R18.COL, R136 ;  /* 0x0000001270887237 */ /* 0x000fe20000445c88 */
[----:B-1----:R-:W-:Y:S01]  /*2790*/  IADD3 R6, P2, R2, R211, RZ ;  /* 0x000000d302067210 */ /* 0x002fe20007f5e0ff */
[----:B------:R-:W-:-:S04]  /*27a0*/  IMAD R15, R195, 0x8000, R193 ;  /* 0x00008000c30f7824 */ /* 0x000fc800078e02c1 */
[----:B------:R-:W-:Y:S02]  /*27b0*/  IMAD.X R7, R0, 0x1, R210, P2 ;  /* 0x0000000100077824 */ /* 0x000fe400010e06d2 */
[C---:B------:R-:W-:Y:S08]  /*27c0*/  IMMA.16832.S8.S8.SAT R92, R156.reuse.ROW, R22.COL, R92 ;  /* 0x000000169c5c7237 */ /* 0x040ff00000445c5c */
[----:B------:R-:W-:Y:S08]  /*27d0*/  IMMA.16832.S8.S8.SAT R32, R156.ROW, R18.COL, R148 ;  /* 0x000000129c207237 */ /* 0x000ff00000445c94 */
[-C--:B------:R-:W-:Y:S08]  /*27e0*/  IMMA.16832.S8.S8.SAT R168, R176.ROW, R10.reuse.COL, R168 ;  /* 0x0000000ab0a87237 */ /* 0x080ff00000445ca8 */
[-C--:B------:R-:W-:Y:S08]  /*27f0*/  IMMA.16832.S8.S8.SAT R144, R172.ROW, R10.reuse.COL, R144 ;  /* 0x0000000aac907237 */ /* 0x080ff00000445c90 */
[-C--:B------:R-:W-:Y:S08]  /*2800*/  IMMA.16832.S8.S8.SAT R112, R112.ROW, R10.reuse.COL, R124 ;  /* 0x0000000a70707237 */ /* 0x080ff00000445c7c */
[----:B------:R-:W-:Y:S07]  /*2810*/  IMMA.16832.S8.S8.SAT R156, R156.ROW, R10.COL, R116 ;  /* 0x0000000a9c9c7237 */ /* 0x000fee0000445c74 */
[--C-:B------:R-:W-:Y:S01]  /*2820*/  IMAD.IADD R11, R192, 0x1, R3.reuse ;  /* 0x00000001c00b7824 */ /* 0x100fe200078e0203 */
[----:B------:R-:W-:Y:S01]  /*2830*/  IMMA.16832.S8.S8.SAT R40, R176.ROW, R26.COL, R40 ;  /* 0x0000001ab0287237 */ /* 0x000fe20000445c28 */
[----:B------:R-:W-:-:S03]  /*2840*/  IMAD.IADD R3, R191, 0x1, R3 ;  /* 0x00000001bf037824 */ /* 0x000fc600078e0203 */
[----:B------:R1:W-:Y:S04]  /*2850*/  LDGSTS.E.BYPASS.128 [R11], [R4.64], !P0 ;  /* 0x00000000040b7fae */ /* 0x0003e8000c101c46 */
[----:B------:R2:W-:Y:S01]  /*2860*/  LDGSTS.E.BYPASS.128 [R3], [R8.64], !P0 ;  /* 0x0000000008037fae */ /* 0x0005e2000c101c46 */
[----:B------:R-:W-:Y:S03]  /*2870*/  IMMA.16832.S8.S8.SAT R44, R176.ROW, R22.COL, R44 ;  /* 0x00000016b02c7237 */ /* 0x000fe60000445c2c */
[----:B------:R-:W0:Y:S01]  /*2880*/  LDGDEPBAR ;  /* 0x00000000000079af */ /* 0x000e220000000000 */
[----:B-1----:R-:W-:-:S03]  /*2890*/  IADD3 R4, P1, R2, R213, RZ ;  /* 0x000000d502047210 */ /* 0x002fc60007f3e0ff */
[----:B------:R1:W-:Y:S01]  /*28a0*/  LDGSTS.E.BYPASS.128 [R13], [R6.64], !P0 ;  /* 0x00000000060d7fae */ /* 0x0003e2000c101c46 */
[C---:B------:R-:W-:Y:S01]  /*28b0*/  IMAD R11, R195.reuse, 0x8000, R192 ;  /* 0x00008000c30b7824 */ /* 0x040fe200078e02c0 */
[----:B------:R-:W-:Y:S01]  /*28c0*/  IMMA.16832.S8.S8.SAT R100, R176.ROW, R18.COL, R100 ;  /* 0x00000012b0647237 */ /* 0x000fe20000445c64 */
[----:B--2---:R-:W-:Y:S01]  /*28d0*/  IADD3 R8, P2, R2, R215, RZ ;  /* 0x000000d702087210 */ /* 0x004fe20007f5e0ff */
[C---:B------:R-:W-:Y:S02]  /*28e0*/  IMAD.X R5, R0.reuse, 0x1, R212, P1 ;  /* 0x0000000100057824 */ /* 0x040fe400008e06d4 */
[----:B------:R-:W-:Y:S02]  /*28f0*/  IMAD R3, R195, 0x8000, R191 ;  /* 0x00008000c3037824 */ /* 0x000fe400078e02bf */
[----:B------:R-:W-:Y:S01]  /*2900*/  IMAD.X R9, R0, 0x1, R214, P2 ;  /* 0x0000000100097824 */ /* 0x000fe200010e06d6 */
[----:B------:R2:W-:Y:S01]  /*2910*/  LDGSTS.E.BYPASS.128 [R15], [R4.64], !P0 ;  /* 0x00000000040f7fae */ /* 0x0005e2000c101c46 */
[----:B------:R-:W-:Y:S01]  /*2920*/  IMMA.16832.S8.S8.SAT R56, R172.ROW, R26.COL, R56 ;  /* 0x0000001aac387237 */ /* 0x000fe20000445c38 */
[----:B-1----:R-:W-:-:S02]  /*2930*/  IADD3 R6, P1, R2, R217, RZ ;  /* 0x000000d902067210 */ /* 0x002fc40007f3e0ff */
[----:B------:R1:W-:Y:S01]  /*2940*/  LDGSTS.E.BYPASS.128 [R11], [R8.64], !P0 ;  /* 0x00000000080b7fae */ /* 0x0003e2000c101c46 */
[C---:B------:R-:W-:Y:S02]  /*2950*/  IMAD R13, R195.reuse, 0x8000, R199 ;  /* 0x00008000c30d7824 */ /* 0x040fe400078e02c7 */
[----:B------:R-:W-:Y:S02]  /*2960*/  IMAD.X R7, R0, 0x1, R216, P1 ;  /* 0x0000000100077824 */ /* 0x000fe400008e06d8 */
[----:B------:R-:W-:Y:S01]  /*2970*/  IMMA.16832.S8.S8.SAT R60, R172.ROW, R22.COL, R60 ;  /* 0x00000016ac3c7237 */ /* 0x000fe20000445c3c */
[----:B--2---:R-:W-:Y:S02]  /*2980*/  IADD3 R4, P2, R2, R219, RZ ;  /* 0x000000db02047210 */ /* 0x004fe40007f5e0ff */
[----:B------:R2:W-:Y:S01]  /*2990*/  LDGSTS.E.BYPASS.128 [R3], [R6.64], !P0 ;  /* 0x0000000006037fae */ /* 0x0005e2000c101c46 */
[C---:B------:R-:W-:Y:S02]  /*29a0*/  IMAD R15, R195.reuse, 0x8000, R197 ;  /* 0x00008000c30f7824 */ /* 0x040fe400078e02c5 */
[----:B-1----:R-:W-:-:S02]  /*29b0*/  IMAD R11, R195, 0x8000, R198 ;  /* 0x00008000c30b7824 */ /* 0x002fc400078e02c6 */
[----:B------:R-:W-:Y:S01]  /*29c0*/  IMMA.16832.S8.S8.SAT R164, R172.ROW, R18.COL, R164 ;  /* 0x00000012aca47237 */ /* 0x000fe20000445ca4 */
[----:B------:R-:W-:Y:S01]  /*29d0*/  IMAD.X R5, R0, 0x1, R218, P2 ;  /* 0x0000000100057824 */ /* 0x000fe200010e06da */
[----:B------:R-:W-:-:S04]  /*29e0*/  IADD3 R8, P2, R2, R223, RZ ;  /* 0x000000df02087210 */ /* 0x000fc80007f5e0ff */
[----:B------:R1:W-:Y:S01]  /*29f0*/  LDGSTS.E.BYPASS.128 [R17], [R4.64], !P0 ;  /* 0x0000000004117fae */ /* 0x0003e2000c101c46 */
[----:B------:R-:W-:Y:S01]  /*2a00*/  IMAD.X R9, R0, 0x1, R222, P2 ;  /* 0x0000000100097824 */ /* 0x000fe200010e06de */
[----:B--2---:R-:W-:-:S05]  /*2a10*/  IADD3 R6, P1, R2, R221, RZ ;  /* 0x000000dd02067210 */ /* 0x004fca0007f3e0ff */
[----:B------:R-:W-:Y:S01]  /*2a20*/  IMAD.X R7, R0, 0x1, R220, P1 ;  /* 0x0000000100077824 */ /* 0x000fe200008e06dc */
[----:B------:R-:W-:Y:S02]  /*2a30*/  IADD3 R189, P1, R189, 0x1, RZ ;  /* 0x00000001bdbd7810 */ /* 0x000fe40007f3e0ff */
[----:B-1----:R-:W-:Y:S02]  /*2a40*/  IADD3 R4, P3, R2, R225, RZ ;  /* 0x000000e102047210 */ /* 0x002fe40007f7e0ff */
[----:B------:R1:W-:Y:S01]  /*2a50*/  LDGSTS.E.BYPASS.128 [R13], [R6.64], !P0 ;  /* 0x00000000060d7fae */ /* 0x0003e2000c101c46 */
[----:B------:R-:W-:Y:S02]  /*2a60*/  IMAD.X R188, RZ, RZ, R188, P1 ;  /* 0x000000ffffbc7224 */ /* 0x000fe400008e06bc */
[----:B------:R-:W-:Y:S01]  /*2a70*/  IMAD.X R5, R0, 0x1, R224, P3 ;  /* 0x0000000100057824 */ /* 0x000fe200018e06e0 */
[----:B------:R1:W-:Y:S04]  /*2a80*/  LDGSTS.E.BYPASS.128 [R11], [R8.64], !P0 ;  /* 0x00000000080b7fae */ /* 0x0003e8000c101c46 */
[----:B------:R1:W-:Y:S01]  /*2a90*/  LDGSTS.E.BYPASS.128 [R15], [R4.64], !P0 ;  /* 0x00000000040f7fae */ /* 0x0003e2000c101c46 */
[----:B------:R-:W-:-:S03]  /*2aa0*/  IADD3 R2, P0, R2, 0x80, RZ ;  /* 0x0000008002027810 */ /* 0x000fc60007f1e0ff */
[----:B------:R-:W0:Y:S02]  /*2ab0*/  LDGDEPBAR ;  /* 0x00000000000079af */ /* 0x000e240000000000 */
[----:B------:R-:W-:Y:S01]  /*2ac0*/  IMAD.X R0, RZ, RZ, R0, P0 ;  /* 0x000000ffff007224 */ /* 0x000fe200000e0600 */
[----:B------:R-:W-:-:S04]  /*2ad0*/  ISETP.NE.U32.AND P0, PT, R2, 0x3000, PT ;  /* 0x000030000200780c */ /* 0x000fc80003f05070 */
[----:B------:R-:W-:-:S13]  /*2ae0*/  ISETP.NE.AND.EX P0, PT, R0, RZ, PT, P0 ;  /* 0x000000ff0000720c */ /* 0x000fda0003f05300 */
[----:B-1----:R-:W-:Y:S05]  /*2af0*/  @P0 BRA `(.L_x_0) ;  /* 0xfffff0d000000947 */ /* 0x002fea000383ffff */
[C---:B------:R-:W-:Y:S01]  /*2b00*/  LOP3.LUT R21, R252.reuse, 0x4, RZ, 0xc0, !PT ;  /* 0x00000004fc157812 */ /* 0x040fe200078ec0ff */
[----:B------:R-:W-:Y:S01]  /*2b10*/  STL [R1+0x750], R180 ;  /* 0x000750b401007387 */ /* 0x000fe20000100800 */
[C---:B------:R-:W-:Y:S01]  /*2b20*/  LOP3.LUT R24, R252.reuse, 0x8, RZ, 0xc0, !PT ;  /* 0x00000008fc187812 */ /* 0x040fe200078ec0ff */
[C---:B------:R-:W-:Y:S01]  /*2b30*/  IMAD.SHL.U32 R8, R252.reuse, 0x8, RZ ;  /* 0x00000008fc087824 */ /* 0x040fe200078e00ff */
[----:B------:R-:W-:Y:S01]  /*2b40*/  LOP3.LUT R25, R252, 0x10, RZ, 0xc0, !PT ;  /* 0x00000010fc197812 */ /* 0x000fe200078ec0ff */
[----:B------:R-:W-:Y:S01]  /*2b50*/  STL [R1+0x74c], R181 ;  /* 0x00074cb501007387 */ /* 0x000fe20000100800 */
[----:B------:R-:W-:Y:S01]  /*2b60*/  IMAD.SHL.U32 R3, R21, 0x8, RZ ;  /* 0x0000000815037824 */ /* 0x000fe200078e00ff */
[----:B------:R-:W-:Y:S01]  /*2b70*/  SHF.R.U32.HI R7, RZ, 0x5, R252 ;  /* 0x00000005ff077819 */ /* 0x000fe200000116fc */
[----:B------:R-:W-:Y:S01]  /*2b80*/  IMAD.SHL.U32 R206, R24, 0x8, RZ ;  /* 0x0000000818ce7824 */ /* 0x000fe200078e00ff */
[----:B------:R-:W-:Y:S01]  /*2b90*/  STL [R1+0x748], R182 ;  /* 0x000748b601007387 */ /* 0x000fe20000100800 */
[----:B------:R-:W-:Y:S01]  /*2ba0*/  IMAD.SHL.U32 R5, R25, 0x8, RZ ;  /* 0x0000000819057824 */ /* 0x000fe200078e00ff */
[----:B------:R-:W-:Y:S01]  /*2bb0*/  LOP3.LUT R3, R3, 0x18, R8, 0xf8, !PT ;  /* 0x0000001803037812 */ /* 0x000fe200078ef808 */
[----:B------:R-:W-:-:S04]  /*2bc0*/  DEPBAR.LE SB0, 0x0 ;  /* 0x000080000000791a */ /* 0x000fc80000000000 */
[----:B------:R-:W-:Y:S01]  /*2bd0*/  STL [R1+0x744], R183 ;  /* 0x000744b701007387 */ /* 0x000fe20000100800 */
[----:B------:R-:W-:Y:S01]  /*2be0*/  LOP3.LUT R206, R5, R3, R206, 0xfe, !PT ;  /* 0x0000000305ce7212 */ /* 0x000fe200078efece */
[----:B------:R-:W-:Y:S01]  /*2bf0*/  CS2R R200, SRZ ;  /* 0x0000000000c87805 */ /* 0x000fe2000001ff00 */
[----:B------:R-:W-:Y:S01]  /*2c00*/  SGXT.U32 R7, R7, 0x3 ;  /* 0x000000030707781a */ /* 0x000fe20000000000 */
[----:B------:R-:W-:Y:S01]  /*2c10*/  STL [R1+0x740], R28 ;  /* 0x0007401c01007387 */ /* 0x000fe20000100800 */
[----:B------:R-:W-:Y:S01]  /*2c20*/  CS2R R202, SRZ ;  /* 0x0000000000ca7805 */ /* 0x000fe2000001ff00 */
[----:B------:R-:W-:Y:S02]  /*2c30*/  LOP3.LUT R0, R0, 0xfffff7ff, RZ, 0xc0, !PT ;  /* 0xfffff7ff00007812 */ /* 0x000fe400078ec0ff */
[----:B------:R1:W-:Y:S01]  /*2c40*/  STL [R1+0x73c], R29 ;  /* 0x00073c1d01007387 */ /* 0x0003e20000100800 */
[----:B------:R-:W-:-:S03]  /*2c50*/  LOP3.LUT R140, R7, R248, RZ, 0xfc, !PT ;  /* 0x000000f8078c7212 */ /* 0x000fc600078efcff */
[----:B------:R-:W-:Y:S01]  /*2c60*/  STL [R1+0x738], R30 ;  /* 0x0007381e01007387 */ /* 0x000fe20000100800 */
[C---:B------:R-:W-:Y:S02]  /*2c70*/  LOP3.LUT R2, R140.reuse, 0x8, RZ, 0xfc, !PT ;  /* 0x000000088c027812 */ /* 0x040fe400078efcff */
[C---:B------:R-:W-:Y:S01]  /*2c80*/  LOP3.LUT R5, R140.reuse, 0x10, RZ, 0xfc, !PT ;  /* 0x000000108c057812 */ /* 0x040fe200078efcff */
[----:B------:R-:W-:Y:S01]  /*2c90*/  STL [R1+0x734], R31 ;  /* 0x0007341f01007387 */ /* 0x000fe20000100800 */
[C---:B------:R-:W-:Y:S01]  /*2ca0*/  LOP3.LUT R3, R140.reuse, 0x20, RZ, 0xfc, !PT ;  /* 0x000000208c037812 */ /* 0x040fe200078efcff */
[----:B-1----:R-:W-:Y:S01]  /*2cb0*/  IMAD.MOV.U32 R29, RZ, RZ, 0x2 ;  /* 0x00000002ff1d7424 */ /* 0x002fe200078e00ff */
[----:B------:R-:W-:Y:S01]  /*2cc0*/  LOP3.LUT R4, R140, 0x18, RZ, 0xfc, !PT ;  /* 0x000000188c047812 */ /* 0x000fe200078efcff */
[----:B------:R-:W-:Y:S04]  /*2cd0*/  STL [R1+0x700], R159 ;  /* 0x0007009f01007387 */ /* 0x000fe80000100800 */
[----:B------:R-:W-:Y:S04]  /*2ce0*/  STL [R1+0x6fc], R158 ;  /* 0x0006fc9e01007387 */ /* 0x000fe80000100800 */
[----:B------:R-:W-:Y:S04]  /*2cf0*/  STL [R1+0x6f8], R157 ;  /* 0x0006f89d01007387 */ /* 0x000fe80000100800 */
[----:B------:R-:W-:Y:S04]  /*2d00*/  STL [R1+0x6f4], R156 ;  /* 0x0006f49c01007387 */ /* 0x000fe80000100800 */
[----:B------:R-:W-:Y:S04]  /*2d10*/  STL [R1+0x6f0], R95 ;  /* 0x0006f05f01007387 */ /* 0x000fe80000100800 */
[----:B------:R-:W-:Y:S04]  /*2d20*/  STL [R1+0x6ec], R94 ;  /* 0x0006ec5e01007387 */ /* 0x000fe80000100800 */
[----:B------:R1:W-:Y:S04]  /*2d30*/  STL [R1+0x6e8], R93 ;  /* 0x0006e85d01007387 */ /* 0x0003e80000100800 */
[----:B------:R-:W-:Y:S04]  /*2d40*/  STL [R1+0x6e4], R92 ;  /* 0x0006e45c01007387 */ /* 0x000fe80000100800 */
[----:B------:R-:W-:Y:S01]  /*2d50*/  STL [R1+0x6e0], R91 ;  /* 0x0006e05b01007387 */ /* 0x000fe20000100800 */
[----:B-1----:R-:W-:-:S03]  /*2d60*/  LOP3.LUT R93, R206, R249, RZ, 0xfc, !PT ;  /* 0x000000f9ce5d7212 */ /* 0x002fc600078efcff */
[----:B------:R-:W-:Y:S01]  /*2d70*/  STL [R1+0x6dc], R90 ;  /* 0x0006dc5a01007387 */ /* 0x000fe20000100800 */
[----:B------:R-:W-:Y:S01]  /*2d80*/  ISETP.GE.AND P2, PT, R93, 0xc00, PT ;  /* 0x00000c005d00780c */ /* 0x000fe20003f46270 */
[C---:B------:R-:W-:Y:S02]  /*2d90*/  IMAD R9, R140.reuse, 0xc00, R93 ;  /* 0x00000c008c097824 */ /* 0x040fe400078e025d */
[----:B------:R-:W-:Y:S01]  /*2da0*/  STL [R1+0x6d8], R89 ;  /* 0x0006d85901007387 */ /* 0x000fe20000100800 */
[----:B------:R-:W-:Y:S02]  /*2db0*/  ISETP.LT.AND P6, PT, R140, 0x200, !P2 ;  /* 0x000002008c00780c */ /* 0x000fe400057c1270 */
[----:B------:R-:W-:Y:S01]  /*2dc0*/  ISETP.LT.AND P5, PT, R2, 0x200, !P2 ;  /* 0x000002000200780c */ /* 0x000fe200057a1270 */
[----:B------:R-:W-:Y:S01]  /*2dd0*/  STL [R1+0x6d4], R88 ;  /* 0x0006d45801007387 */ /* 0x000fe20000100800 */
[----:B------:R-:W-:Y:S02]  /*2de0*/  LOP3.LUT R2, R140, 0x28, RZ, 0xfc, !PT ;  /* 0x000000288c027812 */ /* 0x000fe400078efcff */
[----:B------:R-:W-:Y:S01]  /*2df0*/  ISETP.LT.AND P4, PT, R5, 0x200, !P2 ;  /* 0x000002000500780c */ /* 0x000fe20005781270 */
[----:B------:R-:W-:Y:S01]  /*2e00*/  STL [R1+0x6d0], R83 ;  /* 0x0006d05301007387 */ /* 0x000fe20000100800 */
[----:B------:R-:W-:-:S02]  /*2e10*/  ISETP.LT.AND P1, PT, R3, 0x200, !P2 ;  /* 0x000002000300780c */ /* 0x000fc40005721270 */
[----:B------:R-:W-:Y:S01]  /*2e20*/  ISETP.LT.AND P0, PT, R2, 0x200, !P2 ;  /* 0x000002000200780c */ /* 0x000fe20005701270 */
[----:B------:R-:W-:Y:S01]  /*2e30*/  STL [R1+0x6cc], R82 ;  /* 0x0006cc5201007387 */ /* 0x000fe20000100800 */
[----:B------:R-:W-:Y:S01]  /*2e40*/  ISETP.LT.AND P3, PT, R4, 0x200, !P2 ;  /* 0x000002000400780c */ /* 0x000fe20005761270 */
[C---:B------:R-:W-:Y:S02]  /*2e50*/  IMAD.WIDE R2, R9.reuse, R29, c[0x0][0x170] ;  /* 0x00005c0009027625 */ /* 0x040fe400078e021d */
[----:B------:R-:W-:Y:S01]  /*2e60*/  BAR.SYNC.DEFER_BLOCKING 0x0 ;  /* 0x0000000000007b1d */ /* 0x000fe20000010000 */
[C---:B------:R-:W-:Y:S02]  /*2e70*/  IADD3 R11, R9.reuse, 0x6000, RZ ;  /* 0x00006000090b7810 */ /* 0x040fe40007ffe0ff */
[C---:B------:R-:W-:Y:S02]  /*2e80*/  IADD3 R10, R9.reuse, 0xc000, RZ ;  /* 0x0000c000090a7810 */ /* 0x040fe40007ffe0ff */
[----:B------:R-:W-:Y:S01]  /*2e90*/  IADD3 R22, R9, 0x12000, RZ ;  /* 0x0001200009167810 */ /* 0x000fe20007ffe0ff */
[----:B------:R-:W-:Y:S01]  /*2ea0*/  STL [R1+0x6c8], R81 ;  /* 0x0006c85101007387 */ /* 0x000fe20000100800 */
[----:B------:R-:W-:Y:S01]  /*2eb0*/  CS2R R188, SRZ ;  /* 0x0000000000bc7805 */ /* 0x000fe2000001ff00 */
[----:B------:R-:W-:Y:S01]  /*2ec0*/  CS2R R190, SRZ ;  /* 0x0000000000be7805 */ /* 0x000fe2000001ff00 */
[----:B------:R-:W-:Y:S01]  /*2ed0*/  CS2R R192, SRZ ;  /* 0x0000000000c07805 */ /* 0x000fe2000001ff00 */
[----:B------:R-:W-:Y:S01]  /*2ee0*/  STL [R1+0x6c4], R80 ;  /* 0x0006c45001007387 */ /* 0x000fe20000100800 */
[----:B------:R-:W-:Y:S01]  /*2ef0*/  CS2R R194, SRZ ;  /* 0x0000000000c27805 */ /* 0x000fe2000001ff00 */
[----:B------:R-:W-:Y:S01]  /*2f00*/  CS2R R12, SRZ ;  /* 0x00000000000c7805 */ /* 0x000fe2000001ff00 */
[----:B------:R-:W-:Y:S01]  /*2f10*/  CS2R R14, SRZ ;  /* 0x00000000000e7805 */ /* 0x000fe2000001ff00 */
[----:B------:R-:W-:Y:S01]  /*2f20*/  STL [R1+0x6c0], R35 ;  /* 0x0006c02301007387 */ /* 0x000fe20000100800 */
[----:B------:R-:W-:-:S03]  /*2f30*/  @P5 LOP3.LUT R0, R0, 0x800, RZ, 0xfc, !PT ;  /* 0x0000080000005812 */ /* 0x000fc600078efcff */
[----:B------:R-:W-:Y:S01]  /*2f40*/  STL [R1+0x6bc], R34 ;  /* 0x0006bc2201007387 */ /* 0x000fe20000100800 */
[----:B------:R-:W-:Y:S01]  /*2f50*/  IMAD.WIDE R24, R22, R29, c[0x0][0x170] ;  /* 0x00005c0016187625 */ /* 0x000fe200078e021d */
[----:B------:R-:W-:Y:S02]  /*2f60*/  LOP3.LUT R0, R0, 0xfffffbff, RZ, 0xc0, !PT ;  /* 0xfffffbff00007812 */ /* 0x000fe400078ec0ff */
[----:B------:R-:W-:Y:S02]  /*2f70*/  STL [R1+0x6b8], R33 ;  /* 0x0006b82101007387 */ /* 0x000fe40000100800 */
[----:B------:R-:W-:Y:S02]  /*2f80*/  @P4 LOP3.LUT R0, R0, 0x400, RZ, 0xfc, !PT ;  /* 0x0000040000004812 */ /* 0x000fe400078efcff */
[----:B------:R-:W-:Y:S02]  /*2f90*/  STL [R1+0x6b4], R32 ;  /* 0x0006b42001007387 */ /* 0x000fe40000100800 */
[----:B------:R-:W-:-:S02]  /*2fa0*/  LOP3.LUT R0, R0, 0xfffffdff, RZ, 0xc0, !PT ;  /* 0xfffffdff00007812 */ /* 0x000fc400078ec0ff */
[----:B------:R-:W-:Y:S02]  /*2fb0*/  STL [R1+0x8c], R93 ;  /* 0x00008c5d01007387 */ /* 0x000fe40000100800 */
[----:B------:R-:W-:Y:S02]  /*2fc0*/  @P3 LOP3.LUT R0, R0, 0x200, RZ, 0xfc, !PT ;  /* 0x0000020000003812 */ /* 0x000fe400078efcff */
[----:B------:R1:W2:Y:S02]  /*2fd0*/  @P6 LDG.E.EL.128 R200, [R2.64] ;  /* 0x0000000602c86981 */ /* 0x0002a4000c2e1d00 */
[----:B------:R-:W-:Y:S02]  /*2fe0*/  LOP3.LUT R0, R0, 0xffffefff, RZ, 0xc0, !PT ;  /* 0xffffefff00007812 */ /* 0x000fe400078ec0ff */
[----:B------:R-:W-:Y:S02]  /*2ff0*/  STL [R1+0x684], R11 ;  /* 0x0006840b01007387 */ /* 0x000fe40000100800 */
[----:B------:R-:W-:-:S02]  /*3000*/  @P6 LOP3.LUT R0, R0, 0x1000, RZ, 0xfc, !PT ;  /* 0x0000100000006812 */ /* 0x000fc400078efcff */
[----:B------:R3:W-:Y:S01]  /*3010*/  STL [R1+0x680], R10 ;  /* 0x0006800a01007387 */ /* 0x0007e20000100800 */
[-C--:B-1----:R-:W-:Y:S01]  /*3020*/  IMAD.WIDE R2, R11, R29.reuse, c[0x0][0x170] ;  /* 0x00005c000b027625 */ /* 0x082fe200078e021d */
[----:B------:R-:W-:Y:S02]  /*3030*/  LOP3.LUT R0, R0, 0xfffffeff, RZ, 0xc0, !PT ;  /* 0xfffffeff00007812 */ /* 0x000fe400078ec0ff */
[----:B------:R1:W4:Y:S01]  /*3040*/  @P3 LDG.E.EL.128 R12, [R24.64] ;  /* 0x00000006180c3981 */ /* 0x000322000c2e1d00 */
[----:B------:R-:W-:Y:S02]  /*3050*/  IADD3 R20, R9, 0x1e000, RZ ;  /* 0x0001e00009147810 */ /* 0x000fe40007ffe0ff */
[----:B------:R-:W-:Y:S01]  /*3060*/  @P1 LOP3.LUT R0, R0, 0x100, RZ, 0xfc, !PT ;  /* 0x0000010000001812 */ /* 0x000fe200078efcff */
[----:B------:R1:W4:Y:S01]  /*3070*/  @P5 LDG.E.EL.128 R188, [R2.64] ;  /* 0x0000000602bc5981 */ /* 0x000322000c2e1d00 */
[----:B---3--:R-:W-:Y:S01]  /*3080*/  IMAD.WIDE R10, R10, R29, c[0x0][0x170] ;  /* 0x00005c000a0a7625 */ /* 0x008fe200078e021d */
[----:B------:R-:W-:Y:S01]  /*3090*/  CS2R R16, SRZ ;  /* 0x0000000000107805 */ /* 0x000fe2000001ff00 */
[----:B------:R-:W-:Y:S01]  /*30a0*/  CS2R R18, SRZ ;  /* 0x0000000000127805 */ /* 0x000fe2000001ff00 */
[----:B------:R-:W-:-:S02]  /*30b0*/  LOP3.LUT R0, R0, 0xffffff7f, RZ, 0xc0, !PT ;  /* 0xffffff7f00007812 */ /* 0x000fc400078ec0ff */
[----:B------:R3:W4:Y:S01]  /*30c0*/  @P4 LDG.E.EL.128 R192, [R10.64] ;  /* 0x000000060ac04981 */ /* 0x000722000c2e1d00 */
[-C--:B------:R-:W-:Y:S01]  /*30d0*/  IMAD.WIDE R84, R20, R29.reuse, c[0x0][0x170] ;  /* 0x00005c0014547625 */ /* 0x080fe200078e021d */
[----:B------:R-:W-:Y:S02]  /*30e0*/  LOP3.LUT R86, R140, 0x30, RZ, 0xfc, !PT ;  /* 0x000000308c567812 */ /* 0x000fe400078efcff */
[----:B------:R-:W-:Y:S02]  /*30f0*/  @P0 LOP3.LUT R0, R0, 0x80, RZ, 0xfc, !PT ;  /* 0x0000008000000812 */ /* 0x000fe400078efcff */
[----:B------:R1:W4:Y:S01]  /*3100*/  @P0 LDG.E.EL.128 R16, [R84.64] ;  /* 0x0000000654100981 */ /* 0x000322000c2e1d00 */
[C---:B------:R-:W-:Y:S02]  /*3110*/  IADD3 R21, R9.reuse, 0x18000, RZ ;  /* 0x0001800009157810 */ /* 0x040fe40007ffe0ff */
[----:B------:R-:W-:Y:S01]  /*3120*/  ISETP.LT.AND P0, PT, R86, 0x200, !P2 ;  /* 0x000002005600780c */ /* 0x000fe20005701270 */
[----:B------:R3:W-:Y:S01]  /*3130*/  STL [R1+0x668], R22 ;  /* 0x0006681601007387 */ /* 0x0007e20000100800 */
[----:B------:R-:W-:Y:S01]  /*3140*/  IADD3 R28, R9, 0x24000, RZ ;  /* 0x00024000091c7810 */ /* 0x000fe20007ffe0ff */
[----:B------:R-:W-:-:S02]  /*3150*/  IMAD.WIDE R26, R21, R29, c[0x0][0x170] ;  /* 0x00005c00151a7625 */ /* 0x000fc400078e021d */
[----:B------:R-:W-:Y:S01]  /*3160*/  STL [R1+0x664], R21 ;  /* 0x0006641501007387 */ /* 0x000fe20000100800 */
[----:B------:R-:W-:Y:S01]  /*3170*/  LOP3.LUT R0, R0, 0xffffffbf, RZ, 0xc0, !PT ;  /* 0xffffffbf00007812 */ /* 0x000fe200078ec0ff */
[----:B-1----:R-:W-:Y:S02]  /*3180*/  IMAD.WIDE R2, R28, R29, c[0x0][0x170] ;  /* 0x00005c001c027625 */ /* 0x002fe400078e021d */
[----:B------:R1:W-:Y:S01]  /*3190*/  STL [R1+0x660], R20 ;  /* 0x0006601401007387 */ /* 0x0003e20000100800 */
[----:B---3--:R-:W-:Y:S01]  /*31a0*/  CS2R R22, SRZ ;  /* 0x0000000000167805 */ /* 0x008fe2000001ff00 */
[----:B------:R-:W-:Y:S01]  /*31b0*/  LOP3.LUT R84, R140, 0x38, RZ, 0xfc, !PT ;  /* 0x000000388c547812 */ /* 0x000fe200078efcff */
[----:B-1----:R-:W-:Y:S01]  /*31c0*/  CS2R R20, SRZ ;  /* 0x0000000000147805 */ /* 0x002fe2000001ff00 */
[----:B------:R-:W-:Y:S01]  /*31d0*/  @P0 LOP3.LUT R0, R0, 0x40, RZ, 0xfc, !PT ;  /* 0x0000004000000812 */ /* 0x000fe200078efcff */
[----:B------:R-:W-:Y:S01]  /*31e0*/  CS2R R4, SRZ ;  /* 0x0000000000047805 */ /* 0x000fe2000001ff00 */
[----:B------:R-:W-:-:S03]  /*31f0*/  CS2R R6, SRZ ;  /* 0x0000000000067805 */ /* 0x000fc6000001ff00 */
[----:B------:R1:W3:Y:S01]  /*3200*/  @P0 LDG.E.EL.128 R20, [R2.64] ;  /* 0x0000000602140981 */ /* 0x0002e2000c2e1d00 */
[----:B------:R-:W-:Y:S02]  /*3210*/  ISETP.LT.AND P0, PT, R84, 0x200, !P2 ;  /* 0x000002005400780c */ /* 0x000fe40005701270 */
[----:B------:R-:W-:Y:S01]  /*3220*/  IADD3 R10, R9, 0x2a000, RZ ;  /* 0x0002a000090a7810 */ /* 0x000fe20007ffe0ff */
[----:B------:R1:W3:Y:S01]  /*3230*/  @P1 LDG.E.EL.128 R4, [R26.64] ;  /* 0x000000061a041981 */ /* 0x0002e2000c2e1d00 */
[----:B------:R-:W-:-:S03]  /*3240*/  CS2R R24, SRZ ;  /* 0x0000000000187805 */ /* 0x000fc6000001ff00 */
[----:B------:R-:W-:Y:S01]  /*3250*/  STL [R1+0x65c], R28 ;  /* 0x00065c1c01007387 */ /* 0x000fe20000100800 */
[----:B------:R-:W-:-:S03]  /*3260*/  LOP3.LUT R0, R0, 0xffffffdf, RZ, 0xc0, !PT ;  /* 0xffffffdf00007812 */ /* 0x000fc600078ec0ff */
[----:B------:R1:W-:Y:S02]  /*3270*/  STL [R1+0x648], R10 ;  /* 0x0006480a01007387 */ /* 0x0003e40000100800 */
[----:B-1----:R-:W-:Y:S01]  /*3280*/  CS2R R26, SRZ ;  /* 0x00000000001a7805 */ /* 0x002fe2000001ff00 */
[----:B------:R-:W-:Y:S02]  /*3290*/  LOP3.LUT R151, R140, 0x40, RZ, 0xfc, !PT ;  /* 0x000000408c977812 */ /* 0x000fe400078efcff */
[----:B------:R-:W-:Y:S01]  /*32a0*/  @P0 LOP3.LUT R0, R0, 0x20, RZ, 0xfc, !PT ;  /* 0x0000002000000812 */ /* 0x000fe200078efcff */
[----:B------:R-:W-:-:S05]  /*32b0*/  IMAD.WIDE R10, R10, R29, c[0x0][0x170] ;  /* 0x00005c000a0a7625 */ /* 0x000fca00078e021d */
[----:B------:R1:W3:Y:S01]  /*32c0*/  @P0 LDG.E.EL.128 R24, [R10.64] ;  /* 0x000000060a180981 */ /* 0x0002e2000c2e1d00 */
[----:B------:R-:W-:Y:S02]  /*32d0*/  ISETP.LT.AND P0, PT, R151, 0x200, !P2 ;  /* 0x000002009700780c */ /* 0x000fe40005701270 */
[----:B------:R-:W-:Y:S02]  /*32e0*/  LOP3.LUT R150, R140, 0x48, RZ, 0xfc, !PT ;  /* 0x000000488c967812 */ /* 0x000fe400078efcff */
[----:B------:R-:W-:Y:S02]  /*32f0*/  LOP3.LUT R0, R0, 0xffffffef, RZ, 0xc0, !PT ;  /* 0xffffffef00007812 */ /* 0x000fe400078ec0ff */
[----:B------:R-:W-:Y:S02]  /*3300*/  ISETP.LT.AND P6, PT, R150, 0x200, !P2 ;  /* 0x000002009600780c */ /* 0x000fe400057c1270 */
[----:B------:R-:W-:-:S05]  /*3310*/  LOP3.LUT R141, R140, 0x60, RZ, 0xfc, !PT ;  /* 0x000000608c8d7812 */ /* 0x000fca00078efcff */
[----:B------:R-:W-:-:S04]  /*3320*/  @P0 LOP3.LUT R0, R0, 0x10, RZ, 0xfc, !PT ;  /* 0x0000001000000812 */ /* 0x000fc800078efcff */
[----:B------:R-:W-:Y:S02]  /*3330*/  LOP3.LUT R0, R0, 0xfffffff7, RZ, 0xc0, !PT ;  /* 0xfffffff700007812 */ /* 0x000fe400078ec0ff */
[----:B------:R-:W-:Y:S02]  /*3340*/  ISETP.LT.AND P3, PT, R141, 0x200, !P2 ;  /* 0x000002008d00780c */ /* 0x000fe40005761270 */
[----:B------:R-:W-:Y:S02]  /*3350*/  @P6 LOP3.LUT R0, R0, 0x8, RZ, 0xfc, !PT ;  /* 0x0000000800006812 */ /* 0x000fe400078efcff */
[----:B------:R-:W-:Y:S02]  /*3360*/  P2R R141, PR, RZ, 0x40 ;  /* 0x00000040ff8d7803 */ /* 0x000fe40000000000 */
[----:B------:R-:W-:Y:S02]  /*3370*/  ISETP.LT.AND P6, PT, R151, 0x200, !P2 ;  /* 0x000002009700780c */ /* 0x000fe400057c1270 */
[----:B------:R-:W-:-:S02]  /*3380*/  IADD3 R2, R9, 0x30000, RZ ;  /* 0x0003000009027810 */ /* 0x000fc40007ffe0ff */
[C---:B------:R-:W-:Y:S02]  /*3390*/  IADD3 R31, R9.reuse, 0x36000, RZ ;  /* 0x00036000091f7810 */ /* 0x040fe40007ffe0ff */
[C---:B------:R-:W-:Y:S01]  /*33a0*/  IADD3 R30, R9.reuse, 0x3c000, RZ ;  /* 0x0003c000091e7810 */ /* 0x040fe20007ffe0ff */
[----:B------:R-:W-:Y:S01]  /*33b0*/  CS2R R84, SRZ ;  /* 0x0000000000547805 */ /* 0x000fe2000001ff00 */
[C---:B------:R-:W-:Y:S01]  /*33c0*/  IADD3 R28, R9.reuse, 0x42000, RZ ;  /* 0x00042000091c7810 */ /* 0x040fe20007ffe0ff */
[----:B------:R-:W-:Y:S01]  /*33d0*/  CS2R R86, SRZ ;  /* 0x0000000000567805 */ /* 0x000fe2000001ff00 */
[----:B------:R1:W-:Y:S01]  /*33e0*/  STL [R1+0x644], R2 ;  /* 0x0006440201007387 */ /* 0x0003e20000100800 */
[----:B------:R-:W-:Y:S01]  /*33f0*/  IADD3 R32, R9, 0x48000, RZ ;  /* 0x0004800009207810 */ /* 0x000fe20007ffe0ff */
[-C--:B-1----:R-:W-:Y:S02]  /*3400*/  IMAD.WIDE R10, R31, R29.reuse, c[0x0][0x170] ;  /* 0x00005c001f0a7625 */ /* 0x082fe400078e021d */
[----:B------:R1:W-:Y:S02]  /*3410*/  STL [R1+0x638], R31 ;  /* 0x0006381f01007387 */ /* 0x0003e40000100800 */
[----:B------:R-:W-:-:S02]  /*3420*/  IMAD.WIDE R174, R30, R29, c[0x0][0x170] ;  /* 0x00005c001eae7625 */ /* 0x000fc400078e021d */
[----:B------:R1:W-:Y:S02]  /*3430*/  STL [R1+0x624], R30 ;  /* 0x0006241e01007387 */ /* 0x0003e40000100800 */
[-C--:B------:R-:W-:Y:S02]  /*3440*/  IMAD.WIDE R2, R2, R29.reuse, c[0x0][0x170] ;  /* 0x00005c0002027625 */ /* 0x080fe400078e021d */
[----:B------:R1:W-:Y:S02]  /*3450*/  STL [R1+0x608], R28 ;  /* 0x0006081c01007387 */ /* 0x0003e40000100800 */
[C---:B-1----:R-:W-:Y:S01]  /*3460*/  IADD3 R31, R9.reuse, 0x4e000, RZ ;  /* 0x0004e000091f7810 */ /* 0x042fe20007ffe0ff */
[----:B------:R-:W-:Y:S01]  /*3470*/  IMAD.WIDE R176, R28, R29, c[0x0][0x170] ;  /* 0x00005c001cb07625 */ /* 0x000fe200078e021d */
[----:B------:R1:W3:Y:S01]  /*3480*/  @P6 LDG.E.EL.128 R84, [R2.64] ;  /* 0x0000000602546981 */ /* 0x0002e2000c2e1d00 */
[----:B------:R-:W-:-:S03]  /*3490*/  IADD3 R30, R9, 0x54000, RZ ;  /* 0x00054000091e7810 */ /* 0x000fc60007ffe0ff */
[----:B------:R-:W-:Y:S01]  /*34a0*/  STL [R1+0x604], R32 ;  /* 0x0006042001007387 */ /* 0x000fe20000100800 */
[----:B------:R-:W-:Y:S02]  /*34b0*/  IADD3 R28, R9, 0x5a000, RZ ;  /* 0x0005a000091c7810 */ /* 0x000fe40007ffe0ff */
[----:B------:R-:W-:Y:S01]  /*34c0*/  ISETP.NE.AND P6, PT, R141, RZ, PT ;  /* 0x000000ff8d00720c */ /* 0x000fe20003fc5270 */
[----:B------:R-:W-:Y:S01]  /*34d0*/  STL [R1+0x704], R9 ;  /* 0x0007040901007387 */ /* 0x000fe20000100800 */
[----:B------:R-:W-:Y:S01]  /*34e0*/  LOP3.LUT R143, R140, 0x68, RZ, 0xfc, !PT ;  /* 0x000000688c8f7812 */ /* 0x000fe200078efcff */
[----:B------:R-:W-:Y:S02]  /*34f0*/  IMAD.WIDE R204, R28, R29, c[0x0][0x170] ;  /* 0x00005c001ccc7625 */ /* 0x000fe400078e021d */
[----:B------:R-:W-:Y:S04]  /*3500*/  STL [R1+0x600], R31 ;  /* 0x0006001f01007387 */ /* 0x000fe80000100800 */
[----:B------:R-:W-:Y:S01]  /*3510*/  STL [R1+0x5f8], R30 ;  /* 0x0005f81e01007387 */ /* 0x000fe20000100800 */
[----:B------:R-:W-:-:S03]  /*3520*/  ISETP.LT.AND P0, PT, R143, 0x200, !P2 ;  /* 0x000002008f00780c */ /* 0x000fc60005701270 */
[----:B------:R1:W-:Y:S01]  /*3530*/  STL [R1+0x5f4], R28 ;  /* 0x0005f41c01007387 */ /* 0x0003e20000100800 */
[----:B------:R-:W-:Y:S01]  /*3540*/  CS2R R116, SRZ ;  /* 0x0000000000747805 */ /* 0x000fe2000001ff00 */
[----:B------:R-:W-:Y:S01]  /*3550*/  CS2R R118, SRZ ;  /* 0x0000000000767805 */ /* 0x000fe2000001ff00 */
[C---:B------:R-:W-:Y:S02]  /*3560*/  LOP3.LUT R149, R140.reuse, 0x50, RZ, 0xfc, !PT ;  /* 0x000000508c957812 */ /* 0x040fe400078efcff */
[----:B------:R-:W-:Y:S02]  /*3570*/  LOP3.LUT R148, R140, 0x58, RZ, 0xfc, !PT ;  /* 0x000000588c947812 */ /* 0x000fe400078efcff */
[----:B-1----:R-:W-:Y:S01]  /*3580*/  LOP3.LUT R28, R252, 0x20, RZ, 0xc0, !PT ;  /* 0x00000020fc1c7812 */ /* 0x002fe200078ec0ff */
[----:B------:R1:W3:Y:S03]  /*3590*/  @P6 LDG.E.EL.128 R116, [R10.64] ;  /* 0x000000060a746981 */ /* 0x0002e6000c2e1d00 */
[----:B------:R-:W-:Y:S01]  /*35a0*/  SHF.R.U32.HI R9, RZ, 0x2, R28 ;  /* 0x00000002ff097819 */ /* 0x000fe2000001161c */
[----:B------:R-:W-:-:S02]  /*35b0*/  IMAD R206, R28, 0x8, R206 ;  /* 0x000000081cce7824 */ /* 0x000fc400078e02ce */
[----:B------:R-:W1:Y:S01]  /*35c0*/  S2R R28, SR_TID.X ;  /* 0x00000000001c7919 */ /* 0x000e620000002100 */
[----:B------:R-:W-:Y:S01]  /*35d0*/  ISETP.LT.AND P5, PT, R149, 0x200, !P2 ;  /* 0x000002009500780c */ /* 0x000fe200057a1270 */
[----:B------:R-:W-:Y:S01]  /*35e0*/  CS2R R150, SRZ ;  /* 0x0000000000967805 */ /* 0x000fe2000001ff00 */
[----:B------:R-:W-:Y:S01]  /*35f0*/  ISETP.LT.AND P4, PT, R148, 0x200, !P2 ;  /* 0x000002009400780c */ /* 0x000fe20005781270 */
[----:B-1----:R-:W-:Y:S01]  /*3600*/  IMAD.WIDE R10, R31, R29, c[0x0][0x170] ;  /* 0x00005c001f0a7625 */ /* 0x002fe200078e021d */
[----:B------:R-:W-:Y:S01]  /*3610*/  CS2R R148, SRZ ;  /* 0x0000000000947805 */ /* 0x000fe2000001ff00 */
[----:B------:R-:W-:Y:S02]  /*3620*/  LOP3.LUT R197, R8, 0x600, RZ, 0xc0, !PT ;  /* 0x0000060008c57812 */ /* 0x000fe400078ec0ff */
[C---:B------:R-:W-:Y:S02]  /*3630*/  LOP3.LUT R142, R140.reuse, 0x70, RZ, 0xfc, !PT ;  /* 0x000000708c8e7812 */ /* 0x040fe400078efcff */
[----:B------:R-:W-:Y:S01]  /*3640*/  LOP3.LUT R140, R140, 0x78, RZ, 0xfc, !PT ;  /* 0x000000788c8c7812 */ /* 0x000fe200078efcff */
[----:B------:R1:W3:Y:S01]  /*3650*/  @P0 LDG.E.EL.128 R148, [R10.64] ;  /* 0x000000060a940981 */ /* 0x0002e2000c2e1d00 */
[----:B------:R-:W-:-:S02]  /*3660*/  ISETP.LT.AND P1, PT, R142, 0x200, !P2 ;  /* 0x000002008e00780c */ /* 0x000fc40005721270 */
[----:B------:R-:W-:Y:S01]  /*3670*/  ISETP.LT.AND P2, PT, R140, 0x200, !P2 ;  /* 0x000002008c00780c */ /* 0x000fe20005741270 */
[----:B------:R-:W-:Y:S01]  /*3680*/  CS2R R142, SRZ ;  /* 0x00000000008e7805 */ /* 0x000fe2000001ff00 */
[----:B------:R-:W-:Y:S01]  /*3690*/  CS2R R140, SRZ ;  /* 0x00000000008c7805 */ /* 0x000fe2000001ff00 */
[----:B------:R-:W-:Y:S01]  /*36a0*/  LOP3.LUT R251, R9, 0x6, R251, 0xf8, !PT ;  /* 0x0000000609fb7812 */ /* 0x000fe200078ef8fb */
[----:B------:R-:W-:Y:S01]  /*36b0*/  IMAD.WIDE R2, R32, R29, c[0x0][0x170] ;  /* 0x00005c0020027625 */ /* 0x000fe200078e021d */
[----:B------:R-:W1:Y:S03]  /*36c0*/  S2R R9, SR_TID.X ;  /* 0x0000000000097919 */ /* 0x000e660000002100 */
[----:B-1----:R-:W-:Y:S01]  /*36d0*/  IMAD.IADD R10, R206, 0x1, R197 ;  /* 0x00000001ce0a7824 */ /* 0x002fe200078e02c5 */
[----:B------:R1:W3:Y:S04]  /*36e0*/  @P3 LDG.E.EL.128 R140, [R2.64] ;  /* 0x00000006028c3981 */ /* 0x0002e8000c2e1d00 */
[----:B------:R-:W-:-:S02]  /*36f0*/  SHF.R.U32.HI R8, RZ, 0x4, R10 ;  /* 0x00000004ff087819 */ /* 0x000fc4000001160a */
[C---:B------:R-:W-:Y:S02]  /*3700*/  LOP3.LUT R80, R10.reuse, 0x800, RZ, 0x3c, !PT ;  /* 0x000008000a507812 */ /* 0x040fe400078e3cff */
[C---:B------:R-:W-:Y:S02]  /*3710*/  LOP3.LUT R34, R10.reuse, 0x1000, RZ, 0x3c, !PT ;  /* 0x000010000a227812 */ /* 0x040fe400078e3cff */
[----:B------:R-:W-:Y:S01]  /*3720*/  LOP3.LUT R32, R10, 0x1800, RZ, 0x3c, !PT ;  /* 0x000018000a207812 */ /* 0x000fe200078e3cff */
[----:B------:R-:W-:Y:S01]  /*3730*/  IMAD.SHL.U32 R252, R252, 0x40, RZ ;  /* 0x00000040fcfc7824 */ /* 0x000fe200078e00ff */
[----:B------:R-:W-:Y:S02]  /*3740*/  LOP3.LUT R82, R8, 0xffffff0, RZ, 0xc0, !PT ;  /* 0x0ffffff008527812 */ /* 0x000fe400078ec0ff */
[----:B-1----:R-:W-:Y:S02]  /*3750*/  SHF.R.U32.HI R3, RZ, 0x4, R80 ;  /* 0x00000004ff037819 */ /* 0x002fe40000011650 */
[----:B------:R-:W-:Y:S01]  /*3760*/  SHF.R.U32.HI R8, RZ, 0x4, R34 ;  /* 0x00000004ff087819 */ /* 0x000fe20000011622 */
[----:B------:R-:W-:Y:S01]  /*3770*/  CS2R R120, SRZ ;  /* 0x0000000000787805 */ /* 0x000fe2000001ff00 */
[----:B------:R-:W-:Y:S01]  /*3780*/  SHF.R.U32.HI R11, RZ, 0x4, R32 ;  /* 0x00000004ff0b7819 */ /* 0x000fe20000011620 */
[----:B------:R-:W-:Y:S01]  /*3790*/  CS2R R122, SRZ ;  /* 0x00000000007a7805 */ /* 0x000fe2000001ff00 */
[----:B------:R-:W-:Y:S01]  /*37a0*/  CS2R R124, SRZ ;  /* 0x00000000007c7805 */ /* 0x000fe2000001ff00 */
[----:B------:R-:W-:Y:S01]  /*37b0*/  CS2R R126, SRZ ;  /* 0x00000000007e7805 */ /* 0x000fe2000001ff00 */
[----:B------:R-:W-:-:S02]  /*37c0*/  LOP3.LUT R81, R3, 0xffffff0, RZ, 0xc0, !PT ;  /* 0x0ffffff003517812 */ /* 0x000fc400078ec0ff */
[----:B------:R-:W-:Y:S02]  /*37d0*/  LOP3.LUT R252, R252, 0x700, RZ, 0xc0, !PT ;  /* 0x00000700fcfc7812 */ /* 0x000fe400078ec0ff */
[----:B------:R-:W-:Y:S01]  /*37e0*/  LOP3.LUT R28, R28, 0x80, RZ, 0xc0, !PT ;  /* 0x000000801c1c7812 */ /* 0x000fe200078ec0ff */
[----:B------:R-:W-:Y:S01]  /*37f0*/  IMAD R90, R10, 0x2, R82 ;  /* 0x000000020a5a7824 */ /* 0x000fe200078e0252 */
[----:B------:R-:W-:Y:S01]  /*3800*/  LOP3.LUT R35, R8, 0xffffff0, RZ, 0xc0, !PT ;  /* 0x0ffffff008237812 */ /* 0x000fe200078ec0ff */
[----:B------:R1:W3:Y:S01]  /*3810*/  @P5 LDG.E.EL.128 R120, [R174.64] ;  /* 0x00000006ae785981 */ /* 0x0002e2000c2e1d00 */
[----:B------:R-:W-:Y:S01]  /*3820*/  LOP3.LUT R33, R11, 0xffffff0, RZ, 0xc0, !PT ;  /* 0x0ffffff00b217812 */ /* 0x000fe200078ec0ff */
[----:B------:R-:W-:Y:S01]  /*3830*/  IMAD R89, R80, 0x2, R81 ;  /* 0x0000000250597824 */ /* 0x000fe200078e0251 */
[----:B------:R-:W-:Y:S01]  /*3840*/  CS2R R172, SRZ ;  /* 0x0000000000ac7805 */ /* 0x000fe2000001ff00 */
[----:B------:R1:W3:Y:S01]  /*3850*/  @P4 LDG.E.EL.128 R124, [R176.64] ;  /* 0x00000006b07c4981 */ /* 0x0002e2000c2e1d00 */
[----:B------:R-:W-:Y:S01]  /*3860*/  CS2R R178, SRZ ;  /* 0x0000000000b27805 */ /* 0x000fe2000001ff00 */
[----:B------:R-:W-:-:S02]  /*3870*/  IMAD R2, R28, 0x20, R252 ;  /* 0x000000201c027824 */ /* 0x000fc400078e02fc */
[----:B------:R-:W-:Y:S01]  /*3880*/  IMAD R88, R34, 0x2, R35 ;  /* 0x0000000222587824 */ /* 0x000fe200078e0223 */
[----:B-1----:R-:W-:Y:S01]  /*3890*/  CS2R R174, SRZ ;  /* 0x0000000000ae7805 */ /* 0x002fe2000001ff00 */
[----:B------:R-:W-:Y:S01]  /*38a0*/  IMAD.WIDE R198, R30, R29, c[0x0][0x170] ;  /* 0x00005c001ec67625 */ /* 0x000fe200078e021d */
[----:B------:R-:W-:-:S03]  /*38b0*/  CS2R R176, SRZ ;  /* 0x0000000000b07805 */ /* 0x000fc6000001ff00 */
[----:B------:R-:W-:Y:S01]  /*38c0*/  IMAD R252, R32, 0x2, R33 ;  /* 0x0000000220fc7824 */ /* 0x000fe200078e0221 */
[----:B------:R-:W3:Y:S01]  /*38d0*/  @P1 LDG.E.EL.128 R172, [R198.64] ;  /* 0x00000006c6ac1981 */ /* 0x000ee2000c2e1d00 */
[----:B------:R-:W-:-:S03]  /*38e0*/  LOP3.LUT R9, R9, 0x40, RZ, 0xc0, !PT ;  /* 0x0000004009097812 */ /* 0x000fc600078ec0ff */
[----:B------:R-:W3:Y:S01]  /*38f0*/  @P2 LDG.E.EL.128 R176, [R204.64] ;  /* 0x00000006ccb02981 */ /* 0x000ee2000c2e1d00 */
[----:B------:R-:W-:-:S04]  /*3900*/  SHF.R.U32.HI R9, RZ, 0x2, R9 ;  /* 0x00000002ff097819 */ /* 0x000fc80000011609 */
[----:B------:R-:W-:-:S05]  /*3910*/  LOP3.LUT R91, R2, R251, R9, 0xfe, !PT ;  /* 0x000000fb025b7212 */ /* 0x000fca00078efe09 */
[----:B------:R-:W-:-:S05]  /*3920*/  IMAD.SHL.U32 R83, R91, 0x2, RZ ;  /* 0x000000025b537824 */ /* 0x000fca00078e00ff */
[----:B------:R-:W-:Y:S01]  /*3930*/  LEA.HI R2, R2, R83, RZ, 0x1c ;  /* 0x0000005302027211 */ /* 0x000fe200078fe0ff */
[----:B--2---:R-:W-:Y:S04]  /*3940*/  STS.128 [R90], R200 ;  /* 0x000000c85a007388 */ /* 0x004fe80000000c00 */
[----:B----4-:R-:W-:Y:S04]  /*3950*/  STS.128 [R89], R188 ;  /* 0x000000bc59007388 */ /* 0x010fe80000000c00 */
[----:B------:R-:W-:Y:S04]  /*3960*/  STS.128 [R88], R192 ;  /* 0x000000c058007388 */ /* 0x000fe80000000c00 */
[----:B------:R-:W-:Y:S04]  /*3970*/  STS.128 [R252], R12 ;  /* 0x0000000cfc007388 */ /* 0x000fe80000000c00 */
[----:B------:R-:W-:Y:S01]  /*3980*/  BAR.SYNC.DEFER_BLOCKING 0x0 ;  /* 0x0000000000007b1d */ /* 0x000fe20000010000 */
[----:B------:R-:W-:-:S05]  /*3990*/  LOP3.LUT R197, R91, 0x800, RZ, 0xfc, !PT ;  /* 0x000008005bc57812 */ /* 0x000fca00078efcff */
[----:B------:R-:W1:Y:S01]  /*39a0*/  LDS R8, [R2] ;  /* 0x0000000002087984 */ /* 0x000e620000000800 */
[----:B------:R-:W-:-:S03]  /*39b0*/  SHF.R.U32.HI R197, RZ, 0x4, R197 ;  /* 0x00000004ffc57819 */ /* 0x000fc600000116c5 */
[----:B------:R-:W-:Y:S01]  /*39c0*/  STL [R1+0x14], R90 ;  /* 0x0000145a01007387 */ /* 0x000fe20000100800 */
[----:B------:R-:W-:-:S03]  /*39d0*/  LOP3.LUT R92, R197, 0x1f0, RZ, 0xc0, !PT ;  /* 0x000001f0c55c7812 */ /* 0x000fc600078ec0ff */
[----:B------:R-:W-:Y:S02]  /*39e0*/  LDS R9, [R2+0x40] ;  /* 0x0000400002097984 */ /* 0x000fe40000000800 */
[----:B------:R-:W-:Y:S02]  /*39f0*/  IMAD.IADD R3, R83, 0x1, R92 ;  /* 0x0000000153037824 */ /* 0x000fe400078e025c */
[----:B------:R-:W-:Y:S04]  /*3a00*/  STL [R1+0x10], R89 ;  /* 0x0000105901007387 */ /* 0x000fe80000100800 */
[----:B------:R-:W-:Y:S04]  /*3a10*/  STL [R1+0xc], R88 ;  /* 0x00000c5801007387 */ /* 0x000fe80000100800 */
[----:B------:R-:W-:Y:S04]  /*3a20*/  STL [R1+0x708], R83 ;  /* 0x0007085301007387 */ /* 0x000fe80000100800 */
[----:B------:R-:W2:Y:S04]  /*3a30*/  LDS R11, [R3+0x1000] ;  /* 0x00100000030b7984 */ /* 0x000ea80000000800 */
[----:B-1----:R-:W-:Y:S04]  /*3a40*/  STL [R1+0x408], R8 ;  /* 0x0004080801007387 */ /* 0x002fe80000100800 */
[----:B------:R-:W1:Y:S04]  /*3a50*/  LDS R8, [R3+0x1040] ;  /* 0x0010400003087984 */ /* 0x000e680000000800 */
[----:B--2---:R-:W-:Y:S04]  /*3a60*/  STL [R1+0x410], R11 ;  /* 0x0004100b01007387 */ /* 0x004fe80000100800 */
[----:B------:R-:W2:Y:S04]  /*3a70*/  LDS R11, [R2+0x80] ;  /* 0x00008000020b7984 */ /* 0x000ea80000000800 */
[----:B------:R-:W-:Y:S04]  /*3a80*/  STL [R1+0x460], R9 ;  /* 0x0004600901007387 */ /* 0x000fe80000100800 */
[----:B------:R-:W4:Y:S04]  /*3a90*/  LDS R9, [R3+0x1080] ;  /* 0x0010800003097984 */ /* 0x000f280000000800 */
[----:B-1----:R-:W-:Y:S04]  /*3aa0*/  STL [R1+0x464], R8 ;  /* 0x0004640801007387 */ /* 0x002fe80000100800 */
[----:B------:R-:W1:Y:S04]  /*3ab0*/  LDS R8, [R2+0xc0] ;  /* 0x0000c00002087984 */ /* 0x000e680000000800 */
[----:B--2---:R-:W-:Y:S04]  /*3ac0*/  STL [R1+0x498], R11 ;  /* 0x0004980b01007387 */ /* 0x004fe80000100800 */
[----:B------:R-:W2:Y:S04]  /*3ad0*/  LDS R11, [R3+0x10c0] ;  /* 0x0010c000030b7984 */ /* 0x000ea80000000800 */
[----:B----4-:R-:W-:Y:S04]  /*3ae0*/  STL [R1+0x4bc], R9 ;  /* 0x0004bc0901007387 */ /* 0x010fe80000100800 */
        /* <DEDUP_REMOVED lines=15> */
[----:B------:R-:W-:Y:S06]  /*3be0*/  BAR.SYNC.DEFER_BLOCKING 0x0 ;  /* 0x0000000000007b1d */ /* 0x000fec0000010000 */
[----:B---3--:R-:W-:Y:S04]  /*3bf0*/  STS.128 [R90], R4 ;  /* 0x000000045a007388 */ /* 0x008fe80000000c00 */
[----:B------:R-:W-:Y:S04]  /*3c00*/  STS.128 [R89], R16 ;  /* 0x0000001059007388 */ /* 0x000fe80000000c00 */
[----:B------:R-:W-:Y:S04]  /*3c10*/  STS.128 [R88], R20 ;  /* 0x0000001458007388 */ /* 0x000fe80000000c00 */
[----:B------:R-:W-:Y:S04]  /*3c20*/  STS.128 [R252], R24 ;  /* 0x00000018fc007388 */ /* 0x000fe80000000c00 */
[----:B------:R-:W-:Y:S06]  /*3c30*/  BAR.SYNC.DEFER_BLOCKING 0x0 ;  /* 0x0000000000007b1d */ /* 0x000fec0000010000 */
[----:B------:R-:W3:Y:S04]  /*3c40*/  LDS R4, [R2] ;  /* 0x0000000002047984 */ /* 0x000ee80000000800 */
[----:B--2---:R-:W-:Y:S04]  /*3c50*/  STL [R1+0x5dc], R11 ;  /* 0x0005dc0b01007387 */ /* 0x004fe80000100800 */
[----:B----4-:R-:W-:Y:S04]  /*3c60*/  STL [R1+0x5e4], R9 ;  /* 0x0005e40901007387 */ /* 0x010fe80000100800 */
[----:B-1----:R-:W-:Y:S04]  /*3c70*/  STL [R1+0x5e0], R8 ;  /* 0x0005e00801007387 */ /* 0x002fe80000100800 */
[----:B------:R-:W1:Y:S04]  /*3c80*/  LDS R6, [R3+0x1000] ;  /* 0x0010000003067984 */ /* 0x000e680000000800 */
[----:B------:R-:W2:Y:S04]  /*3c90*/  LDS R5, [R2+0x40] ;  /* 0x0000400002057984 */ /* 0x000ea80000000800 */
[----:B---3--:R-:W-:Y:S04]  /*3ca0*/  STL [R1+0x40c], R4 ;  /* 0x00040c0401007387 */ /* 0x008fe80000100800 */
[----:B------:R-:W3:Y:S04]  /*3cb0*/  LDS R4, [R3+0x1040] ;  /* 0x0010400003047984 */ /* 0x000ee80000000800 */
[----:B-1----:R-:W-:Y:S04]  /*3cc0*/  STL [R1+0x41c], R6 ;  /* 0x00041c0601007387 */ /* 0x002fe80000100800 */
[----:B------:R-:W1:Y:S04]  /*3cd0*/  LDS R6, [R2+0x80] ;  /* 0x0000800002067984 */ /* 0x000e680000000800 */
[----:B--2---:R-:W-:Y:S04]  /*3ce0*/  STL [R1+0x468], R5 ;  /* 0x0004680501007387 */ /* 0x004fe80000100800 */
        /* <DEDUP_REMOVED lines=21> */
[----:B------:R-:W-:Y:S06]  /*3e40*/  BAR.SYNC.DEFER_BLOCKING 0x0 ;  /* 0x0000000000007b1d */ /* 0x000fec0000010000 */
[----:B------:R-:W-:Y:S04]  /*3e50*/  STS.128 [R90], R84 ;  /* 0x000000545a007388 */ /* 0x000fe80000000c00 */
[----:B------:R-:W-:Y:S04]  /*3e60*/  STS.128 [R89], R116 ;  /* 0x0000007459007388 */ /* 0x000fe80000000c00 */
[----:B------:R-:W-:Y:S04]  /*3e70*/  STS.128 [R88], R120 ;  /* 0x0000007858007388 */ /* 0x000fe80000000c00 */
[----:B------:R-:W-:Y:S04]  /*3e80*/  STS.128 [R252], R124 ;  /* 0x0000007cfc007388 */ /* 0x000fe80000000c00 */
[----:B-1----:R-:W-:Y:S04]  /*3e90*/  STL [R1+0x5c4], R6 ;  /* 0x0005c40601007387 */ /* 0x002fe80000100800 */
[----:B------:R-:W-:Y:S06]  /*3ea0*/  BAR.SYNC.DEFER_BLOCKING 0x0 ;  /* 0x0000000000007b1d */ /* 0x000fec0000010000 */
[----:B--2---:R-:W-:Y:S04]  /*3eb0*/  STL [R1+0x5d4], R5 ;  /* 0x0005d40501007387 */ /* 0x004fe80000100800 */
[----:B---3--:R-:W-:Y:S04]  /*3ec0*/  STL [R1+0x5d0], R4 ;  /* 0x0005d00401007387 */ /* 0x008fe80000100800 */
[----:B------:R-:W1:Y:S04]  /*3ed0*/  LDS R4, [R2] ;  /* 0x0000000002047984 */ /* 0x000e680000000800 */
[----:B------:R-:W2:Y:S04]  /*3ee0*/  LDS R6, [R3+0x1000] ;  /* 0x0010000003067984 */ /* 0x000ea80000000800 */
        /* <DEDUP_REMOVED lines=24> */
[----:B------:R-:W3:Y:S01]  /*4070*/  LDS R5, [R2+0x1c0] ;  /* 0x0001c00002057984 */ /* 0x000ee20000000800 */
[----:B------:R-:W-:-:S03]  /*4080*/  LOP3.LUT R0, R0, 0xfffffffb, RZ, 0xc0, !PT ;  /* 0xfffffffb00007812 */ /* 0x000fc600078ec0ff */
[----:B-1----:R-:W-:Y:S04]  /*4090*/  STL [R1+0x588], R4 ;  /* 0x0005880401007387 */ /* 0x002fe80000100800 */
[----:B------:R-:W1:Y:S04]  /*40a0*/  LDS R4, [R3+0x11c0] ;  /* 0x0011c00003047984 */ /* 0x000e680000000800 */
[----:B------:R-:W-:Y:S01]  /*40b0*/  BAR.SYNC.DEFER_BLOCKING 0x0 ;  /* 0x0000000000007b1d */ /* 0x000fe20000010000 */
[----:B------:R-:W-:-:S04]  /*40c0*/  @P5 LOP3.LUT R0, R0, 0x4, RZ, 0xfc, !PT ;  /* 0x0000000400005812 */ /* 0x000fc800078efcff */
[----:B------:R-:W-:-:S04]  /*40d0*/  LOP3.LUT R0, R0, 0xfffffffd, RZ, 0xc0, !PT ;  /* 0xfffffffd00007812 */ /* 0x000fc800078ec0ff */
[----:B------:R-:W-:Y:S02]  /*40e0*/  @P4 LOP3.LUT R0, R0, 0x2, RZ, 0xfc, !PT ;  /* 0x0000000200004812 */ /* 0x000fe400078efcff */
[----:B------:R-:W-:Y:S02]  /*40f0*/  LOP3.LUT R196, R248, R196, RZ, 0xfc, !PT ;  /* 0x000000c4f8c47212 */ /* 0x000fe400078efcff */
[----:B------:R-:W-:Y:S01]  /*4100*/  LOP3.LUT R0, R0, 0xfffffffe, RZ, 0xc0, !PT ;  /* 0xfffffffe00007812 */ /* 0x000fe200078ec0ff */
[----:B------:R-:W-:Y:S04]  /*4110*/  STS.128 [R90], R140 ;  /* 0x0000008c5a007388 */ /* 0x000fe80000000c00 */
[----:B------:R-:W-:Y:S04]  /*4120*/  STS.128 [R89], R148 ;  /* 0x0000009459007388 */ /* 0x000fe80000000c00 */
[----:B------:R-:W-:Y:S04]  /*4130*/  STS.128 [R88], R172 ;  /* 0x000000ac58007388 */ /* 0x000fe80000000c00 */
[----:B------:R-:W-:Y:S01]  /*4140*/  STS.128 [R252], R176 ;  /* 0x000000b0fc007388 */ /* 0x000fe20000000c00 */
[----:B------:R-:W-:-:S02]  /*4150*/  @P3 LOP3.LUT R0, R0, 0x1, RZ, 0xfc, !PT ;  /* 0x0000000100003812 */ /* 0x000fc400078efcff */
[----:B------:R-:W-:Y:S01]  /*4160*/  ISETP.GE.AND P3, PT, R196, 0x200, PT ;  /* 0x00000200c400780c */ /* 0x000fe20003f66270 */
[----:B--2---:R-:W-:Y:S03]  /*4170*/  STL [R1+0x55c], R6 ;  /* 0x00055c0601007387 */ /* 0x004fe60000100800 */
[----:B------:R-:W-:Y:S01]  /*4180*/  ISETP.LT.AND P4, PT, R247, 0xc00, !P3 ;  /* 0x00000c00f700780c */ /* 0x000fe20005f81270 */
[----:B------:R-:W2:Y:S04]  /*4190*/  LDL.LU R9, [R1] ;  /* 0x0000000001097983 */ /* 0x000ea80000300800 */
[----:B---3--:R-:W-:Y:S04]  /*41a0*/  STL [R1+0x590], R5 ;  /* 0x0005900501007387 */ /* 0x008fe80000100800 */
[----:B-1----:R-:W-:Y:S04]  /*41b0*/  STL [R1+0x58c], R4 ;  /* 0x00058c0401007387 */ /* 0x002fe80000100800 */
[----:B------:R1:W-:Y:S01]  /*41c0*/  STL [R1+0x72c], R90 ;  /* 0x00072c5a01007387 */ /* 0x0003e20000100800 */
[----:B------:R-:W-:Y:S01]  /*41d0*/  CS2R R12, SRZ ;  /* 0x00000000000c7805 */ /* 0x000fe2000001ff00 */
[----:B------:R-:W-:Y:S01]  /*41e0*/  CS2R R14, SRZ ;  /* 0x00000000000e7805 */ /* 0x000fe2000001ff00 */
[----:B-1----:R-:W-:-:S04]  /*41f0*/  IMAD.MOV.U32 R90, RZ, RZ, 0x2 ;  /* 0x00000002ff5a7424 */ /* 0x002fc800078e00ff */
[CC--:B------:R-:W-:Y:S01]  /*4200*/  IMAD.WIDE R24, R196.reuse, R90.reuse, c[0x0][0x188] ;  /* 0x00006200c4187625 */ /* 0x0c0fe200078e025a */
[----:B------:R-:W-:Y:S01]  /*4210*/  BAR.SYNC.DEFER_BLOCKING 0x0 ;  /* 0x0000000000007b1d */ /* 0x000fe20000010000 */
[----:B------:R-:W-:Y:S01]  /*4220*/  CS2R R16, SRZ ;  /* 0x0000000000107805 */ /* 0x000fe2000001ff00 */
[----:B------:R-:W-:Y:S01]  /*4230*/  CS2R R18, SRZ ;  /* 0x0000000000127805 */ /* 0x000fe2000001ff00 */
[----:B------:R-:W-:-:S03]  /*4240*/  IMAD.WIDE R26, R196, R90, c[0x0][0x190] ;  /* 0x00006400c41a7625 */ /* 0x000fc600078e025a */
[----:B------:R-:W3:Y:S04]  /*4250*/  @P4 LDG.E.EL.128 R12, [R24.64] ;  /* 0x00000006180c4981 */ /* 0x000ee8000c2e1d00 */
[----:B------:R-:W4:Y:S01]  /*4260*/  @P4 LDG.E.EL.128 R16, [R26.64] ;  /* 0x000000061a104981 */ /* 0x000f22000c2e1d00 */
[----:B------:R-:W-:Y:S01]  /*4270*/  CS2R R84, SRZ ;  /* 0x0000000000547805 */ /* 0x000fe2000001ff00 */
[----:B------:R-:W-:-:S06]  /*4280*/  CS2R R86, SRZ ;  /* 0x0000000000567805 */ /* 0x000fcc000001ff00 */
[----:B------:R-:W2:Y:S01]  /*4290*/  @P4 LDG.E.EL.128 R84, [R26.64+0x10] ;  /* 0x000010061a544981 */ /* 0x000ea2000c2e1d00 */
[----:B---3--:R-:W-:-:S05]  /*42a0*/  IMAD.U32 R4, R15, 0x10000, RZ ;  /* 0x000100000f047824 */ /* 0x008fca00078e00ff */
[----:B------:R-:W-:-:S04]  /*42b0*/  FSETP.GE.AND P5, PT, R4, RZ, PT ;  /* 0x000000ff0400720b */ /* 0x000fc80003fa6000 */
[----:B------:R-:W-:Y:S01]  /*42c0*/  SEL R4, R15, RZ, !P5 ;  /* 0x000000ff0f047207 */ /* 0x000fe20006800000 */
[----:B----4-:R-:W-:-:S04]  /*42d0*/  IMAD.U32 R5, R19, 0x10000, RZ ;  /* 0x0001000013057824 */ /* 0x010fc800078e00ff */
[----:B------:R-:W-:Y:S01]  /*42e0*/  IMAD.U32 R4, R4, 0x10000, RZ ;  /* 0x0001000004047824 */ /* 0x000fe200078e00ff */
[----:B------:R-:W-:-:S03]  /*42f0*/  FSETP.GTU.AND P5, PT, R5, RZ, PT ;  /* 0x000000ff0500720b */ /* 0x000fc60003fac000 */
[----:B------:R-:W-:Y:S01]  /*4300*/  FADD R6, RZ, -R4 ;  /* 0x80000004ff067221 */ /* 0x000fe20000000000 */
[----:B------:R-:W-:-:S04]  /*4310*/  SEL R5, R19, RZ, P5 ;  /* 0x000000ff13057207 */ /* 0x000fc80002800000 */
[----:B------:R-:W-:Y:S01]  /*4320*/  FSETP.NAN.AND P5, PT, R6, R6, PT ;  /* 0x000000060600720b */ /* 0x000fe20003fa8000 */
[----:B------:R-:W-:Y:S02]  /*4330*/  IMAD.U32 R5, R5, 0x10000, RZ ;  /* 0x0001000005057824 */ /* 0x000fe400078e00ff */
[----:B------:R-:W-:-:S03]  /*4340*/  IMAD.U32 R4, R14, 0x10000, RZ ;  /* 0x000100000e047824 */ /* 0x000fc600078e00ff */
[----:B------:R-:W-:-:S07]  /*4350*/  FSETP.GT.AND P6, PT, R6, R5, PT ;  /* 0x000000050600720b */ /* 0x000fce0003fc4000 */
[----:B------:R-:W-:Y:S02]  /*4360*/  @!P5 FSEL R6, R6, R5, P6 ;  /* 0x000000050606d208 */ /* 0x000fe40003000000 */
[----:B------:R-:W-:Y:S01]  /*4370*/  FSETP.GE.AND P5, PT, R4, RZ, PT ;  /* 0x000000ff0400720b */ /* 0x000fe20003fa6000 */
[----:B------:R-:W-:-:S03]  /*4380*/  IMAD.U32 R5, R18, 0x10000, RZ ;  /* 0x0001000012057824 */ /* 0x000fc600078e00ff */
[----:B------:R-:W-:Y:S02]  /*4390*/  SEL R4, R14, RZ, !P5 ;  /* 0x000000ff0e047207 */ /* 0x000fe40006800000 */
[----:B------:R-:W-:-:S03]  /*43a0*/  FSETP.GTU.AND P5, PT, R5, RZ, PT ;  /* 0x000000ff0500720b */ /* 0x000fc60003fac000 */
[----:B------:R-:W-:-:S04]  /*43b0*/  IMAD.U32 R4, R4, 0x10000, RZ ;  /* 0x0001000004047824 */ /* 0x000fc800078e00ff */
[----:B------:R-:W-:Y:S01]  /*43c0*/  FADD R5, RZ, -R4 ;  /* 0x80000004ff057221 */ /* 0x000fe20000000000 */
[----:B------:R-:W-:-:S04]  /*43d0*/  SEL R7, R18, RZ, P5 ;  /* 0x000000ff12077207 */ /* 0x000fc80002800000 */
[----:B------:R-:W-:Y:S01]  /*43e0*/  FSETP.NAN.AND P5, PT, R5, R5, PT ;  /* 0x000000050500720b */ /* 0x000fe20003fa8000 */
[----:B------:R-:W-:-:S05]  /*43f0*/  IMAD.U32 R4, R7, 0x10000, RZ ;  /* 0x0001000007047824 */ /* 0x000fca00078e00ff */
[----:B------:R-:W-:-:S07]  /*4400*/  FSETP.GT.AND P6, PT, R5, R4, PT ;  /* 0x000000040500720b */ /* 0x000fce0003fc4000 */
[----:B------:R-:W-:Y:S01]  /*4410*/  @!P5 FSEL R5, R5, R4, P6 ;  /* 0x000000040505d208 */ /* 0x000fe20003000000 */
[----:B------:R-:W-:-:S05]  /*4420*/  IMAD.U32 R4, R13, 0x10000, RZ ;  /* 0x000100000d047824 */ /* 0x000fca00078e00ff */
[----:B------:R-:W-:-:S04]  /*4430*/  FSETP.GE.AND P5, PT, R4, RZ, PT ;  /* 0x000000ff0400720b */ /* 0x000fc80003fa6000 */
[----:B------:R-:W-:Y:S01]  /*4440*/  SEL R4, R13, RZ, !P5 ;  /* 0x000000ff0d047207 */ /* 0x000fe20006800000 */
[----:B------:R-:W-:-:S04]  /*4450*/  IMAD.U32 R7, R17, 0x10000, RZ ;  /* 0x0001000011077824 */ /* 0x000fc800078e00ff */
[----:B------:R-:W-:Y:S01]  /*4460*/  IMAD.U32 R4, R4, 0x10000, RZ ;  /* 0x0001000004047824 */ /* 0x000fe200078e00ff */
[----:B------:R-:W-:-:S03]  /*4470*/  FSETP.GTU.AND P5, PT, R7, RZ, PT ;  /* 0x000000ff0700720b */ /* 0x000fc60003fac000 */
        /* <DEDUP_REMOVED lines=15> */
[----:B------:R-:W-:Y:S01]  /*4570*/  IMAD.U32 R7, R8, 0x10000, RZ ;  /* 0x0001000008077824 */ /* 0x000fe200078e00ff */
[----:B------:R-:W-:-:S04]  /*4580*/  PRMT R15, R15, 0x7632, R15 ;  /* 0x000076320f0f7816 */ /* 0x000fc8000000000f */
[----:B------:R-:W-:-:S07]  /*4590*/  FSETP.GT.AND P6, PT, R20, R7, PT ;  /* 0x000000071400720b */ /* 0x000fce0003fc4000 */
[----:B------:R-:W-:Y:S01]  /*45a0*/  @!P5 FSEL R20, R20, R7, P6 ;  /* 0x000000071414d208 */ /* 0x000fe20003000000 */
[----:B------:R-:W-:Y:S01]  /*45b0*/  IMAD.U32 R7, R15, 0x10000, RZ ;  /* 0x000100000f077824 */ /* 0x000fe200078e00ff */
[----:B------:R-:W-:-:S04]  /*45c0*/  PRMT R19, R19, 0x7632, R19 ;  /* 0x0000763213137816 */ /* 0x000fc80000000013 */
        /* <DEDUP_REMOVED lines=10> */
[----:B------:R-:W-:Y:S01]  /*4670*/  FSETP.GT.AND P6, PT, R15, R8, PT ;  /* 0x000000080f00720b */ /* 0x000fe20003fc4000 */
[----:B------:R-:W-:Y:S01]  /*4680*/  IMAD.U32 R7, R14, 0x10000, RZ ;  /* 0x000100000e077824 */ /* 0x000fe200078e00ff */
[----:B------:R-:W-:-:S05]  /*4690*/  PRMT R18, R18, 0x7632, R18 ;  /* 0x0000763212127816 */ /* 0x000fca0000000012 */
[----:B------:R-:W-:Y:S02]  /*46a0*/  @!P5 FSEL R15, R15, R8, P6 ;  /* 0x000000080f0fd208 */ /* 0x000fe40003000000 */
        /* <DEDUP_REMOVED lines=23> */
[----:B------:R-:W-:Y:S02]  /*4820*/  PRMT R12, R12, 0x7632, R12 ;  /* 0x000076320c0c7816 */ /* 0x000fe4000000000c */
[----:B------:R-:W-:Y:S02]  /*4830*/  PRMT R16, R16, 0x7632, R16 ;  /* 0x0000763210107816 */ /* 0x000fe40000000010 */
[----:B------:R-:W-:Y:S01]  /*4840*/  FSETP.GT.AND P6, PT, R13, R8, PT ;  /* 0x000000080d00720b */ /* 0x000fe20003fc4000 */
[----:B------:R-:W-:-:S06]  /*4850*/  IMAD.U32 R7, R12, 0x10000, RZ ;  /* 0x000100000c077824 */ /* 0x000fcc00078e00ff */
[----:B------:R-:W-:Y:S02]  /*4860*/  @!P5 FSEL R13, R13, R8, P6 ;  /* 0x000000080d0dd208 */ /* 0x000fe40003000000 */
[----:B------:R-:W-:Y:S01]  /*4870*/  FSETP.GE.AND P5, PT, R7, RZ, PT ;  /* 0x000000ff0700720b */ /* 0x000fe20003fa6000 */
[----:B------:R-:W-:-:S03]  /*4880*/  IMAD.U32 R7, R16, 0x10000, RZ ;  /* 0x0001000010077824 */ /* 0x000fc600078e00ff */
[----:B------:R-:W-:Y:S02]  /*4890*/  SEL R12, R12, RZ, !P5 ;  /* 0x000000ff0c0c7207 */ /* 0x000fe40006800000 */
[----:B------:R-:W-:-:S04]  /*48a0*/  FSETP.GTU.AND P5, PT, R7, RZ, PT ;  /* 0x000000ff0700720b */ /* 0x000fc80003fac000 */
[----:B------:R-:W-:Y:S01]  /*48b0*/  SEL R16, R16, RZ, P5 ;  /* 0x000000ff10107207 */ /* 0x000fe20002800000 */
[----:B------:R-:W-:-:S04]  /*48c0*/  CS2R R18, SRZ ;  /* 0x0000000000127805 */ /* 0x000fc8000001ff00 */
[----:B------:R-:W-:Y:S02]  /*48d0*/  IMAD.U32 R7, R16, 0x10000, RZ ;  /* 0x0001000010077824 */ /* 0x000fe400078e00ff */
[----:B------:R-:W-:-:S06]  /*48e0*/  CS2R R16, SRZ ;  /* 0x0000000000107805 */ /* 0x000fcc000001ff00 */
[----:B------:R-:W3:Y:S01]  /*48f0*/  @P4 LDG.E.EL.128 R16, [R24.64+0x10] ;  /* 0x0000100618104981 */ /* 0x000ee2000c2e1d00 */
[----:B------:R-:W-:-:S04]  /*4900*/  IMAD.U32 R12, R12, 0x10000, RZ ;  /* 0x000100000c0c7824 */ /* 0x000fc800078e00ff */
[----:B------:R-:W-:-:S05]  /*4910*/  FADD R12, RZ, -R12 ;  /* 0x8000000cff0c7221 */ /* 0x000fca0000000000 */
[C---:B------:R-:W-:Y:S02]  /*4920*/  FSETP.NAN.AND P5, PT, R12.reuse, R12, PT ;  /* 0x0000000c0c00720b */ /* 0x040fe40003fa8000 */
[----:B------:R-:W-:-:S11]  /*4930*/  FSETP.GT.AND P6, PT, R12, R7, PT ;  /* 0x000000070c00720b */ /* 0x000fd60003fc4000 */
[----:B------:R-:W-:Y:S01]  /*4940*/  @!P5 FSEL R12, R12, R7, P6 ;  /* 0x000000070c0cd208 */ /* 0x000fe20003000000 */
[----:B--2---:R-:W-:Y:S02]  /*4950*/  IMAD.U32 R8, R87, 0x10000, RZ ;  /* 0x0001000057087824 */ /* 0x004fe400078e00ff */
[----:B---3--:R-:W-:-:S05]  /*4960*/  IMAD.U32 R7, R19, 0x10000, RZ ;  /* 0x0001000013077824 */ /* 0x008fca00078e00ff */
[----:B------:R-:W-:-:S04]  /*4970*/  FSETP.GE.AND P4, PT, R7, RZ, PT ;  /* 0x000000ff0700720b */ /* 0x000fc80003f86000 */
[----:B------:R-:W-:-:S05]  /*4980*/  SEL R7, R19, RZ, !P4 ;  /* 0x000000ff13077207 */ /* 0x000fca0006000000 */
        /* <DEDUP_REMOVED lines=99> */
[----:B------:R-:W-:Y:S02]  /*4fc0*/  @!P4 FSEL R16, R16, R19, P5 ;  /* 0x000000131010c208 */ /* 0x000fe40002800000 */
[----:B------:R-:W-:Y:S01]  /*4fd0*/  ISETP.LT.AND P4, PT, R9, 0xc00, !P3 ;  /* 0x00000c000900780c */ /* 0x000fe20005f81270 */
[----:B------:R-:W-:Y:S01]  /*4fe0*/  CS2R R84, SRZ ;  /* 0x0000000000547805 */ /* 0x000fe2000001ff00 */
[----:B------:R-:W-:Y:S01]  /*4ff0*/  CS2R R86, SRZ ;  /* 0x0000000000567805 */ /* 0x000fe2000001ff00 */
[----:B------:R-:W-:Y:S01]  /*5000*/  CS2R R116, SRZ ;  /* 0x0000000000747805 */ /* 0x000fe2000001ff00 */
[----:B------:R-:W-:-:S09]  /*5010*/  CS2R R118, SRZ ;  /* 0x0000000000767805 */ /* 0x000fd2000001ff00 */
[----:B------:R-:W2:Y:S04]  /*5020*/  @P4 LDG.E.EL.128 R84, [R24.64] ;  /* 0x0000000618544981 */ /* 0x000ea8000c2e1d00 */
[----:B------:R-:W3:Y:S01]  /*5030*/  @P4 LDG.E.EL.128 R116, [R26.64] ;  /* 0x000000061a744981 */ /* 0x000ee2000c2e1d00 */
[----:B--2---:R-:W-:-:S05]  /*5040*/  IMAD.U32 R19, R87, 0x10000, RZ ;  /* 0x0001000057137824 */ /* 0x004fca00078e00ff */
[----:B------:R-:W-:-:S04]  /*5050*/  FSETP.GE.AND P5, PT, R19, RZ, PT ;  /* 0x000000ff1300720b */ /* 0x000fc80003fa6000 */
[----:B------:R-:W-:Y:S01]  /*5060*/  SEL R19, R87, RZ, !P5 ;  /* 0x000000ff57137207 */ /* 0x000fe20006800000 */
[----:B---3--:R-:W-:-:S04]  /*5070*/  IMAD.U32 R21, R119, 0x10000, RZ ;  /* 0x0001000077157824 */ /* 0x008fc800078e00ff */
        /* <DEDUP_REMOVED lines=44> */
[----:B------:R-:W-:-:S05]  /*5340*/  PRMT R19, R87, 0x7632, R19 ;  /* 0x0000763257137816 */ /* 0x000fca0000000013 */
        /* <DEDUP_REMOVED lines=50> */
[----:B------:R-:W-:Y:S01]  /*5670*/  SEL R116, R116, RZ, P5 ;  /* 0x000000ff74747207 */ /* 0x000fe20002800000 */
[----:B------:R-:W-:Y:S01]  /*5680*/  CS2R R84, SRZ ;  /* 0x0000000000547805 */ /* 0x000fe2000001ff00 */
[----:B------:R-:W-:Y:S02]  /*5690*/  CS2R R86, SRZ ;  /* 0x0000000000567805 */ /* 0x000fe4000001ff00 */
[----:B------:R-:W-:Y:S01]  /*56a0*/  FSETP.NAN.AND P5, PT, R95, R95, PT ;  /* 0x0000005f5f00720b */ /* 0x000fe20003fa8000 */
[----:B------:R-:W-:-:S03]  /*56b0*/  IMAD.U32 R116, R116, 0x10000, RZ ;  /* 0x0001000074747824 */ /* 0x000fc600078e00ff */
[----:B------:R-:W2:Y:S02]  /*56c0*/  @P4 LDG.E.EL.128 R84, [R24.64+0x10] ;  /* 0x0000100618544981 */ /* 0x000ea4000c2e1d00 */
[----:B------:R-:W-:Y:S01]  /*56d0*/  FSETP.GT.AND P6, PT, R95, R116, PT ;  /* 0x000000745f00720b */ /* 0x000fe20003fc4000 */
[----:B------:R-:W-:-:S06]  /*56e0*/  CS2R R118, SRZ ;  /* 0x0000000000767805 */ /* 0x000fcc000001ff00 */
[----:B------:R-:W-:Y:S02]  /*56f0*/  @!P5 FSEL R95, R95, R116, P6 ;  /* 0x000000745f5fd208 */ /* 0x000fe40003000000 */
[----:B------:R-:W-:-:S06]  /*5700*/  CS2R R116, SRZ ;  /* 0x0000000000747805 */ /* 0x000fcc000001ff00 */
[----:B------:R-:W3:Y:S04]  /*5710*/  @P4 LDG.E.EL.128 R116, [R26.64+0x10] ;  /* 0x000010061a744981 */ /* 0x000ee8000c2e1d00 */
[----:B------:R-:W-:Y:S04]  /*5720*/  STL [R1+0x730], R89 ;  /* 0x0007305901007387 */ /* 0x000fe80000100800 */
[----:B------:R-:W4:Y:S04]  /*5730*/  LDL.LU R22, [R1+0x4] ;  /* 0x0000040001167983 */ /* 0x000f280000300800 */
[----:B------:R-:W4:Y:S04]  /*5740*/  LDL.LU R140, [R1+0x8] ;  /* 0x00000800018c7983 */ /* 0x000f280000300800 */
[----:B------:R-:W4:Y:S01]  /*5750*/  LDL.LU R180, [R1+0x18] ;  /* 0x0000180001b47983 */ /* 0x000f220000300800 */
[----:B--2---:R-:W-:-:S05]  /*5760*/  IMAD.U32 R19, R87, 0x10000, RZ ;  /* 0x0001000057137824 */ /* 0x004fca00078e00ff */
[----:B------:R-:W-:-:S04]  /*5770*/  FSETP.GE.AND P4, PT, R19, RZ, PT ;  /* 0x000000ff1300720b */ /* 0x000fc80003f86000 */
[----:B------:R-:W-:-:S05]  /*5780*/  SEL R21, R87, RZ, !P4 ;  /* 0x000000ff57157207 */ /* 0x000fca0006000000 */
[----:B------:R-:W-:Y:S02]  /*5790*/  IMAD.U32 R21, R21, 0x10000, RZ ;  /* 0x0001000015157824 */ /* 0x000fe400078e00ff */
[----:B---3--:R-:W-:Y:S02]  /*57a0*/  IMAD.U32 R19, R119, 0x10000, RZ ;  /* 0x0001000077137824 */ /* 0x008fe400078e00ff */
[----:B------:R-:W-:-:S03]  /*57b0*/  FADD R157, RZ, -R21 ;  /* 0x80000015ff9d7221 */ /* 0x000fc60000000000 */
[----:B------:R-:W-:-:S04]  /*57c0*/  FSETP.GTU.AND P4, PT, R19, RZ, PT ;  /* 0x000000ff1300720b */ /* 0x000fc80003f8c000 */
[----:B------:R-:W-:Y:S02]  /*57d0*/  SEL R19, R119, RZ, P4 ;  /* 0x000000ff77137207 */ /* 0x000fe40002000000 */
[----:B------:R-:W-:-:S03]  /*57e0*/  FSETP.NAN.AND P4, PT, R157, R157, PT ;  /* 0x0000009d9d00720b */ /* 0x000fc60003f88000 */
[----:B------:R-:W-:-:S05]  /*57f0*/  IMAD.U32 R19, R19, 0x10000, RZ ;  /* 0x0001000013137824 */ /* 0x000fca00078e00ff */
[----:B------:R-:W-:-:S05]  /*5800*/  FSETP.GT.AND P5, PT, R157, R19, PT ;  /* 0x000000139d00720b */ /* 0x000fca0003fa4000 */
        /* <DEDUP_REMOVED lines=93> */
[----:B----4-:R-:W-:Y:S01]  /*5de0*/  ISETP.LT.AND P4, PT, R22, 0xc00, !P3 ;  /* 0x00000c001600780c */ /* 0x010fe20005f81270 */
        /* <DEDUP_REMOVED lines=108> */
[----:B------:R-:W-:Y:S01]  /*64b0*/  FSETP.GT.AND P6, PT, R124, R84, PT ;  /* 0x000000547c00720b */ /* 0x000fe20003fc4000 */
[----:B------:R-:W-:-:S06]  /*64c0*/  CS2R R86, SRZ ;  /* 0x0000000000567805 */ /* 0x000fcc000001ff00 */
[----:B------:R-:W-:Y:S02]  /*64d0*/  @!P5 FSEL R124, R124, R84, P6 ;  /* 0x000000547c7cd208 */ /* 0x000fe40003000000 */
[----:B------:R-:W-:-:S06]  /*64e0*/  CS2R R84, SRZ ;  /* 0x0000000000547805 */ /* 0x000fcc000001ff00 */
[----:B------:R-:W2:Y:S01]  /*64f0*/  @P4 LDG.E.EL.128 R84, [R24.64+0x10] ;  /* 0x0000100618544981 */ /* 0x000ea2000c2e1d00 */
[----:B------:R-:W-:Y:S01]  /*6500*/  CS2R R116, SRZ ;  /* 0x0000000000747805 */ /* 0x000fe2000001ff00 */
[----:B------:R-:W-:-:S06]  /*6510*/  CS2R R118, SRZ ;  /* 0x0000000000767805 */ /* 0x000fcc000001ff00 */
[----:B------:R-:W3:Y:S01]  /*6520*/  @P4 LDG.E.EL.128 R116, [R26.64+0x10] ;  /* 0x000010061a744981 */ /* 0x000ee2000c2e1d00 */
        /* <DEDUP_REMOVED lines=48> */
[----:B------:R-:W-:-:S06]  /*6830*/  IMAD.U32 R87, R84, 0x10000, RZ ;  /* 0x0001000054577824 */ /* 0x000fcc00078e00ff */
[----:B------:R-:W-:Y:S02]  /*6840*/  @!P4 FSEL R120, R120, R125, P5 ;  /* 0x0000007d7878c208 */ /* 0x000fe40002800000 */
[----:B------:R-:W-:-:S04]  /*6850*/  FSETP.GE.AND P4, PT, R87, RZ, PT ;  /* 0x000000ff5700720b */ /* 0x000fc80003f86000 */
[----:B------:R-:W-:Y:S02]  /*6860*/  SEL R87, R84, RZ, !P4 ;  /* 0x000000ff54577207 */ /* 0x000fe40006000000 */
[----:B------:R-:W-:-:S03]  /*6870*/  PRMT R84, R119, 0x7632, R84 ;  /* 0x0000763277547816 */ /* 0x000fc60000000054 */
[----:B------:R-:W-:Y:S02]  /*6880*/  IMAD.U32 R87, R87, 0x10000, RZ ;  /* 0x0001000057577824 */ /* 0x000fe400078e00ff */
[----:B------:R-:W-:Y:S02]  /*6890*/  IMAD.U32 R119, R84, 0x10000, RZ ;  /* 0x0001000054777824 */ /* 0x000fe400078e00ff */
[----:B------:R-:W-:-:S03]  /*68a0*/  FADD R125, RZ, -R87 ;  /* 0x80000057ff7d7221 */ /* 0x000fc60000000000 */
[----:B------:R-:W-:-:S04]  /*68b0*/  FSETP.GTU.AND P4, PT, R119, RZ, PT ;  /* 0x000000ff7700720b */ /* 0x000fc80003f8c000 */
[----:B------:R-:W-:Y:S02]  /*68c0*/  SEL R119, R84, RZ, P4 ;  /* 0x000000ff54777207 */ /* 0x000fe40002000000 */
[----:B------:R-:W-:Y:S02]  /*68d0*/  FSETP.NAN.AND P4, PT, R125, R125, PT ;  /* 0x0000007d7d00720b */ /* 0x000fe40003f88000 */
[----:B------:R-:W-:Y:S01]  /*68e0*/  PRMT R84, R86, 0x7632, R84 ;  /* 0x0000763256547816 */ /* 0x000fe20000000054 */
[----:B------:R-:W-:-:S04]  /*68f0*/  IMAD.U32 R119, R119, 0x10000, RZ ;  /* 0x0001000077777824 */ /* 0x000fc800078e00ff */
[----:B------:R-:W-:Y:S01]  /*6900*/  IMAD.U32 R86, R84, 0x10000, RZ ;  /* 0x0001000054567824 */ /* 0x000fe200078e00ff */
[----:B------:R-:W-:-:S05]  /*6910*/  FSETP.GT.AND P5, PT, R125, R119, PT ;  /* 0x000000777d00720b */ /* 0x000fca0003fa4000 */
[----:B------:R-:W-:Y:S02]  /*6920*/  @!P4 FSEL R125, R125, R119, P5 ;  /* 0x000000777d7dc208 */ /* 0x000fe40002800000 */
[----:B------:R-:W-:Y:S02]  /*6930*/  FSETP.GE.AND P4, PT, R86, RZ, PT ;  /* 0x000000ff5600720b */ /* 0x000fe40003f86000 */
[----:B------:R-:W-:Y:S02]  /*6940*/  PRMT R118, R118, 0x7632, R118 ;  /* 0x0000763276767816 */ /* 0x000fe40000000076 */
[----:B------:R-:W-:-:S03]  /*6950*/  SEL R86, R84, RZ, !P4 ;  /* 0x000000ff54567207 */ /* 0x000fc60006000000 */
[----:B------:R-:W-:Y:S02]  /*6960*/  IMAD.U32 R87, R118, 0x10000, RZ ;  /* 0x0001000076577824 */ /* 0x000fe400078e00ff */
[----:B------:R-:W-:-:S03]  /*6970*/  IMAD.U32 R86, R86, 0x10000, RZ ;  /* 0x0001000056567824 */ /* 0x000fc600078e00ff */
[----:B------:R-:W-:Y:S01]  /*6980*/  FSETP.GTU.AND P4, PT, R87, RZ, PT ;  /* 0x000000ff5700720b */ /* 0x000fe20003f8c000 */
[----:B------:R-:W-:-:S03]  /*6990*/  FADD R126, RZ, -R86 ;  /* 0x80000056ff7e7221 */ /* 0x000fc60000000000 */
        /* <DEDUP_REMOVED lines=29> */
[----:B------:R-:W-:-:S03]  /*6b70*/  FSETP.NAN.AND P4, PT, R148, R148, PT ;  /* 0x000000949400720b */ /* 0x000fc60003f88000 */
[----:B------:R-:W-:-:S05]  /*6b80*/  IMAD.U32 R116, R116, 0x10000, RZ ;  /* 0x0001000074747824 */ /* 0x000fca00078e00ff */
[----:B------:R-:W-:-:S05]  /*6b90*/  FSETP.GT.AND P5, PT, R148, R116, PT ;  /* 0x000000749400720b */ /* 0x000fca0003fa4000 */
[----:B------:R-:W-:Y:S02]  /*6ba0*/  @!P4 FSEL R148, R148, R116, P5 ;  /* 0x000000749494c208 */ /* 0x000fe40002800000 */
[----:B------:R-:W-:Y:S01]  /*6bb0*/  ISETP.LT.AND P4, PT, R140, 0xc00, !P3 ;  /* 0x00000c008c00780c */ /* 0x000fe20005f81270 */
[----:B------:R-:W-:Y:S01]  /*6bc0*/  CS2R R84, SRZ ;  /* 0x0000000000547805 */ /* 0x000fe2000001ff00 */
[----:B------:R-:W-:-:S11]  /*6bd0*/  CS2R R86, SRZ ;  /* 0x0000000000567805 */ /* 0x000fd6000001ff00 */
[----:B------:R-:W2:Y:S01]  /*6be0*/  @P4 LDG.E.EL.128 R84, [R24.64] ;  /* 0x0000000618544981 */ /* 0x000ea2000c2e1d00 */
[----:B------:R-:W-:Y:S01]  /*6bf0*/  CS2R R118, SRZ ;  /* 0x0000000000767805 */ /* 0x000fe2000001ff00 */
[----:B--2---:R-:W-:-:S05]  /*6c00*/  IMAD.U32 R116, R87, 0x10000, RZ ;  /* 0x0001000057747824 */ /* 0x004fca00078e00ff */
[----:B------:R-:W-:Y:S02]  /*6c10*/  FSETP.GE.AND P5, PT, R116, RZ, PT ;  /* 0x000000ff7400720b */ /* 0x000fe40003fa6000 */
[----:B------:R-:W-:-:S06]  /*6c20*/  CS2R R116, SRZ ;  /* 0x0000000000747805 */ /* 0x000fcc000001ff00 */
[----:B------:R-:W2:Y:S01]  /*6c30*/  @P4 LDG.E.EL.128 R116, [R26.64] ;  /* 0x000000061a744981 */ /* 0x000ea2000c2e1d00 */
[----:B------:R-:W-:-:S05]  /*6c40*/  SEL R141, R87, RZ, !P5 ;  /* 0x000000ff578d7207 */ /* 0x000fca0006800000 */
[----:B------:R-:W-:-:S04]  /*6c50*/  IMAD.U32 R141, R141, 0x10000, RZ ;  /* 0x000100008d8d7824 */ /* 0x000fc800078e00ff */
[----:B------:R-:W-:Y:S01]  /*6c60*/  FADD R143, RZ, -R141 ;  /* 0x8000008dff8f7221 */ /* 0x000fe20000000000 */
[----:B--2---:R-:W-:-:S05]  /*6c70*/  IMAD.U32 R140, R119, 0x10000, RZ ;  /* 0x00010000778c7824 */ /* 0x004fca00078e00ff */
        /* <DEDUP_REMOVED lines=92> */
[----:B------:R-:W-:Y:S01]  /*7240*/  FADD R176, RZ, -R84 ;  /* 0x80000054ffb07221 */ /* 0x000fe20000000000 */
[----:B------:R-:W-:Y:S02]  /*7250*/  CS2R R86, SRZ ;  /* 0x0000000000567805 */ /* 0x000fe4000001ff00 */
[----:B------:R-:W-:Y:S01]  /*7260*/  SEL R116, R116, RZ, P5 ;  /* 0x000000ff74747207 */ /* 0x000fe20002800000 */
[----:B------:R-:W-:Y:S01]  /*7270*/  CS2R R84, SRZ ;  /* 0x0000000000547805 */ /* 0x000fe2000001ff00 */
[----:B------:R-:W-:-:S03]  /*7280*/  FSETP.NAN.AND P5, PT, R176, R176, PT ;  /* 0x000000b0b000720b */ /* 0x000fc60003fa8000 */
[----:B------:R-:W-:Y:S02]  /*7290*/  IMAD.U32 R116, R116, 0x10000, RZ ;  /* 0x0001000074747824 */ /* 0x000fe400078e00ff */
[----:B------:R-:W2:Y:S03]  /*72a0*/  @P4 LDG.E.EL.128 R84, [R24.64+0x10] ;  /* 0x0000100618544981 */ /* 0x000ea6000c2e1d00 */
[----:B------:R-:W-:Y:S01]  /*72b0*/  FSETP.GT.AND P6, PT, R176, R116, PT ;  /* 0x00000074b000720b */ /* 0x000fe20003fc4000 */
[----:B------:R-:W-:-:S04]  /*72c0*/  CS2R R118, SRZ ;  /* 0x0000000000767805 */ /* 0x000fc8000001ff00 */
[----:B------:R-:W-:Y:S02]  /*72d0*/  @!P5 FSEL R176, R176, R116, P6 ;  /* 0x00000074b0b0d208 */ /* 0x000fe40003000000 */
[----:B------:R-:W-:-:S06]  /*72e0*/  CS2R R116, SRZ ;  /* 0x0000000000747805 */ /* 0x000fcc000001ff00 */
[----:B------:R-:W3:Y:S01]  /*72f0*/  @P4 LDG.E.EL.128 R116, [R26.64+0x10] ;  /* 0x000010061a744981 */ /* 0x000ee2000c2e1d00 */
        /* <DEDUP_REMOVED lines=106> */
[----:B------:R-:W-:Y:S01]  /*79a0*/  CS2R R86, SRZ ;  /* 0x0000000000567805 */ /* 0x000fe2000001ff00 */
[----:B------:R-:W-:Y:S01]  /*79b0*/  CS2R R118, SRZ ;  /* 0x0000000000767805 */ /* 0x000fe2000001ff00 */
[----:B------:R-:W2:Y:S09]  /*79c0*/  LDL.LU R180, [R1+0x2c] ;  /* 0x00002c0001b47983 */ /* 0x000eb20000300800 */
[----:B------:R-:W3:Y:S02]  /*79d0*/  @P4 LDG.E.EL.128 R84, [R24.64] ;  /* 0x0000000618544981 */ /* 0x000ee4000c2e1d00 */
[----:B---3--:R-:W-:-:S05]  /*79e0*/  IMAD.U32 R116, R87, 0x10000, RZ ;  /* 0x0001000057747824 */ /* 0x008fca00078e00ff */
[----:B------:R-:W-:Y:S02]  /*79f0*/  FSETP.GE.AND P5, PT, R116, RZ, PT ;  /* 0x000000ff7400720b */ /* 0x000fe40003fa6000 */
[----:B------:R-:W-:-:S06]  /*7a00*/  CS2R R116, SRZ ;  /* 0x0000000000747805 */ /* 0x000fcc000001ff00 */
[----:B------:R-:W3:Y:S01]  /*7a10*/  @P4 LDG.E.EL.128 R116, [R26.64] ;  /* 0x000000061a744981 */ /* 0x000ee2000c2e1d00 */
[----:B------:R-:W-:-:S05]  /*7a20*/  SEL R189, R87, RZ, !P5 ;  /* 0x000000ff57bd7207 */ /* 0x000fca0006800000 */
[----:B------:R-:W-:-:S04]  /*7a30*/  IMAD.U32 R189, R189, 0x10000, RZ ;  /* 0x00010000bdbd7824 */ /* 0x000fc800078e00ff */
[----:B------:R-:W-:Y:S01]  /*7a40*/  FADD R191, RZ, -R189 ;  /* 0x800000bdffbf7221 */ /* 0x000fe20000000000 */
[----:B---3--:R-:W-:-:S05]  /*7a50*/  IMAD.U32 R188, R119, 0x10000, RZ ;  /* 0x0001000077bc7824 */ /* 0x008fca00078e00ff */
        /* <DEDUP_REMOVED lines=98> */
[----:B------:R-:W3:Y:S03]  /*8080*/  @P4 LDG.E.EL.128 R84, [R24.64+0x10] ;  /* 0x0000100618544981 */ /* 0x000ee6000c2e1d00 */
[----:B------:R-:W-:Y:S01]  /*8090*/  FSETP.GT.AND P6, PT, R200, R116, PT ;  /* 0x00000074c800720b */ /* 0x000fe20003fc4000 */
[----:B------:R-:W-:-:S04]  /*80a0*/  CS2R R118, SRZ ;  /* 0x0000000000767805 */ /* 0x000fc8000001ff00 */
[----:B------:R-:W-:Y:S02]  /*80b0*/  @!P5 FSEL R200, R200, R116, P6 ;  /* 0x00000074c8c8d208 */ /* 0x000fe40003000000 */
[----:B------:R-:W-:-:S06]  /*80c0*/  CS2R R116, SRZ ;  /* 0x0000000000747805 */ /* 0x000fcc000001ff00 */
[----:B------:R-:W4:Y:S01]  /*80d0*/  @P4 LDG.E.EL.128 R116, [R26.64+0x10] ;  /* 0x000010061a744981 */ /* 0x000f22000c2e1d00 */
[----:B---3--:R-:W-:-:S05]  /*80e0*/  IMAD.U32 R196, R87, 0x10000, RZ ;  /* 0x0001000057c47824 */ /* 0x008fca00078e00ff */
[----:B------:R-:W-:-:S04]  /*80f0*/  FSETP.GE.AND P4, PT, R196, RZ, PT ;  /* 0x000000ffc400720b */ /* 0x000fc80003f86000 */
[----:B------:R-:W-:-:S05]  /*8100*/  SEL R197, R87, RZ, !P4 ;  /* 0x000000ff57c57207 */ /* 0x000fca0006000000 */
[----:B------:R-:W-:Y:S02]  /*8110*/  IMAD.U32 R197, R197, 0x10000, RZ ;  /* 0x00010000c5c57824 */ /* 0x000fe400078e00ff */
[----:B----4-:R-:W-:Y:S02]  /*8120*/  IMAD.U32 R196, R119, 0x10000, RZ ;  /* 0x0001000077c47824 */ /* 0x010fe400078e00ff */
        /* <DEDUP_REMOVED lines=99> */
[----:B--2---:R-:W-:Y:S01]  /*8760*/  ISETP.LT.AND P4, PT, R180, 0xc00, !P3 ;  /* 0x00000c00b400780c */ /* 0x004fe20005f81270 */
        /* <DEDUP_REMOVED lines=441> */
[----:B--2---:R-:W-:-:S04]  /*a300*/  ISETP.LT.AND P3, PT, R180, 0xc00, !P3 ;  /* 0x00000c00b400780c */ /* 0x004fc80005f61270 */
[----:B------:R-:W-:Y:S01]  /*a310*/  FSETP.GT.AND P5, PT, R236, R84, PT ;  /* 0x00000054ec00720b */ /* 0x000fe20003fa4000 */
[----:B------:R-:W-:-:S06]  /*a320*/  CS2R R86, SRZ ;  /* 0x0000000000567805 */ /* 0x000fcc000001ff00 */
[----:B------:R-:W-:Y:S02]  /*a330*/  @!P4 FSEL R236, R236, R84, P5 ;  /* 0x00000054ececc208 */ /* 0x000fe40002800000 */
[----:B------:R-:W-:-:S06]  /*a340*/  CS2R R84, SRZ ;  /* 0x0000000000547805 */ /* 0x000fcc000001ff00 */
[----:B------:R-:W2:Y:S01]  /*a350*/  @P3 LDG.E.EL.128 R84, [R24.64] ;  /* 0x0000000618543981 */ /* 0x000ea2000c2e1d00 */
[----:B------:R-:W-:Y:S01]  /*a360*/  CS2R R118, SRZ ;  /* 0x0000000000767805 */ /* 0x000fe2000001ff00 */
[----:B--2---:R-:W-:-:S05]  /*a370*/  IMAD.U32 R116, R87, 0x10000, RZ ;  /* 0x0001000057747824 */ /* 0x004fca00078e00ff */
[----:B------:R-:W-:Y:S02]  /*a380*/  FSETP.GE.AND P4, PT, R116, RZ, PT ;  /* 0x000000ff7400720b */ /* 0x000fe40003f86000 */
[----:B------:R-:W-:-:S06]  /*a390*/  CS2R R116, SRZ ;  /* 0x0000000000747805 */ /* 0x000fcc000001ff00 */
[----:B------:R-:W2:Y:S01]  /*a3a0*/  @P3 LDG.E.EL.128 R116, [R26.64] ;  /* 0x000000061a743981 */ /* 0x000ea2000c2e1d00 */
[C---:B------:R-:W-:Y:S02]  /*a3b0*/  SEL R238, R87.reuse, RZ, !P4 ;  /* 0x000000ff57ee7207 */ /* 0x040fe40006000000 */
[----:B------:R-:W-:Y:S01]  /*a3c0*/  PRMT R87, R87, 0x7632, R87 ;  /* 0x0000763257577816 */ /* 0x000fe20000000057 */
[----:B--2---:R-:W-:-:S05]  /*a3d0*/  IMAD.U32 R237, R119, 0x10000, RZ ;  /* 0x0001000077ed7824 */ /* 0x004fca00078e00ff */
[----:B------:R-:W-:Y:S01]  /*a3e0*/  FSETP.GTU.AND P4, PT, R237, RZ, PT ;  /* 0x000000ffed00720b */ /* 0x000fe20003f8c000 */
        /* <DEDUP_REMOVED lines=99> */
[----:B------:R-:W-:Y:S01]  /*aa20*/  CS2R R84, SRZ ;  /* 0x0000000000547805 */ /* 0x000fe2000001ff00 */
[----:B------:R-:W-:Y:S01]  /*aa30*/  CS2R R116, SRZ ;  /* 0x0000000000747805 */ /* 0x000fe2000001ff00 */
[----:B------:R-:W-:-:S04]  /*aa40*/  CS2R R118, SRZ ;  /* 0x0000000000767805 */ /* 0x000fc8000001ff00 */
[----:B------:R-:W2:Y:S04]  /*aa50*/  @P3 LDG.E.EL.128 R84, [R24.64+0x10] ;  /* 0x0000100618543981 */ /* 0x000ea8000c2e1d00 */
[----:B------:R-:W3:Y:S01]  /*aa60*/  @P3 LDG.E.EL.128 R116, [R26.64+0x10] ;  /* 0x000010061a743981 */ /* 0x000ee2000c2e1d00 */
[----:B--2---:R-:W-:-:S05]  /*aa70*/  IMAD.U32 R24, R87, 0x10000, RZ ;  /* 0x0001000057187824 */ /* 0x004fca00078e00ff */
[----:B------:R-:W-:Y:S01]  /*aa80*/  FSETP.GE.AND P3, PT, R24, RZ, PT ;  /* 0x000000ff1800720b */ /* 0x000fe20003f66000 */
[----:B---3--:R-:W-:-:S03]  /*aa90*/  IMAD.U32 R24, R119, 0x10000, RZ ;  /* 0x0001000077187824 */ /* 0x008fc600078e00ff */
        /* <DEDUP_REMOVED lines=38> */
[----:B------:R-:W-:Y:S01]  /*ad00*/  IMAD.U32 R27, R180, 0x10000, RZ ;  /* 0x00010000b41b7824 */ /* 0x000fe200078e00ff */
[----:B------:R-:W-:Y:S01]  /*ad10*/  SEL R181, R116, RZ, P3 ;  /* 0x000000ff74b57207 */ /* 0x000fe20001800000 */
[----:B------:R-:W-:Y:S01]  /*ad20*/  FMUL R4, R4, 0.0078740157186985015869 ;  /* 0x3c01020404047820 */ /* 0x000fe20000400000 */
[----:B------:R-:W-:Y:S01]  /*ad30*/  PRMT R87, R87, 0x7632, R87 ;  /* 0x0000763257577816 */ /* 0x000fe20000000057 */
[----:B------:R-:W-:Y:S01]  /*ad40*/  FADD R27, RZ, -R27 ;  /* 0x8000001bff1b7221 */ /* 0x000fe20000000000 */
[----:B------:R-:W-:Y:S01]  /*ad50*/  PRMT R119, R119, 0x7632, R119 ;  /* 0x0000763277777816 */ /* 0x000fe20000000077 */
[----:B------:R-:W2:Y:S03]  /*ad60*/  LDL.LU R180, [R1+0x750] ;  /* 0x0007500001b47983 */ /* 0x000ea60000300800 */
[----:B------:R-:W-:Y:S01]  /*ad70*/  FSETP.NAN.AND P3, PT, R27, R27, PT ;  /* 0x0000001b1b00720b */ /* 0x000fe20003f68000 */
[----:B------:R-:W-:-:S05]  /*ad80*/  IMAD.U32 R181, R181, 0x10000, RZ ;  /* 0x00010000b5b57824 */ /* 0x000fca00078e00ff */
[----:B------:R-:W-:-:S07]  /*ad90*/  FSETP.GT.AND P4, PT, R27, R181, PT ;  /* 0x000000b51b00720b */ /* 0x000fce0003f84000 */
[----:B------:R-:W-:Y:S01]  /*ada0*/  @!P3 FSEL R27, R27, R181, P4 ;  /* 0x000000b51b1bb208 */ /* 0x000fe20002000000 */
[----:B------:R-:W-:-:S05]  /*adb0*/  IMAD.U32 R181, R87, 0x10000, RZ ;  /* 0x0001000057b57824 */ /* 0x000fca00078e00ff */
[----:B------:R-:W-:-:S04]  /*adc0*/  FSETP.GE.AND P3, PT, R181, RZ, PT ;  /* 0x000000ffb500720b */ /* 0x000fc80003f66000 */
[----:B------:R-:W-:Y:S01]  /*add0*/  SEL R181, R87, RZ, !P3 ;  /* 0x000000ff57b57207 */ /* 0x000fe20005800000 */
[----:B------:R-:W-:-:S05]  /*ade0*/  IMAD.U32 R87, R119, 0x10000, RZ ;  /* 0x0001000077577824 */ /* 0x000fca00078e00ff */
[----:B------:R-:W-:Y:S01]  /*adf0*/  FSETP.GTU.AND P3, PT, R87, RZ, PT ;  /* 0x000000ff5700720b */ /* 0x000fe20003f6c000 */
[----:B------:R-:W-:Y:S01]  /*ae00*/  IMAD.U32 R87, R181, 0x10000, RZ ;  /* 0x00010000b5577824 */ /* 0x000fe200078e00ff */
[----:B------:R-:W-:Y:S01]  /*ae10*/  PRMT R86, R86, 0x7632, R86 ;  /* 0x0000763256567816 */ /* 0x000fe20000000056 */
[----:B------:R-:W3:Y:S02]  /*ae20*/  LDL.LU R181, [R1+0x74c] ;  /* 0x00074c0001b57983 */ /* 0x000ee40000300800 */
        /* <DEDUP_REMOVED lines=10> */
[----:B------:R-:W-:-:S05]  /*aed0*/  IMAD.U32 R86, R118, 0x10000, RZ ;  /* 0x0001000076567824 */ /* 0x000fca00078e00ff */
[----:B------:R-:W-:Y:S01]  /*aee0*/  FSETP.GTU.AND P3, PT, R86, RZ, PT ;  /* 0x000000ff5600720b */ /* 0x000fe20003f6c000 */
[----:B------:R-:W-:-:S04]  /*aef0*/  IMAD.U32 R86, R119, 0x10000, RZ ;  /* 0x0001000077567824 */ /* 0x000fc800078e00ff */
        /* <DEDUP_REMOVED lines=34> */
[----:B------:R-:W-:Y:S01]  /*b120*/  IMAD.MOV.U32 R116, RZ, RZ, R30 ;  /* 0x000000ffff747224 */ /* 0x000fe200078e001e */
[----:B------:R-:W-:-:S05]  /*b130*/  FMUL R30, R20, 0.0078740157186985015869 ;  /* 0x3c010204141e7820 */ /* 0x000fca0000400000 */
[C---:B------:R-:W-:Y:S02]  /*b140*/  FSETP.GT.AND P3, PT, R30.reuse, 9.9999997473787516356e-06, PT ;  /* 0x3727c5ac1e00780b */ /* 0x040fe40003f64000 */
[----:B------:R-:W-:-:S11]  /*b150*/  FSETP.NAN.AND P4, PT, R30, R30, PT ;  /* 0x0000001e1e00720b */ /* 0x000fd60003f88000 */
[----:B------:R-:W-:Y:S02]  /*b160*/  @!P3 SEL R30, R30, 0x3727c5ac, P4 ;  /* 0x3727c5ac1e1eb807 */ /* 0x000fe40002000000 */
[C---:B------:R-:W-:Y:S02]  /*b170*/  FSETP.GT.AND P3, PT, R4.reuse, 9.9999997473787516356e-06, PT ;  /* 0x3727c5ac0400780b */ /* 0x040fe40003f64000 */
[----:B------:R-:W-:Y:S01]  /*b180*/  FSETP.NAN.AND P4, PT, R4, R4, PT ;  /* 0x000000040400720b */ /* 0x000fe20003f88000 */
[----:B------:R-:W-:Y:S02]  /*b190*/  IMAD.MOV.U32 R119, RZ, RZ, R182 ;  /* 0x000000ffff777224 */ /* 0x000fe400078e00b6 */
[----:B------:R-:W4:Y:S01]  /*b1a0*/  LDL.LU R182, [R1+0x748] ;  /* 0x0007480001b67983 */ /* 0x000f220000300800 */
[----:B------:R-:W-:Y:S02]  /*b1b0*/  IMAD.MOV.U32 R118, RZ, RZ, R183 ;  /* 0x000000ffff767224 */ /* 0x000fe400078e00b7 */
[----:B------:R-:W-:Y:S01]  /*b1c0*/  IMAD.MOV.U32 R117, RZ, RZ, R28 ;  /* 0x000000ffff757224 */ /* 0x000fe200078e001c */
[----:B------:R-:W2:Y:S01]  /*b1d0*/  LDL.LU R183, [R1+0x744] ;  /* 0x0007440001b77983 */ /* 0x000ea20000300800 */
[----:B------:R-:W-:-:S03]  /*b1e0*/  IMAD.MOV.U32 R20, RZ, RZ, R29 ;  /* 0x000000ffff147224 */ /* 0x000fc600078e001d */
[----:B------:R-:W-:Y:S01]  /*b1f0*/  @!P3 SEL R4, R4, 0x3727c5ac, P4 ;  /* 0x3727c5ac0404b807 */ /* 0x000fe20002000000 */
[----:B------:R-:W2:Y:S04]  /*b200*/  LDL.LU R28, [R1+0x740] ;  /* 0x00074000011c7983 */ /* 0x000ea80000300800 */
[----:B------:R-:W2:Y:S04]  /*b210*/  LDL.LU R29, [R1+0x73c] ;  /* 0x00073c00011d7983 */ /* 0x000ea80000300800 */
[----:B------:R1:W-:Y:S04]  /*b220*/  STL [R1+0x194], R30 ;  /* 0x0001941e01007387 */ /* 0x0003e80000100800 */
[----:B-1----:R-:W2:Y:S04]  /*b230*/  LDL.LU R30, [R1+0x738] ;  /* 0x00073800011e7983 */ /* 0x002ea80000300800 */
[----:B------:R1:W-:Y:S02]  /*b240*/  STL [R1+0x18c], R4 ;  /* 0x00018c0401007387 */ /* 0x0003e40000100800 */
[----:B-1----:R-:W-:-:S05]  /*b250*/  FMUL R4, R5, 0.0078740157186985015869 ;  /* 0x3c01020405047820 */ /* 0x002fca0000400000 */
[C---:B------:R-:W-:Y:S02]  /*b260*/  FSETP.GT.AND P3, PT, R4.reuse, 9.9999997473787516356e-06, PT ;  /* 0x3727c5ac0400780b */ /* 0x040fe40003f64000 */
[----:B------:R-:W-:-:S11]  /*b270*/  FSETP.NAN.AND P4, PT, R4, R4, PT ;  /* 0x000000040400720b */ /* 0x000fd60003f88000 */
[----:B------:R-:W-:-:S05]  /*b280*/  @!P3 SEL R4, R4, 0x3727c5ac, P4 ;  /* 0x3727c5ac0404b807 */ /* 0x000fca0002000000 */
        /* <DEDUP_REMOVED lines=21> */
[----:B-1----:R-:W-:Y:S02]  /*b3e0*/  FMUL R4, R31, 0.0078740157186985015869 ;  /* 0x3c0102041f047820 */ /* 0x002fe40000400000 */
[----:B------:R-:W2:Y:S03]  /*b3f0*/  LDL.LU R31, [R1+0x734] ;  /* 0x00073400011f7983 */ /* 0x000ea60000300800 */
        /* <DEDUP_REMOVED lines=601> */
[----:B------:R-:W-:Y:S02]  /*d990*/  FSETP.NAN.AND P4, PT, R4, R4, PT ;  /* 0x000000040400720b */ /* 0x000fe40003f88000 */
[----:B------:R-:W-:Y:S02]  /*d9a0*/  I2FP.F32.S32 R8, R96 ;  /* 0x0000006000087245 */ /* 0x000fe40000201400 */
[----:B------:R-:W-:Y:S02]  /*d9b0*/  I2FP.F32.S32 R11, R97 ;  /* 0x00000061000b7245 */ /* 0x000fe40000201400 */
[----:B------:R-:W-:-:S05]  /*d9c0*/  I2FP.F32.S32 R9, R98 ;  /* 0x0000006200097245 */ /* 0x000fca0000201400 */
[----:B------:R-:W-:-:S05]  /*d9d0*/  @!P3 SEL R4, R4, 0x3727c5ac, P4 ;  /* 0x3727c5ac0404b807 */ /* 0x000fca0002000000 */
[----:B------:R-:W-:Y:S04]  /*d9e0*/  STL [R1+0x60], R4 ;  /* 0x0000600401007387 */ /* 0x000fe80000100800 */
[----:B------:R1:W-:Y:S04]  /*d9f0*/  STL [R1+0x418], R8 ;  /* 0x0004180801007387 */ /* 0x0003e80000100800 */
[----:B------:R2:W-:Y:S01]  /*da00*/  STL [R1+0x414], R11 ;  /* 0x0004140b01007387 */ /* 0x0005e20000100800 */
[----:B-1----:R-:W-:-:S03]  /*da10*/  I2FP.F32.S32 R8, R99 ;  /* 0x0000006300087245 */ /* 0x002fc60000201400 */
[----:B------:R1:W-:Y:S01]  /*da20*/  STL [R1+0x440], R9 ;  /* 0x0004400901007387 */ /* 0x0003e20000100800 */
[----:B--2---:R-:W-:-:S03]  /*da30*/  I2FP.F32.S32 R11, R36 ;  /* 0x00000024000b7245 */ /* 0x004fc60000201400 */
[----:B------:R2:W-:Y:S01]  /*da40*/  STL [R1+0x438], R8 ;  /* 0x0004380801007387 */ /* 0x0005e20000100800 */
[----:B-1----:R-:W-:-:S03]  /*da50*/  I2FP.F32.S32 R9, R37 ;  /* 0x0000002500097245 */ /* 0x002fc60000201400 */
[----:B------:R1:W-:Y:S01]  /*da60*/  STL [R1+0x47c], R11 ;  /* 0x00047c0b01007387 */ /* 0x0003e20000100800 */
[----:B--2---:R-:W-:-:S03]  /*da70*/  I2FP.F32.S32 R8, R38 ;  /* 0x0000002600087245 */ /* 0x004fc60000201400 */
[----:B------:R2:W-:Y:S04]  /*da80*/  STL [R1+0x478], R9 ;  /* 0x0004780901007387 */ /* 0x0005e80000100800 */
[----:B------:R3:W-:Y:S01]  /*da90*/  STL [R1+0x4a0], R8 ;  /* 0x0004a00801007387 */ /* 0x0007e20000100800 */
[----:B-1----:R-:W-:Y:S02]  /*daa0*/  I2FP.F32.S32 R11, R39 ;  /* 0x00000027000b7245 */ /* 0x002fe40000201400 */
[----:B--2---:R-:W-:-:S03]  /*dab0*/  I2FP.F32.S32 R9, R40 ;  /* 0x0000002800097245 */ /* 0x004fc60000201400 */
[----:B------:R1:W-:Y:S01]  /*dac0*/  STL [R1+0x4a8], R11 ;  /* 0x0004a80b01007387 */ /* 0x0003e20000100800 */
[----:B---3--:R-:W-:-:S03]  /*dad0*/  I2FP.F32.S32 R8, R41 ;  /* 0x0000002900087245 */ /* 0x008fc60000201400 */
        /* <DEDUP_REMOVED lines=135> */
[----:B--2---:R-:W-:Y:S02]  /*e350*/  I2FP.F32.S32 R9, R76 ;  /* 0x0000004c00097245 */ /* 0x004fe40000201400 */
[----:B---3--:R-:W-:-:S03]  /*e360*/  I2FP.F32.S32 R8, R78 ;  /* 0x0000004e00087245 */ /* 0x008fc60000201400 */
[----:B------:R1:W-:Y:S04]  /*e370*/  STL [R1+0x540], R9 ;  /* 0x0005400901007387 */ /* 0x0003e80000100800 */
[----:B------:R-:W-:Y:S04]  /*e380*/  STL [R1+0x53c], R11 ;  /* 0x00053c0b01007387 */ /* 0x000fe80000100800 */
[----:B------:R2:W-:Y:S01]  /*e390*/  STL [R1+0x544], R8 ;  /* 0x0005440801007387 */ /* 0x0005e20000100800 */
[----:B-1----:R-:W-:Y:S02]  /*e3a0*/  I2FP.F32.S32 R9, R79 ;  /* 0x0000004f00097245 */ /* 0x002fe40000201400 */
[----:B--2---:R-:W-:-:S03]  /*e3b0*/  I2FP.F32.S32 R8, R136 ;  /* 0x0000008800087245 */ /* 0x004fc60000201400 */
[----:B------:R1:W-:Y:S04]  /*e3c0*/  STL [R1+0x560], R9 ;  /* 0x0005600901007387 */ /* 0x0003e80000100800 */
        /* <DEDUP_REMOVED lines=15> */
[----:B------:R1:W-:Y:S01]  /*e4c0*/  STL [R1+0x5e8], R9 ;  /* 0x0005e80901007387 */ /* 0x0003e20000100800 */
[----:B------:R-:W-:-:S03]  /*e4d0*/  LOP3.LUT R0, R0, 0xfeffffff, RZ, 0xc0, !PT ;  /* 0xfeffffff00007812 */ /* 0x000fc600078ec0ff */
[----:B------:R2:W-:Y:S01]  /*e4e0*/  STL [R1+0x658], R8 ;  /* 0x0006580801007387 */ /* 0x0005e20000100800 */
[----:B------:R-:W-:-:S03]  /*e4f0*/  I2FP.F32.S32 R11, R130 ;  /* 0x00000082000b7245 */ /* 0x000fc60000201400 */
[----:B------:R-:W3:Y:S01]  /*e500*/  S2R R36, SR_TID.X ;  /* 0x0000000000247919 */ /* 0x000ee20000002100 */
[----:B-1----:R-:W-:Y:S02]  /*e510*/  I2FP.F32.S32 R9, R131 ;  /* 0x0000008300097245 */ /* 0x002fe40000201400 */
[----:B--2---:R-:W-:Y:S02]  /*e520*/  I2FP.F32.S32 R8, R129 ;  /* 0x0000008100087245 */ /* 0x004fe40000201400 */
[----:B------:R-:W-:-:S03]  /*e530*/  @P0 LOP3.LUT R0, R0, 0x1000000, RZ, 0xfc, !PT ;  /* 0x0100000000000812 */ /* 0x000fc600078efcff */
[----:B------:R1:W-:Y:S01]  /*e540*/  STL [R1+0x654], R8 ;  /* 0x0006540801007387 */ /* 0x0003e20000100800 */
[----:B------:R-:W-:-:S03]  /*e550*/  LOP3.LUT P0, RZ, R0, 0x200, RZ, 0xc0, !PT ;  /* 0x0000020000ff7812 */ /* 0x000fc6000780c0ff */
[----:B------:R-:W-:Y:S01]  /*e560*/  STL [R1+0x650], R11 ;  /* 0x0006500b01007387 */ /* 0x000fe20000100800 */
[----:B------:R-:W-:Y:S02]  /*e570*/  LOP3.LUT R0, R0, 0xfdffffff, RZ, 0xc0, !PT ;  /* 0xfdffffff00007812 */ /* 0x000fe400078ec0ff */
[----:B-1----:R-:W-:Y:S01]  /*e580*/  I2FP.F32.S32 R8, R112 ;  /* 0x0000007000087245 */ /* 0x002fe20000201400 */
[----:B------:R1:W-:Y:S04]  /*e590*/  STL [R1+0x640], R9 ;  /* 0x0006400901007387 */ /* 0x0003e80000100800 */
[----:B------:R2:W-:Y:S01]  /*e5a0*/  STL [R1+0x64c], R8 ;  /* 0x00064c0801007387 */ /* 0x0005e20000100800 */
[----:B------:R-:W-:Y:S02]  /*e5b0*/  @P1 LOP3.LUT R0, R0, 0x2000000, RZ, 0xfc, !PT ;  /* 0x0200000000001812 */ /* 0x000fe400078efcff */
[----:B-1----:R-:W-:-:S02]  /*e5c0*/  I2FP.F32.S32 R9, R113 ;  /* 0x0000007100097245 */ /* 0x002fc40000201400 */
[----:B--2---:R-:W-:-:S03]  /*e5d0*/  I2FP.F32.S32 R8, R114 ;  /* 0x0000007200087245 */ /* 0x004fc60000201400 */
[----:B------:R1:W-:Y:S01]  /*e5e0*/  STL [R1+0x61c], R9 ;  /* 0x00061c0901007387 */ /* 0x0003e20000100800 */
[----:B------:R-:W-:-:S03]  /*e5f0*/  I2FP.F32.S32 R11, R115 ;  /* 0x00000073000b7245 */ /* 0x000fc60000201400 */
[----:B------:R2:W-:Y:S01]  /*e600*/  STL [R1+0x618], R8 ;  /* 0x0006180801007387 */ /* 0x0005e20000100800 */
[----:B------:R-:W-:Y:S02]  /*e610*/  LOP3.LUT P1, RZ, R0, 0x20, RZ, 0xc0, !PT ;  /* 0x0000002000ff7812 */ /* 0x000fe4000782c0ff */
[----:B-1----:R-:W-:Y:S01]  /*e620*/  I2FP.F32.S32 R9, R184 ;  /* 0x000000b800097245 */ /* 0x002fe20000201400 */
[----:B------:R1:W-:Y:S01]  /*e630*/  STL [R1+0x60c], R11 ;  /* 0x00060c0b01007387 */ /* 0x0003e20000100800 */
[----:B--2---:R-:W-:-:S03]  /*e640*/  I2FP.F32.S32 R8, R185 ;  /* 0x000000b900087245 */ /* 0x004fc60000201400 */
[----:B------:R2:W-:Y:S01]  /*e650*/  STL [R1+0x444], R9 ;  /* 0x0004440901007387 */ /* 0x0005e20000100800 */
[----:B------:R-:W-:-:S03]  /*e660*/  I2FP.F32.S32 R42, R186 ;  /* 0x000000ba002a7245 */ /* 0x000fc60000201400 */
[----:B------:R-:W4:Y:S01]  /*e670*/  S2R R43, SR_TID.X ;  /* 0x00000000002b7919 */ /* 0x000f220000002100 */
[C---:B---3--:R-:W-:Y:S01]  /*e680*/  LOP3.LUT R38, R36.reuse, 0x8, RZ, 0xc0, !PT ;  /* 0x0000000824267812 */ /* 0x048fe200078ec0ff */
[C---:B-1----:R-:W-:Y:S02]  /*e690*/  IMAD.SHL.U32 R11, R36.reuse, 0x2, RZ ;  /* 0x00000002240b7824 */ /* 0x042fe400078e00ff */
[----:B------:R1:W-:Y:S01]  /*e6a0*/  STL [R1+0x454], R8 ;  /* 0x0004540801007387 */ /* 0x0003e20000100800 */
[----:B--2---:R-:W-:Y:S01]  /*e6b0*/  I2FP.F32.S32 R9, R187 ;  /* 0x000000bb00097245 */ /* 0x004fe20000201400 */
[C---:B------:R-:W-:Y:S02]  /*e6c0*/  IMAD.SHL.U32 R37, R36.reuse, 0x200, RZ ;  /* 0x0000020024257824 */ /* 0x040fe400078e00ff */
[----:B------:R-:W-:Y:S01]  /*e6d0*/  STL [R1+0x458], R42 ;  /* 0x0004582a01007387 */ /* 0x000fe20000100800 */
[----:B------:R-:W-:Y:S02]  /*e6e0*/  LOP3.LUT R39, R36, 0x10, RZ, 0xc0, !PT ;  /* 0x0000001024277812 */ /* 0x000fe400078ec0ff */
[----:B------:R-:W-:-:S02]  /*e6f0*/  SHF.R.U32.HI R41, RZ, 0x3, R36 ;  /* 0x00000003ff297819 */ /* 0x000fc40000011624 */
[----:B-1----:R-:W-:Y:S01]  /*e700*/  LOP3.LUT R8, R36, 0x4, RZ, 0xc0, !PT ;  /* 0x0000000424087812 */ /* 0x002fe200078ec0ff */
[----:B------:R1:W-:Y:S01]  /*e710*/  STL [R1+0x45c], R9 ;  /* 0x00045c0901007387 */ /* 0x0003e20000100800 */
[----:B------:R-:W-:Y:S01]  /*e720*/  LOP3.LUT R0, R0, 0xfbffffff, RZ, 0xc0, !PT ;  /* 0xfbffffff00007812 */ /* 0x000fe200078ec0ff */
[----:B------:R-:W-:Y:S01]  /*e730*/  IMAD.SHL.U32 R38, R38, 0x8, RZ ;  /* 0x0000000826267824 */ /* 0x000fe200078e00ff */
[----:B------:R-:W-:Y:S01]  /*e740*/  LOP3.LUT R11, R11, 0x6, RZ, 0xc0, !PT ;  /* 0x000000060b0b7812 */ /* 0x000fe200078ec0ff */
[----:B------:R-:W-:Y:S01]  /*e750*/  IMAD.SHL.U32 R8, R8, 0x8, RZ ;  /* 0x0000000808087824 */ /* 0x000fe200078e00ff */
[----:B------:R-:W-:Y:S02]  /*e760*/  SGXT.U32 R41, R41, 0x1 ;  /* 0x000000012929781a */ /* 0x000fe40000000000 */
[----:B------:R-:W-:Y:S02]  /*e770*/  LOP3.LUT R37, R37, 0xe00, RZ, 0xc0, !PT ;  /* 0x00000e0025257812 */ /* 0x000fe400078ec0ff */
[----:B-1----:R-:W-:-:S02]  /*e780*/  I2FP.F32.S32 R9, R180 ;  /* 0x000000b400097245 */ /* 0x002fc40000201400 */
[----:B------:R-:W-:Y:S02]  /*e790*/  SHF.R.U32.HI R40, RZ, 0x3, R39 ;  /* 0x00000003ff287819 */ /* 0x000fe40000011627 */
[----:B------:R-:W-:Y:S01]  /*e7a0*/  @P1 LOP3.LUT R0, R0, 0x4000000, RZ, 0xfc, !PT ;  /* 0x0400000000001812 */ /* 0x000fe200078efcff */
[----:B------:R1:W-:Y:S01]  /*e7b0*/  STL [R1+0x494], R9 ;  /* 0x0004940901007387 */ /* 0x0003e20000100800 */
[----:B------:R-:W-:Y:S02]  /*e7c0*/  IADD3 R8, R11, R38, R8 ;  /* 0x000000260b087210 */ /* 0x000fe40007ffe008 */
[----:B------:R-:W-:Y:S02]  /*e7d0*/  LOP3.LUT R11, R40, R37, R41, 0xfe, !PT ;  /* 0x00000025280b7212 */ /* 0x000fe400078efe29 */
[----:B------:R-:W-:Y:S02]  /*e7e0*/  LOP3.LUT P1, RZ, R0, 0x40, RZ, 0xc0, !PT ;  /* 0x0000004000ff7812 */ /* 0x000fe4000782c0ff */
[----:B------:R-:W-:-:S02]  /*e7f0*/  LOP3.LUT R38, R36, 0x20, RZ, 0xc0, !PT ;  /* 0x0000002024267812 */ /* 0x000fc400078ec0ff */
[----:B-1----:R-:W-:Y:S02]  /*e800*/  I2FP.F32.S32 R9, R181 ;  /* 0x000000b500097245 */ /* 0x002fe40000201400 */
[----:B------:R-:W-:Y:S01]  /*e810*/  LOP3.LUT R40, R36, 0x40, RZ, 0xc0, !PT ;  /* 0x0000004024287812 */ /* 0x000fe200078ec0ff */
[----:B------:R-:W-:Y:S01]  /*e820*/  IMAD.SHL.U32 R42, R39, 0x8, RZ ;  /* 0x00000008272a7824 */ /* 0x000fe200078e00ff */
[----:B----4-:R-:W-:Y:S01]  /*e830*/  I2FP.F32.S32 R44, R182 ;  /* 0x000000b6002c7245 */ /* 0x010fe20000201400 */
[----:B------:R1:W-:Y:S01]  /*e840*/  STL [R1+0x4b0], R9 ;  /* 0x0004b00901007387 */ /* 0x0003e20000100800 */
[----:B------:R-:W-:Y:S02]  /*e850*/  SHF.R.U32.HI R41, RZ, 0x3, R38 ;  /* 0x00000003ff297819 */ /* 0x000fe40000011626 */
[----:B------:R-:W-:Y:S02]  /*e860*/  SHF.R.U32.HI R39, RZ, 0x3, R40 ;  /* 0x00000003ff277819 */ /* 0x000fe40000011628 */
[----:B------:R-:W-:Y:S01]  /*e870*/  SHF.R.U32.HI R38, RZ, 0x2, R38 ;  /* 0x00000002ff267819 */ /* 0x000fe20000011626 */
[----:B------:R-:W-:Y:S01]  /*e880*/  STL [R1+0x4b4], R44 ;  /* 0x0004b42c01007387 */ /* 0x000fe20000100800 */
[----:B-1----:R-:W-:-:S02]  /*e890*/  I2FP.F32.S32 R9, R183 ;  /* 0x000000b700097245 */ /* 0x002fc40000201400 */
[----:B------:R-:W-:Y:S02]  /*e8a0*/  LOP3.LUT R11, R39, R11, R41, 0xfe, !PT ;  /* 0x0000000b270b7212 */ /* 0x000fe400078efe29 */
[----:B------:R-:W-:Y:S01]  /*e8b0*/  LOP3.LUT R0, R0, 0xf7ffffff, RZ, 0xc0, !PT ;  /* 0xf7ffffff00007812 */ /* 0x000fe200078ec0ff */
[----:B------:R1:W-:Y:S01]  /*e8c0*/  STL [R1+0x4b8], R9 ;  /* 0x0004b80901007387 */ /* 0x0003e20000100800 */
[----:B------:R-:W-:Y:S02]  /*e8d0*/  IADD3 R8, R38, R8, R42 ;  /* 0x0000000826087210 */ /* 0x000fe40007ffe02a */
[----:B------:R-:W-:Y:S02]  /*e8e0*/  I2FP.F32.S32 R39, R28 ;  /* 0x0000001c00277245 */ /* 0x000fe40000201400 */
[----:B------:R-:W-:Y:S02]  /*e8f0*/  LOP3.LUT R38, R43, 0x80, RZ, 0xc0, !PT ;  /* 0x000000802b267812 */ /* 0x000fe400078ec0ff */
[----:B------:R-:W-:-:S02]  /*e900*/  LOP3.LUT R36, R36, 0x80, RZ, 0xc0, !PT ;  /* 0x0000008024247812 */ /* 0x000fc400078ec0ff */
[----:B-1----:R-:W-:Y:S01]  /*e910*/  I2FP.F32.S32 R9, R29 ;  /* 0x0000001d00097245 */ /* 0x002fe20000201400 */
[----:B------:R-:W-:Y:S01]  /*e920*/  STL [R1+0x4f0], R39 ;  /* 0x0004f02701007387 */ /* 0x000fe20000100800 */
[----:B------:R-:W-:Y:S02]  /*e930*/  @P1 LOP3.LUT R0, R0, 0x8000000, RZ, 0xfc, !PT ;  /* 0x0800000000001812 */ /* 0x000fe400078efcff */
[----:B------:R-:W-:Y:S01]  /*e940*/  SHF.R.U32.HI R28, RZ, 0x3, R38 ;  /* 0x00000003ff1c7819 */ /* 0x000fe20000011626 */
[----:B------:R1:W-:Y:S01]  /*e950*/  STL [R1+0x504], R9 ;  /* 0x0005040901007387 */ /* 0x0003e20000100800 */
[----:B------:R-:W-:Y:S01]  /*e960*/  LOP3.LUT P1, RZ, R0, 0x80, RZ, 0xc0, !PT ;  /* 0x0000008000ff7812 */ /* 0x000fe2000782c0ff */
[----:B------:R-:W-:Y:S01]  /*e970*/  IMAD.SHL.U32 R29, R36, 0x4, RZ ;  /* 0x00000004241d7824 */ /* 0x000fe200078e00ff */
[----:B------:R-:W-:Y:S02]  /*e980*/  LOP3.LUT R11, R11, R28, RZ, 0x3c, !PT ;  /* 0x0000001c0b0b7212 */ /* 0x000fe400078e3cff */
[----:B------:R-:W-:-:S02]  /*e990*/  LOP3.LUT R28, R10, 0x804, RZ, 0x3c, !PT ;  /* 0x000008040a1c7812 */ /* 0x000fc400078e3cff */
[----:B-1----:R-:W-:Y:S02]  /*e9a0*/  I2FP.F32.S32 R9, R30 ;  /* 0x0000001e00097245 */ /* 0x002fe40000201400 */
[----:B------:R-:W-:-:S03]  /*e9b0*/  I2FP.F32.S32 R30, R31 ;  /* 0x0000001f001e7245 */ /* 0x000fc60000201400 */
[----:B------:R1:W-:Y:S01]  /*e9c0*/  STL [R1+0x50c], R9 ;  /* 0x00050c0901007387 */ /* 0x0003e20000100800 */
[----:B------:R-:W-:-:S03]  /*e9d0*/  SHF.R.U32.HI R31, RZ, 0x4, R28 ;  /* 0x00000004ff1f7819 */ /* 0x000fc6000001161c */
[----:B------:R2:W-:Y:S01]  /*e9e0*/  STL [R1+0x514], R30 ;  /* 0x0005141e01007387 */ /* 0x0005e20000100800 */
[----:B------:R-:W-:Y:S02]  /*e9f0*/  LOP3.LUT R0, R0, 0xefffffff, RZ, 0xc0, !PT ;  /* 0xefffffff00007812 */ /* 0x000fe400078ec0ff */
[----:B-1----:R-:W-:Y:S01]  /*ea00*/  LOP3.LUT R9, R8, R29, RZ, 0x3c, !PT ;  /* 0x0000001d08097212 */ /* 0x002fe200078e3cff */
[----:B------:R-:W-:Y:S01]  /*ea10*/  IMAD R8, R91, 0x4, R92 ;  /* 0x000000045b087824 */ /* 0x000fe200078e025c */
[C---:B------:R-:W-:Y:S01]  /*ea20*/  LOP3.LUT R29, R10.reuse, 0x1004, RZ, 0x3c, !PT ;  /* 0x000010040a1d7812 */ /* 0x040fe200078e3cff */
[----:B--2---:R-:W-:Y:S01]  /*ea30*/  IMAD.SHL.U32 R30, R11, 0x4, RZ ;  /* 0x000000040b1e7824 */ /* 0x004fe200078e00ff */
[----:B------:R-:W-:Y:S02]  /*ea40*/  LOP3.LUT R31, R31, 0xffffff0, RZ, 0xc0, !PT ;  /* 0x0ffffff01f1f7812 */ /* 0x000fe400078ec0ff */
[----:B------:R-:W-:Y:S01]  /*ea50*/  SHF.R.U32.HI R36, RZ, 0x4, R29 ;  /* 0x00000004ff247819 */ /* 0x000fe2000001161d */
[----:B------:R1:W-:Y:S01]  /*ea60*/  STL [R1+0x70c], R8 ;  /* 0x00070c0801007387 */ /* 0x0003e20000100800 */
[----:B------:R-:W-:Y:S01]  /*ea70*/  IMAD R82, R10, 0x4, R82 ;  /* 0x000000040a527824 */ /* 0x000fe200078e0252 */
[----:B------:R-:W-:Y:S01]  /*ea80*/  @P1 LOP3.LUT R0, R0, 0x10000000, RZ, 0xfc, !PT ;  /* 0x1000000000001812 */ /* 0x000fe200078efcff */
[----:B------:R-:W-:Y:S01]  /*ea90*/  IMAD R81, R80, 0x4, R81 ;  /* 0x0000000450517824 */ /* 0x000fe200078e0251 */
[----:B------:R-:W-:Y:S01]  /*eaa0*/  LOP3.LUT R10, R10, 0x1804, RZ, 0x3c, !PT ;  /* 0x000018040a0a7812 */ /* 0x000fe200078e3cff */
[----:B------:R-:W-:Y:S01]  /*eab0*/  IMAD R80, R28, 0x4, R31 ;  /* 0x000000041c507824 */ /* 0x000fe200078e021f */
[----:B------:R-:W-:Y:S01]  /*eac0*/  LOP3.LUT R36, R36, 0xffffff0, RZ, 0xc0, !PT ;  /* 0x0ffffff024247812 */ /* 0x000fe200078ec0ff */
[----:B------:R-:W-:Y:S01]  /*ead0*/  STL [R1+0x18], R9 ;  /* 0x0000180901007387 */ /* 0x000fe20000100800 */
[----:B-1----:R-:W-:-:S03]  /*eae0*/  LEA.HI R8, R37, R30, RZ, 0x1e ;  /* 0x0000001e25087211 */ /* 0x002fc600078ff0ff */
[----:B------:R-:W-:Y:S01]  /*eaf0*/  STL [R1+0x710], R82 ;  /* 0x0007105201007387 */ /* 0x000fe20000100800 */
[----:B------:R-:W-:Y:S01]  /*eb00*/  LOP3.LUT R31, R11, 0x20, RZ, 0xfc, !PT ;  /* 0x000000200b1f7812 */ /* 0x000fe200078efcff */
[----:B------:R-:W-:Y:S01]  /*eb10*/  IMAD R35, R34, 0x4, R35 ;  /* 0x0000000422237824 */ /* 0x000fe200078e0223 */
[C---:B------:R-:W-:Y:S01]  /*eb20*/  LOP3.LUT P1, RZ, R0.reuse, 0x100, RZ, 0xc0, !PT ;  /* 0x0000010000ff7812 */ /* 0x040fe2000782c0ff */
[----:B------:R1:W-:Y:S01]  /*eb30*/  STL [R1+0x5c], R8 ;  /* 0x00005c0801007387 */ /* 0x0003e20000100800 */
[----:B------:R-:W-:Y:S01]  /*eb40*/  LOP3.LUT R0, R0, 0xdfffffff, RZ, 0xc0, !PT ;  /* 0xdfffffff00007812 */ /* 0x000fe200078ec0ff */
[----:B------:R-:W-:Y:S01]  /*eb50*/  IMAD R34, R29, 0x4, R36 ;  /* 0x000000041d227824 */ /* 0x000fe200078e0224 */
[----:B------:R-:W-:Y:S02]  /*eb60*/  SHF.R.U32.HI R30, RZ, 0x4, R10 ;  /* 0x00000004ff1e7819 */ /* 0x000fe4000001160a */
[----:B------:R-:W-:Y:S02]  /*eb70*/  SHF.R.U32.HI R38, RZ, 0x2, R9 ;  /* 0x00000002ff267819 */ /* 0x000fe40000011609 */
[----:B------:R-:W-:-:S02]  /*eb80*/  SHF.R.U32.HI R36, RZ, 0x2, R31 ;  /* 0x00000002ff247819 */ /* 0x000fc4000001161f */
[----:B-1----:R-:W-:Y:S02]  /*eb90*/  SHF.R.U32.HI R8, RZ, 0x2, R40 ;  /* 0x00000002ff087819 */ /* 0x002fe40000011628 */
[----:B------:R-:W-:Y:S02]  /*eba0*/  @P2 LOP3.LUT R0, R0, 0x20000000, RZ, 0xfc, !PT ;  /* 0x2000000000002812 */ /* 0x000fe400078efcff */
[----:B------:R-:W-:Y:S02]  /*ebb0*/  LOP3.LUT R30, R30, 0xffffff0, RZ, 0xc0, !PT ;  /* 0x0ffffff01e1e7812 */ /* 0x000fe400078ec0ff */
[----:B------:R-:W-:Y:S02]  /*ebc0*/  LOP3.LUT R37, R9, R8, RZ, 0x3c, !PT ;  /* 0x0000000809257212 */ /* 0x000fe400078e3cff */
[----:B------:R-:W-:Y:S02]  /*ebd0*/  LOP3.LUT R38, R38, 0x3ffffff8, RZ, 0xc0, !PT ;  /* 0x3ffffff826267812 */ /* 0x000fe400078ec0ff */
[----:B------:R-:W-:Y:S01]  /*ebe0*/  LOP3.LUT R36, R36, 0x3ffffff8, RZ, 0xc0, !PT ;  /* 0x3ffffff824247812 */ /* 0x000fe200078ec0ff */
[----:B------:R-:W-:Y:S01]  /*ebf0*/  IMAD R33, R32, 0x4, R33 ;  /* 0x0000000420217824 */ /* 0x000fe200078e0221 */
[----:B------:R-:W-:Y:S01]  /*ec00*/  LOP3.LUT P6, RZ, R0, 0x1, RZ, 0xc0, !PT ;  /* 0x0000000100ff7812 */ /* 0x000fe200078cc0ff */
[----:B------:R-:W-:Y:S01]  /*ec10*/  STL [R1+0x714], R81 ;  /* 0x0007145101007387 */ /* 0x000fe20000100800 */
[----:B------:R-:W-:Y:S01]  /*ec20*/  IMAD R32, R10, 0x4, R30 ;  /* 0x000000040a207824 */ /* 0x000fe200078e021e */
[----:B------:R-:W-:Y:S01]  /*ec30*/  LOP3.LUT R29, R11, 0x40, RZ, 0xfc, !PT ;  /* 0x000000400b1d7812 */ /* 0x000fe200078efcff */
[----:B------:R-:W-:Y:S01]  /*ec40*/  IMAD R8, R37, 0x4, R38 ;  /* 0x0000000425087824 */ /* 0x000fe200078e0226 */
[----:B------:R-:W-:Y:S01]  /*ec50*/  STL [R1+0x718], R80 ;  /* 0x0007185001007387 */ /* 0x000fe20000100800 */
[----:B------:R-:W-:Y:S01]  /*ec60*/  LOP3.LUT R10, R11, 0x60, RZ, 0xfc, !PT ;  /* 0x000000600b0a7812 */ /* 0x000fe200078efcff */
[----:B------:R-:W-:-:S02]  /*ec70*/  IMAD R31, R31, 0x4, R36 ;  /* 0x000000041f1f7824 */ /* 0x000fc400078e0224 */
[----:B------:R-:W-:Y:S01]  /*ec80*/  STL [R1+0x71c], R35 ;  /* 0x00071c2301007387 */ /* 0x000fe20000100800 */
[----:B------:R-:W-:-:S03]  /*ec90*/  SHF.R.U32.HI R30, RZ, 0x2, R29 ;  /* 0x00000002ff1e7819 */ /* 0x000fc6000001161d */
[----:B------:R-:W-:Y:S01]  /*eca0*/  STL [R1+0x720], R34 ;  /* 0x0007202201007387 */ /* 0x000fe20000100800 */
[----:B------:R-:W-:-:S03]  /*ecb0*/  SHF.R.U32.HI R28, RZ, 0x2, R10 ;  /* 0x00000002ff1c7819 */ /* 0x000fc6000001160a */
[----:B------:R-:W-:Y:S01]  /*ecc0*/  STL [R1+0x724], R33 ;  /* 0x0007242101007387 */ /* 0x000fe20000100800 */
[----:B------:R-:W-:-:S03]  /*ecd0*/  LOP3.LUT P2, RZ, R0, 0x400, RZ, 0xc0, !PT ;  /* 0x0000040000ff7812 */ /* 0x000fc6000784c0ff */
[----:B------:R-:W-:Y:S01]  /*ece0*/  STL [R1+0x728], R32 ;  /* 0x0007282001007387 */ /* 0x000fe20000100800 */
[----:B------:R-:W-:-:S03]  /*ecf0*/  LOP3.LUT R37, R11, 0x80, RZ, 0xfc, !PT ;  /* 0x000000800b257812 */ /* 0x000fc600078efcff */
[----:B------:R-:W-:Y:S01]  /*ed00*/  STL [R1+0x1c], R8 ;  /* 0x00001c0801007387 */ /* 0x000fe20000100800 */
[----:B------:R-:W-:Y:S02]  /*ed10*/  LOP3.LUT R0, R0, 0xbfffffff, RZ, 0xc0, !PT ;  /* 0xbfffffff00007812 */ /* 0x000fe400078ec0ff */
[----:B------:R-:W-:Y:S01]  /*ed20*/  LOP3.LUT R30, R30, 0x3ffffff8, RZ, 0xc0, !PT ;  /* 0x3ffffff81e1e7812 */ /* 0x000fe200078ec0ff */
[----:B------:R1:W-:Y:S01]  /*ed30*/  STL [R1+0x58], R31 ;  /* 0x0000581f01007387 */ /* 0x0003e20000100800 */
[----:B------:R-:W-:Y:S02]  /*ed40*/  LOP3.LUT R28, R28, 0x3ffffff8, RZ, 0xc0, !PT ;  /* 0x3ffffff81c1c7812 */ /* 0x000fe400078ec0ff */
[----:B------:R-:W-:Y:S01]  /*ed50*/  SHF.R.U32.HI R38, RZ, 0x2, R37 ;  /* 0x00000002ff267819 */ /* 0x000fe20000011625 */
[----:B------:R-:W-:Y:S01]  /*ed60*/  IMAD R9, R29, 0x4, R30 ;  /* 0x000000041d097824 */ /* 0x000fe200078e021e */
[----:B------:R-:W-:Y:S02]  /*ed70*/  @P6 LOP3.LUT R0, R0, 0x40000000, RZ, 0xfc, !PT ;  /* 0x4000000000006812 */ /* 0x000fe400078efcff */
[----:B-1----:R-:W-:Y:S01]  /*ed80*/  LOP3.LUT R31, R11, 0xa0, RZ, 0xfc, !PT ;  /* 0x000000a00b1f7812 */ /* 0x002fe200078efcff */
[----:B------:R-:W-:-:S03]  /*ed90*/  IMAD R8, R10, 0x4, R28 ;  /* 0x000000040a087824 */ /* 0x000fc600078e021c */
[----:B------:R-:W-:Y:S02]  /*eda0*/  SHF.R.U32.HI R36, RZ, 0x2, R31 ;  /* 0x00000002ff247819 */ /* 0x000fe4000001161f */
[----:B------:R-:W-:Y:S02]  /*edb0*/  LOP3.LUT R38, R38, 0x3ffffff8, RZ, 0xc0, !PT ;  /* 0x3ffffff826267812 */ /* 0x000fe400078ec0ff */
[----:B------:R-:W-:Y:S02]  /*edc0*/  LOP3.LUT P5, RZ, R0, 0x2, RZ, 0xc0, !PT ;  /* 0x0000000200ff7812 */ /* 0x000fe400078ac0ff */
[----:B------:R-:W-:Y:S01]  /*edd0*/  LOP3.LUT R36, R36, 0x3ffffff8, RZ, 0xc0, !PT ;  /* 0x3ffffff824247812 */ /* 0x000fe200078ec0ff */
[----:B------:R-:W-:Y:S01]  /*ede0*/  STL [R1+0x54], R9 ;  /* 0x0000540901007387 */ /* 0x000fe20000100800 */
[C---:B------:R-:W-:Y:S02]  /*edf0*/  LOP3.LUT R29, R11.reuse, 0xc0, RZ, 0xfc, !PT ;  /* 0x000000c00b1d7812 */ /* 0x040fe400078efcff */
[----:B------:R-:W-:Y:S01]  /*ee00*/  LOP3.LUT R10, R11, 0xe0, RZ, 0xfc, !PT ;  /* 0x000000e00b0a7812 */ /* 0x000fe200078efcff */
[----:B------:R1:W-:Y:S01]  /*ee10*/  STL [R1+0x50], R8 ;  /* 0x0000500801007387 */ /* 0x0003e20000100800 */
[----:B------:R-:W-:Y:S01]  /*ee20*/  IMAD R31, R31, 0x4, R36 ;  /* 0x000000041f1f7824 */ /* 0x000fe200078e0224 */
[----:B------:R-:W-:-:S02]  /*ee30*/  SHF.R.U32.HI R30, RZ, 0x2, R29 ;  /* 0x00000002ff1e7819 */ /* 0x000fc4000001161d */
[C---:B------:R-:W-:Y:S02]  /*ee40*/  LOP3.LUT P6, RZ, R0.reuse, 0x800, RZ, 0xc0, !PT ;  /* 0x0000080000ff7812 */ /* 0x040fe400078cc0ff */
[----:B------:R-:W-:Y:S01]  /*ee50*/  SHF.R.U32.HI R28, RZ, 0x2, R10 ;  /* 0x00000002ff1c7819 */ /* 0x000fe2000001160a */
[----:B-1----:R-:W-:Y:S01]  /*ee60*/  IMAD R8, R37, 0x4, R38 ;  /* 0x0000000425087824 */ /* 0x002fe200078e0226 */
[----:B------:R-:W-:Y:S02]  /*ee70*/  LOP3.LUT R0, R0, 0x7fffffff, RZ, 0xc0, !PT ;  /* 0x7fffffff00007812 */ /* 0x000fe400078ec0ff */
[----:B------:R-:W-:Y:S02]  /*ee80*/  LOP3.LUT R37, R11, 0x100, RZ, 0xfc, !PT ;  /* 0x000001000b257812 */ /* 0x000fe400078efcff */
[----:B------:R-:W-:Y:S01]  /*ee90*/  STL [R1+0x4c], R8 ;  /* 0x00004c0801007387 */ /* 0x000fe20000100800 */
[----:B------:R-:W-:-:S03]  /*eea0*/  LOP3.LUT R30, R30, 0x3ffffff8, RZ, 0xc0, !PT ;  /* 0x3ffffff81e1e7812 */ /* 0x000fc600078ec0ff */
[----:B------:R1:W-:Y:S01]  /*eeb0*/  STL [R1+0x48], R31 ;  /* 0x0000481f01007387 */ /* 0x0003e20000100800 */
[----:B------:R-:W-:Y:S02]  /*eec0*/  LOP3.LUT R28, R28, 0x3ffffff8, RZ, 0xc0, !PT ;  /* 0x3ffffff81c1c7812 */ /* 0x000fe400078ec0ff */
[----:B------:R-:W-:Y:S02]  /*eed0*/  @P5 LOP3.LUT R0, R0, 0x80000000, RZ, 0xfc, !PT ;  /* 0x8000000000005812 */ /* 0x000fe400078efcff */
[----:B------:R-:W-:Y:S02]  /*eee0*/  SHF.R.U32.HI R38, RZ, 0x2, R37 ;  /* 0x00000002ff267819 */ /* 0x000fe40000011625 */
[----:B-1----:R-:W-:Y:S01]  /*eef0*/  LOP3.LUT R31, R11, 0x120, RZ, 0xfc, !PT ;  /* 0x000001200b1f7812 */ /* 0x002fe200078efcff */
[----:B------:R-:W-:Y:S01]  /*ef00*/  IMAD R9, R29, 0x4, R30 ;  /* 0x000000041d097824 */ /* 0x000fe200078e021e */
[----:B------:R-:W-:Y:S02]  /*ef10*/  LOP3.LUT P5, RZ, R0, 0x1000, RZ, 0xc0, !PT ;  /* 0x0000100000ff7812 */ /* 0x000fe400078ac0ff */
[----:B------:R-:W-:Y:S01]  /*ef20*/  SHF.R.U32.HI R36, RZ, 0x2, R31 ;  /* 0x00000002ff247819 */ /* 0x000fe2000001161f */
[----:B------:R-:W-:Y:S01]  /*ef30*/  IMAD R8, R10, 0x4, R28 ;  /* 0x000000040a087824 */ /* 0x000fe200078e021c */
[----:B------:R-:W-:-:S02]  /*ef40*/  LOP3.LUT R29, R11, 0x140, RZ, 0xfc, !PT ;  /* 0x000001400b1d7812 */ /* 0x000fc400078efcff */
[----:B------:R-:W-:Y:S02]  /*ef50*/  LOP3.LUT R38, R38, 0x3ffffff8, RZ, 0xc0, !PT ;  /* 0x3ffffff826267812 */ /* 0x000fe400078ec0ff */
[----:B------:R-:W-:Y:S01]  /*ef60*/  LOP3.LUT R36, R36, 0x3ffffff8, RZ, 0xc0, !PT ;  /* 0x3ffffff824247812 */ /* 0x000fe200078ec0ff */
[----:B------:R-:W-:Y:S01]  /*ef70*/  STL [R1+0x44], R9 ;  /* 0x0000440901007387 */ /* 0x000fe20000100800 */
[----:B------:R-:W-:Y:S01]  /*ef80*/  SHF.R.U32.HI R30, RZ, 0x2, R29 ;  /* 0x00000002ff1e7819 */ /* 0x000fe2000001161d */
[----:B------:R-:W-:Y:S02]  /*ef90*/  CS2R R116, SRZ ;  /* 0x0000000000747805 */ /* 0x000fe4000001ff00 */
[----:B------:R1:W-:Y:S01]  /*efa0*/  STL [R1+0x40], R8 ;  /* 0x0000400801007387 */ /* 0x0003e20000100800 */
[----:B------:R-:W-:Y:S01]  /*efb0*/  CS2R R118, SRZ ;  /* 0x0000000000767805 */ /* 0x000fe2000001ff00 */
[----:B------:R-:W-:Y:S01]  /*efc0*/  LOP3.LUT R10, R11, 0x160, RZ, 0xfc, !PT ;  /* 0x000001600b0a7812 */ /* 0x000fe200078efcff */
[----:B------:R-:W-:Y:S01]  /*efd0*/  IMAD R31, R31, 0x4, R36 ;  /* 0x000000041f1f7824 */ /* 0x000fe200078e0224 */
[----:B------:R-:W-:Y:S01]  /*efe0*/  LOP3.LUT R30, R30, 0x3ffffff8, RZ, 0xc0, !PT ;  /* 0x3ffffff81e1e7812 */ /* 0x000fe200078ec0ff */
[----:B------:R-:W-:-:S04]  /*eff0*/  IMAD.WIDE R4, R93, R90, c[0x0][0x180] ;  /* 0x000060005d047625 */ /* 0x000fc800078e025a */
[----:B-1----:R-:W-:Y:S01]  /*f000*/  IMAD R8, R37, 0x4, R38 ;  /* 0x0000000425087824 */ /* 0x002fe200078e0226 */
[----:B------:R-:W-:Y:S01]  /*f010*/  SHF.R.U32.HI R28, RZ, 0x2, R10 ;  /* 0x00000002ff1c7819 */ /* 0x000fe2000001160a */
[----:B------:R-:W-:Y:S01]  /*f020*/  IMAD.MOV.U32 R6, RZ, RZ, 0x4 ;  /* 0x00000004ff067424 */ /* 0x000fe200078e00ff */
[----:B------:R-:W2:Y:S01]  /*f030*/  @P5 LDG.E.EL.128 R116, [R4.64+0x7800] ;  /* 0x0078000604745981 */ /* 0x000ea2000c2e1d00 */
[----:B------:R-:W-:-:S03]  /*f040*/  IMAD R9, R29, 0x4, R30 ;  /* 0x000000041d097824 */ /* 0x000fc600078e021e */
[----:B------:R-:W-:Y:S01]  /*f050*/  STL [R1+0x3c], R8 ;  /* 0x00003c0801007387 */ /* 0x000fe20000100800 */
[----:B------:R-:W-:-:S03]  /*f060*/  LOP3.LUT R29, R11, 0x1a0, RZ, 0xfc, !PT ;  /* 0x000001a00b1d7812 */ /* 0x000fc600078efcff */
[----:B------:R1:W-:Y:S01]  /*f070*/  STL [R1+0x38], R31 ;  /* 0x0000381f01007387 */ /* 0x0003e20000100800 */
[----:B------:R-:W-:Y:S01]  /*f080*/  LOP3.LUT R28, R28, 0x3ffffff8, RZ, 0xc0, !PT ;  /* 0x3ffffff81c1c7812 */ /* 0x000fe200078ec0ff */
[----:B------:R-:W-:Y:S01]  /*f090*/  CS2R R120, SRZ ;  /* 0x0000000000787805 */ /* 0x000fe2000001ff00 */
[----:B------:R-:W-:Y:S01]  /*f0a0*/  CS2R R122, SRZ ;  /* 0x00000000007a7805 */ /* 0x000fe2000001ff00 */
[----:B------:R-:W-:Y:S01]  /*f0b0*/  IMAD.WIDE R6, R93, R6, c[0x0][0x178] ;  /* 0x00005e005d067625 */ /* 0x000fe200078e0206 */
[----:B------:R-:W-:Y:S01]  /*f0c0*/  CS2R R20, SRZ ;  /* 0x0000000000147805 */ /* 0x000fe2000001ff00 */
[----:B------:R-:W-:Y:S01]  /*f0d0*/  CS2R R22, SRZ ;  /* 0x0000000000167805 */ /* 0x000fe2000001ff00 */
[----:B-1----:R-:W-:Y:S02]  /*f0e0*/  LOP3.LUT R31, R11, 0x180, RZ, 0xfc, !PT ;  /* 0x000001800b1f7812 */ /* 0x002fe400078efcff */
[----:B------:R-:W-:Y:S01]  /*f0f0*/  SHF.R.U32.HI R36, RZ, 0x2, R29 ;  /* 0x00000002ff247819 */ /* 0x000fe2000001161d */
[----:B------:R-:W-:Y:S01]  /*f100*/  IMAD R8, R10, 0x4, R28 ;  /* 0x000000040a087824 */ /* 0x000fe200078e021c */
[----:B------:R-:W-:Y:S01]  /*f110*/  SHF.R.U32.HI R37, RZ, 0x2, R31 ;  /* 0x00000002ff257819 */ /* 0x000fe2000001161f */
[----:B------:R-:W3:Y:S01]  /*f120*/  @P5 LDG.E.EL.128 R120, [R6.64+0xf000] ;  /* 0x00f0000606785981 */ /* 0x000ee2000c2e1d00 */
[----:B------:R-:W-:-:S02]  /*f130*/  LOP3.LUT R36, R36, 0x3ffffff8, RZ, 0xc0, !PT ;  /* 0x3ffffff824247812 */ /* 0x000fc400078ec0ff */
[----:B------:R-:W-:Y:S01]  /*f140*/  LOP3.LUT R37, R37, 0x3ffffff8, RZ, 0xc0, !PT ;  /* 0x3ffffff825257812 */ /* 0x000fe200078ec0ff */
[----:B------:R-:W4:Y:S01]  /*f150*/  @P6 LDG.E.EL.128 R20, [R4.64+0x7800] ;  /* 0x0078000604146981 */ /* 0x000f22000c2e1d00 */
[----:B------:R-:W-:Y:S01]  /*f160*/  CS2R R16, SRZ ;  /* 0x0000000000107805 */ /* 0x000fe2000001ff00 */
[----:B------:R-:W-:Y:S02]  /*f170*/  CS2R R18, SRZ ;  /* 0x0000000000127805 */ /* 0x000fe4000001ff00 */
[----:B------:R-:W-:Y:S04]  /*f180*/  STL [R1+0x34], R9 ;  /* 0x0000340901007387 */ /* 0x000fe80000100800 */
[----:B------:R1:W-:Y:S04]  /*f190*/  STL [R1+0x30], R8 ;  /* 0x0000300801007387 */ /* 0x0003e80000100800 */
[----:B------:R-:W4:Y:S01]  /*f1a0*/  @P6 LDG.E.EL.128 R16, [R6.64+0xf000] ;  /* 0x00f0000606106981 */ /* 0x000f22000c2e1d00 */
[----:B-1----:R-:W-:-:S02]  /*f1b0*/  IMAD R8, R31, 0x4, R37 ;  /* 0x000000041f087824 */ /* 0x002fc400078e0225 */
[----:B------:R-:W-:-:S03]  /*f1c0*/  IMAD R31, R29, 0x4, R36 ;  /* 0x000000041d1f7824 */ /* 0x000fc600078e0224 */
[----:B------:R1:W-:Y:S04]  /*f1d0*/  STL [R1+0x2c], R8 ;  /* 0x00002c0801007387 */ /* 0x0003e80000100800 */
[----:B------:R1:W-:Y:S04]  /*f1e0*/  STL [R1+0x28], R31 ;  /* 0x0000281f01007387 */ /* 0x0003e80000100800 */
[----:B------:R-:W4:Y:S01]  /*f1f0*/  LDL.LU R33, [R1+0x8c] ;  /* 0x00008c0001217983 */ /* 0x000f220000300800 */
[----:B------:R-:W-:Y:S01]  /*f200*/  CS2R R24, SRZ ;  /* 0x0000000000187805 */ /* 0x000fe2000001ff00 */
[----:B------:R-:W-:-:S06]  /*f210*/  CS2R R26, SRZ ;  /* 0x00000000001a7805 */ /* 0x000fcc000001ff00 */
[----:B------:R-:W4:Y:S01]  /*f220*/  @P5 LDG.E.EL.128 R24, [R6.64+0xf010] ;  /* 0x00f0100606185981 */ /* 0x000f22000c2e1d00 */
[----:B------:R-:W-:Y:S01]  /*f230*/  CS2R R12, SRZ ;  /* 0x00000000000c7805 */ /* 0x000fe2000001ff00 */
[----:B------:R-:W-:-:S06]  /*f240*/  CS2R R14, SRZ ;  /* 0x00000000000e7805 */ /* 0x000fcc000001ff00 */
[----:B------:R-:W4:Y:S01]  /*f250*/  @P6 LDG.E.EL.128 R12, [R6.64+0xf010] ;  /* 0x00f01006060c6981 */ /* 0x000f22000c2e1d00 */
[----:B------:R-:W-:Y:S01]  /*f260*/  CS2R R104, SRZ ;  /* 0x0000000000687805 */ /* 0x000fe2000001ff00 */
[----:B------:R-:W-:Y:S01]  /*f270*/  CS2R R106, SRZ ;  /* 0x00000000006a7805 */ /* 0x000fe2000001ff00 */
[----:B------:R-:W-:Y:S01]  /*f280*/  CS2R R100, SRZ ;  /* 0x0000000000647805 */ /* 0x000fe2000001ff00 */
[----:B------:R-:W-:Y:S01]  /*f290*/  CS2R R102, SRZ ;  /* 0x0000000000667805 */ /* 0x000fe2000001ff00 */
[----:B------:R-:W-:-:S03]  /*f2a0*/  CS2R R240, SRZ ;  /* 0x0000000000f07805 */ /* 0x000fc6000001ff00 */
[----:B------:R-:W4:Y:S01]  /*f2b0*/  @P0 LDG.E.EL.128 R104, [R4.64+0x7800] ;  /* 0x0078000604680981 */ /* 0x000f22000c2e1d00 */
[----:B------:R-:W-:Y:S01]  /*f2c0*/  CS2R R242, SRZ ;  /* 0x0000000000f27805 */ /* 0x000fe2000001ff00 */
[----:B------:R-:W-:Y:S01]  /*f2d0*/  CS2R R96, SRZ ;  /* 0x0000000000607805 */ /* 0x000fe2000001ff00 */
[----:B------:R-:W-:Y:S01]  /*f2e0*/  CS2R R98, SRZ ;  /* 0x0000000000627805 */ /* 0x000fe2000001ff00 */
[----:B------:R-:W4:Y:S01]  /*f2f0*/  @P2 LDG.E.EL.128 R100, [R4.64+0x7800] ;  /* 0x0078000604642981 */ /* 0x000f22000c2e1d00 */
[----:B------:R-:W-:Y:S01]  /*f300*/  CS2R R248, SRZ ;  /* 0x0000000000f87805 */ /* 0x000fe2000001ff00 */
[----:B------:R-:W-:Y:S01]  /*f310*/  CS2R R250, SRZ ;  /* 0x0000000000fa7805 */ /* 0x000fe2000001ff00 */
[----:B------:R-:W-:Y:S01]  /*f320*/  CS2R R244, SRZ ;  /* 0x0000000000f47805 */ /* 0x000fe2000001ff00 */
[----:B------:R-:W-:Y:S01]  /*f330*/  CS2R R246, SRZ ;  /* 0x0000000000f67805 */ /* 0x000fe2000001ff00 */
[----:B------:R-:W4:Y:S04]  /*f340*/  @P0 LDG.E.EL.128 R240, [R6.64+0xf000] ;  /* 0x00f0000606f00981 */ /* 0x000f28000c2e1d00 */
[----:B------:R-:W4:Y:S04]  /*f350*/  @P1 LDG.E.EL.128 R96, [R4.64+0x7800] ;  /* 0x0078000604601981 */ /* 0x000f28000c2e1d00 */
[----:B------:R-:W4:Y:S04]  /*f360*/  @P2 LDG.E.EL.128 R248, [R6.64+0xf000] ;  /* 0x00f0000606f82981 */ /* 0x000f28000c2e1d00 */
[----:B------:R-:W4:Y:S01]  /*f370*/  @P2 LDG.E.EL.128 R244, [R6.64+0xf010] ;  /* 0x00f0100606f42981 */ /* 0x000f22000c2e1d00 */
[----:B------:R-:W-:Y:S01]  /*f380*/  CS2R R84, SRZ ;  /* 0x0000000000547805 */ /* 0x000fe2000001ff00 */
[----:B------:R-:W-:-:S06]  /*f390*/  CS2R R86, SRZ ;  /* 0x0000000000567805 */ /* 0x000fcc000001ff00 */
[----:B------:R-:W4:Y:S01]  /*f3a0*/  @P0 LDG.E.EL.128 R84, [R6.64+0xf010] ;  /* 0x00f0100606540981 */ /* 0x000f22000c2e1d00 */
[----:B------:R-:W-:Y:S01]  /*f3b0*/  CS2R R212, SRZ ;  /* 0x0000000000d47805 */ /* 0x000fe2000001ff00 */
[----:B------:R-:W-:-:S06]  /*f3c0*/  CS2R R214, SRZ ;  /* 0x0000000000d67805 */ /* 0x000fcc000001ff00 */
[----:B------:R-:W4:Y:S01]  /*f3d0*/  @P1 LDG.E.EL.128 R212, [R6.64+0xf000] ;  /* 0x00f0000606d41981 */ /* 0x000f22000c2e1d00 */
[C---:B------:R-:W-:Y:S02]  /*f3e0*/  LOP3.LUT R10, R11.reuse, 0x1c0, RZ, 0xfc, !PT ;  /* 0x000001c00b0a7812 */ /* 0x040fe400078efcff */
[----:B------:R-:W-:Y:S02]  /*f3f0*/  LOP3.LUT R11, R11, 0x1e0, RZ, 0xfc, !PT ;  /* 0x000001e00b0b7812 */ /* 0x000fe400078efcff */
[----:B------:R-:W-:Y:S02]  /*f400*/  SHF.R.U32.HI R30, RZ, 0x2, R10 ;  /* 0x00000002ff1e7819 */ /* 0x000fe4000001160a */
[----:B------:R-:W-:Y:S02]  /*f410*/  SHF.R.U32.HI R28, RZ, 0x2, R11 ;  /* 0x00000002ff1c7819 */ /* 0x000fe4000001160b */
[----:B------:R-:W-:Y:S02]  /*f420*/  LOP3.LUT R30, R30, 0x3ffffff8, RZ, 0xc0, !PT ;  /* 0x3ffffff81e1e7812 */ /* 0x000fe400078ec0ff */
[----:B------:R-:W-:-:S03]  /*f430*/  LOP3.LUT R28, R28, 0x3ffffff8, RZ, 0xc0, !PT ;  /* 0x3ffffff81c1c7812 */ /* 0x000fc600078ec0ff */
[----:B------:R-:W-:Y:S02]  /*f440*/  IMAD R9, R10, 0x4, R30 ;  /* 0x000000040a097824 */ /* 0x000fe400078e021e */
[----:B-1----:R-:W-:Y:S01]  /*f450*/  IMAD R8, R11, 0x4, R28 ;  /* 0x000000040b087824 */ /* 0x002fe200078e021c */
[----:B------:R-:W-:Y:S01]  /*f460*/  CS2R R136, SRZ ;  /* 0x0000000000887805 */ /* 0x000fe2000001ff00 */
[----:B------:R-:W-:Y:S01]  /*f470*/  CS2R R138, SRZ ;  /* 0x00000000008a7805 */ /* 0x000fe2000001ff00 */
[----:B------:R-:W-:Y:S01]  /*f480*/  CS2R R44, SRZ ;  /* 0x00000000002c7805 */ /* 0x000fe2000001ff00 */
[----:B------:R-:W-:-:S04]  /*f490*/  CS2R R46, SRZ ;  /* 0x00000000002e7805 */ /* 0x000fc8000001ff00 */
[----:B------:R1:W4:Y:S01]  /*f4a0*/  @P1 LDG.E.EL.128 R136, [R6.64+0xf010] ;  /* 0x00f0100606881981 */ /* 0x000322000c2e1d00 */
[----:B------:R-:W-:Y:S01]  /*f4b0*/  CS2R R40, SRZ ;  /* 0x0000000000287805 */ /* 0x000fe2000001ff00 */
[----:B------:R-:W-:Y:S02]  /*f4c0*/  CS2R R42, SRZ ;  /* 0x00000000002a7805 */ /* 0x000fe4000001ff00 */
[----:B------:R-:W-:Y:S04]  /*f4d0*/  STL [R1+0x24], R9 ;  /* 0x0000240901007387 */ /* 0x000fe80000100800 */
[----:B------:R1:W-:Y:S01]  /*f4e0*/  STL [R1+0x20], R8 ;  /* 0x0000200801007387 */ /* 0x0003e20000100800 */
[----:B------:R-:W-:Y:S01]  /*f4f0*/  CS2R R36, SRZ ;  /* 0x0000000000247805 */ /* 0x000fe2000001ff00 */
[----:B------:R-:W-:Y:S01]  /*f500*/  CS2R R38, SRZ ;  /* 0x0000000000267805 */ /* 0x000fe2000001ff00 */
[----:B------:R-:W-:Y:S01]  /*f510*/  CS2R R30, SRZ ;  /* 0x00000000001e7805 */ /* 0x000fe2000001ff00 */
[----:B------:R-:W-:Y:S01]  /*f520*/  CS2R R60, SRZ ;  /* 0x00000000003c7805 */ /* 0x000fe2000001ff00 */
[----:B------:R-:W-:Y:S01]  /*f530*/  CS2R R62, SRZ ;  /* 0x00000000003e7805 */ /* 0x000fe2000001ff00 */
[----:B------:R-:W-:-:S02]  /*f540*/  LOP3.LUT P4, RZ, R0, 0x8, RZ, 0xc0, !PT ;  /* 0x0000000800ff7812 */ /* 0x000fc4000788c0ff */
[----:B------:R-:W-:Y:S01]  /*f550*/  LOP3.LUT P3, RZ, R0, 0x4, RZ, 0xc0, !PT ;  /* 0x0000000400ff7812 */ /* 0x000fe2000786c0ff */
        /* <DEDUP_REMOVED lines=26> */
[----:B--2---:R-:W-:-:S02]  /*f700*/  PRMT R10, R116, 0x7632, R10 ;  /* 0x00007632740a7816 */ /* 0x004fc4000000000a */
[----:B------:R-:W-:-:S03]  /*f710*/  PRMT R11, R117, 0x7632, R11 ;  /* 0x00007632750b7816 */ /* 0x000fc6000000000b */
[----:B------:R-:W-:Y:S02]  /*f720*/  IMAD.U32 R10, R10, 0x10000, RZ ;  /* 0x000100000a0a7824 */ /* 0x000fe400078e00ff */
[----:B------:R-:W-:Y:S02]  /*f730*/  IMAD.U32 R11, R11, 0x10000, RZ ;  /* 0x000100000b0b7824 */ /* 0x000fe400078e00ff */
[----:B---3--:R-:W-:Y:S02]  /*f740*/  FADD R157, R10, R121 ;  /* 0x000000790a9d7221 */ /* 0x008fe40000000000 */
[----:B------:R-:W-:Y:S01]  /*f750*/  FADD R95, R11, R123 ;  /* 0x0000007b0b5f7221 */ /* 0x000fe20000000000 */
[----:B----4-:R-:W-:Y:S02]  /*f760*/  PRMT R10, R20, 0x7632, R10 ;  /* 0x00007632140a7816 */ /* 0x010fe4000000000a */
[----:B------:R-:W-:-:S03]  /*f770*/  PRMT R11, R21, 0x7632, R11 ;  /* 0x00007632150b7816 */ /* 0x000fc6000000000b */
[----:B------:R-:W-:Y:S02]  /*f780*/  IMAD.U32 R10, R10, 0x10000, RZ ;  /* 0x000100000a0a7824 */ /* 0x000fe400078e00ff */
[----:B------:R-:W-:Y:S02]  /*f790*/  IMAD.U32 R11, R11, 0x10000, RZ ;  /* 0x000100000b0b7824 */ /* 0x000fe400078e00ff */
[----:B------:R-:W-:Y:S02]  /*f7a0*/  FADD R93, R10, R17 ;  /* 0x000000110a5d7221 */ /* 0x000fe40000000000 */
[----:B------:R-:W-:Y:S01]  /*f7b0*/  FADD R91, R11, R19 ;  /* 0x000000130b5b7221 */ /* 0x000fe20000000000 */
[C---:B------:R-:W-:Y:S01]  /*f7c0*/  PRMT R28, R118.reuse, 0x7632, R28 ;  /* 0x00007632761c7816 */ /* 0x040fe2000000001c */
[----:B------:R-:W-:-:S04]  /*f7d0*/  IMAD.U32 R118, R118, 0x10000, RZ ;  /* 0x0001000076767824 */ /* 0x000fc800078e00ff */
[----:B------:R-:W-:Y:S02]  /*f7e0*/  IMAD.U32 R28, R28, 0x10000, RZ ;  /* 0x000100001c1c7824 */ /* 0x000fe400078e00ff */
[----:B------:R-:W-:-:S05]  /*f7f0*/  IMAD.WIDE R10, R33, R90, c[0x0][0x198] ;  /* 0x00006600210a7625 */ /* 0x000fca00078e025a */
[----:B------:R2:W3:Y:S01]  /*f800*/  @P1 LDG.E.EL.128 R44, [R10.64] ;  /* 0x000000060a2c1981 */ /* 0x0004e2000c2e1d00 */
[----:B------:R-:W-:Y:S01]  /*f810*/  LOP3.LUT P1, RZ, R0, 0x10000000, RZ, 0xc0, !PT ;  /* 0x1000000000ff7812 */ /* 0x000fe2000782c0ff */
[----:B------:R-:W-:Y:S01]  /*f820*/  FADD R83, R28, R25 ;  /* 0x000000191c537221 */ /* 0x000fe20000000000 */
[----:B-1----:R-:W-:Y:S01]  /*f830*/  FADD R8, R118, R24 ;  /* 0x0000001876087221 */ /* 0x002fe20000000000 */
[----:B------:R-:W-:Y:S01]  /*f840*/  IMAD.U32 R25, R21, 0x10000, RZ ;  /* 0x0001000015197824 */ /* 0x000fe200078e00ff */
[----:B------:R-:W-:Y:S01]  /*f850*/  PRMT R29, R119, 0x7632, R29 ;  /* 0x00007632771d7816 */ /* 0x000fe2000000001d */
[----:B------:R-:W-:Y:S01]  /*f860*/  IMAD.U32 R24, R20, 0x10000, RZ ;  /* 0x0001000014187824 */ /* 0x000fe200078e00ff */
[C---:B------:R-:W-:Y:S01]  /*f870*/  PRMT R20, R22.reuse, 0x7632, R20 ;  /* 0x0000763216147816 */ /* 0x040fe20000000014 */
[C---:B------:R-:W-:Y:S01]  /*f880*/  IMAD.U32 R21, R23.reuse, 0x10000, RZ ;  /* 0x0001000017157824 */ /* 0x040fe200078e00ff */
[----:B------:R-:W-:Y:S01]  /*f890*/  PRMT R23, R23, 0x7632, R23 ;  /* 0x0000763217177816 */ /* 0x000fe20000000017 */
[----:B------:R-:W-:Y:S01]  /*f8a0*/  IMAD.U32 R22, R22, 0x10000, RZ ;  /* 0x0001000016167824 */ /* 0x000fe200078e00ff */
[----:B------:R2:W4:Y:S01]  /*f8b0*/  @P4 LDG.E.EL.128 R56, [R10.64] ;  /* 0x000000060a384981 */ /* 0x000522000c2e1d00 */
[----:B------:R-:W-:-:S03]  /*f8c0*/  IMAD.U32 R20, R20, 0x10000, RZ ;  /* 0x0001000014147824 */ /* 0x000fc600078e00ff */
[----:B------:R2:W3:Y:S01]  /*f8d0*/  @P1 LDG.E.EL.128 R40, [R10.64] ;  /* 0x000000060a281981 */ /* 0x0004e2000c2e1d00 */
[----:B------:R-:W-:Y:S01]  /*f8e0*/  LOP3.LUT P1, RZ, R0, 0x8000000, RZ, 0xc0, !PT ;  /* 0x0800000000ff7812 */ /* 0x000fe2000782c0ff */
[----:B------:R-:W-:Y:S01]  /*f8f0*/  IMAD.U32 R23, R23, 0x10000, RZ ;  /* 0x0001000017177824 */ /* 0x000fe200078e00ff */
[----:B------:R-:W-:Y:S01]  /*f900*/  FADD R35, R22, R12 ;  /* 0x0000000c16237221 */ /* 0x000fe20000000000 */
[----:B------:R-:W-:Y:S01]  /*f910*/  FADD R81, R21, R14 ;  /* 0x0000000e15517221 */ /* 0x000fe20000000000 */
[----:B------:R-:W-:Y:S01]  /*f920*/  FADD R80, R20, R13 ;  /* 0x0000000d14507221 */ /* 0x000fe20000000000 */
[----:B------:R-:W-:Y:S01]  /*f930*/  FADD R82, R23, R15 ;  /* 0x0000000f17527221 */ /* 0x000fe20000000000 */
[----:B------:R-:W-:Y:S01]  /*f940*/  CS2R R12, SRZ ;  /* 0x00000000000c7805 */ /* 0x000fe2000001ff00 */
[----:B------:R-:W-:Y:S01]  /*f950*/  CS2R R14, SRZ ;  /* 0x00000000000e7805 */ /* 0x000fe2000001ff00 */
[----:B------:R-:W-:Y:S01]  /*f960*/  IMAD.U32 R119, R119, 0x10000, RZ ;  /* 0x0001000077777824 */ /* 0x000fe200078e00ff */
[----:B------:R2:W3:Y:S01]  /*f970*/  @P3 LDG.E.EL.128 R52, [R10.64] ;  /* 0x000000060a343981 */ /* 0x0004e2000c2e1d00 */
[----:B------:R-:W-:-:S03]  /*f980*/  IMAD.U32 R29, R29, 0x10000, RZ ;  /* 0x000100001d1d7824 */ /* 0x000fc600078e00ff */
[----:B------:R2:W3:Y:S01]  /*f990*/  @P0 LDG.E.EL.128 R12, [R10.64] ;  /* 0x000000060a0c0981 */ /* 0x0004e2000c2e1d00 */
[----:B------:R-:W-:-:S03]  /*f9a0*/  LOP3.LUT P0, RZ, R0, 0x10, RZ, 0xc0, !PT ;  /* 0x0000001000ff7812 */ /* 0x000fc6000780c0ff */
[----:B------:R2:W3:Y:S01]  /*f9b0*/  @P1 LDG.E.EL.128 R36, [R10.64] ;  /* 0x000000060a241981 */ /* 0x0004e2000c2e1d00 */
[----:B------:R-:W-:Y:S01]  /*f9c0*/  LOP3.LUT P1, RZ, R0, 0x4000000, RZ, 0xc0, !PT ;  /* 0x0400000000ff7812 */ /* 0x000fe2000782c0ff */
[----:B------:R-:W-:Y:S01]  /*f9d0*/  FADD R9, R119, R26 ;  /* 0x0000001a77097221 */ /* 0x000fe20000000000 */
[----:B------:R-:W-:Y:S01]  /*f9e0*/  FADD R159, R29, R27 ;  /* 0x0000001b1d9f7221 */ /* 0x000fe20000000000 */
[----:B------:R-:W-:Y:S01]  /*f9f0*/  FADD R94, R24, R16 ;  /* 0x00000010185e7221 */ /* 0x000fe20000000000 */
[----:B------:R-:W-:Y:S01]  /*fa00*/  FADD R92, R25, R18 ;  /* 0x00000012195c7221 */ /* 0x000fe20000000000 */
[----:B------:R-:W-:Y:S01]  /*fa10*/  CS2R R26, SRZ ;  /* 0x00000000001a7805 */ /* 0x000fe2000001ff00 */
[----:B------:R-:W-:Y:S01]  /*fa20*/  CS2R R24, SRZ ;  /* 0x0000000000187805 */ /* 0x000fe2000001ff00 */
[----:B------:R-:W-:Y:S01]  /*fa30*/  CS2R R20, SRZ ;  /* 0x0000000000147805 */ /* 0x000fe2000001ff00 */
[----:B------:R-:W-:Y:S01]  /*fa40*/  CS2R R22, SRZ ;  /* 0x0000000000167805 */ /* 0x000fe2000001ff00 */
[----:B------:R-:W-:Y:S01]  /*fa50*/  CS2R R16, SRZ ;  /* 0x0000000000107805 */ /* 0x000fe2000001ff00 */
[----:B------:R-:W-:Y:S01]  /*fa60*/  CS2R R18, SRZ ;  /* 0x0000000000127805 */ /* 0x000fe2000001ff00 */
[----:B------:R-:W-:Y:S01]  /*fa70*/  CS2R R28, SRZ ;  /* 0x00000000001c7805 */ /* 0x000fe2000001ff00 */
[----:B------:R2:W3:Y:S01]  /*fa80*/  @P5 LDG.E.EL.128 R24, [R10.64] ;  /* 0x000000060a185981 */ /* 0x0004e2000c2e1d00 */
[----:B------:R-:W-:-:S03]  /*fa90*/  LOP3.LUT P5, RZ, R0, 0x80000000, RZ, 0xc0, !PT ;  /* 0x8000000000ff7812 */ /* 0x000fc600078ac0ff */
[----:B------:R2:W3:Y:S01]  /*faa0*/  @P6 LDG.E.EL.128 R20, [R10.64] ;  /* 0x000000060a146981 */ /* 0x0004e2000c2e1d00 */
[----:B------:R-:W-:-:S03]  /*fab0*/  LOP3.LUT P6, RZ, R0, 0x40000000, RZ, 0xc0, !PT ;  /* 0x4000000000ff7812 */ /* 0x000fc600078cc0ff */
[----:B------:R2:W3:Y:S01]  /*fac0*/  @P2 LDG.E.EL.128 R16, [R10.64] ;  /* 0x000000060a102981 */ /* 0x0004e2000c2e1d00 */
[----:B------:R-:W-:-:S03]  /*fad0*/  LOP3.LUT P2, RZ, R0, 0x20000000, RZ, 0xc0, !PT ;  /* 0x2000000000ff7812 */ /* 0x000fc6000784c0ff */
[----:B------:R2:W3:Y:S01]  /*fae0*/  @P1 LDG.E.EL.128 R28, [R10.64] ;  /* 0x000000060a1c1981 */ /* 0x0004e2000c2e1d00 */
[----:B------:R-:W-:-:S03]  /*faf0*/  LOP3.LUT P1, RZ, R0, 0x2000000, RZ, 0xc0, !PT ;  /* 0x0200000000ff7812 */ /* 0x000fc6000782c0ff */
[----:B------:R2:W3:Y:S01]  /*fb00*/  @P0 LDG.E.EL.128 R60, [R10.64] ;  /* 0x000000060a3c0981 */ /* 0x0004e2000c2e1d00 */
[C---:B------:R-:W-:Y:S02]  /*fb10*/  LOP3.LUT P0, RZ, R0.reuse, 0x1000000, RZ, 0xc0, !PT ;  /* 0x0100000000ff7812 */ /* 0x040fe4000780c0ff */
[----:B------:R-:W-:Y:S01]  /*fb20*/  LOP3.LUT R0, R0, 0xffdfffff, RZ, 0xc0, !PT ;  /* 0xffdfffff00007812 */ /* 0x000fe200078ec0ff */
[----:B------:R2:W3:Y:S03]  /*fb30*/  @P5 LDG.E.EL.128 R48, [R10.64] ;  /* 0x000000060a305981 */ /* 0x0004e6000c2e1d00 */
[----:B------:R-:W-:Y:S01]  /*fb40*/  @P4 LOP3.LUT R0, R0, 0x200000, RZ, 0xfc, !PT ;  /* 0x0020000000004812 */ /* 0x000fe200078efcff */
[----:B------:R2:W3:Y:S04]  /*fb50*/  @P6 LDG.E.EL.128 R76, [R10.64] ;  /* 0x000000060a4c6981 */ /* 0x0004e8000c2e1d00 */
[----:B------:R2:W3:Y:S01]  /*fb60*/  @P1 LDG.E.EL.128 R68, [R10.64] ;  /* 0x000000060a441981 */ /* 0x0004e2000c2e1d00 */
[----:B------:R-:W-:-:S03]  /*fb70*/  LOP3.LUT P4, RZ, R0, 0x80, RZ, 0xc0, !PT ;  /* 0x0000008000ff7812 */ /* 0x000fc6000788c0ff */
[----:B------:R2:W3:Y:S01]  /*fb80*/  @P0 LDG.E.EL.128 R72, [R10.64] ;  /* 0x000000060a480981 */ /* 0x0004e2000c2e1d00 */
[----:B------:R-:W-:-:S03]  /*fb90*/  LOP3.LUT R0, R0, 0xffbfffff, RZ, 0xc0, !PT ;  /* 0xffbfffff00007812 */ /* 0x000fc600078ec0ff */
[----:B------:R2:W3:Y:S01]  /*fba0*/  @P2 LDG.E.EL.128 R64, [R10.64] ;  /* 0x000000060a402981 */ /* 0x0004e2000c2e1d00 */
[C---:B------:R-:W-:Y:S01]  /*fbb0*/  PRMT R108, R100.reuse, 0x7632, R108 ;  /* 0x00007632646c7816 */ /* 0x040fe2000000006c */
[----:B------:R-:W-:Y:S01]  /*fbc0*/  IMAD.U32 R109, R100, 0x10000, RZ ;  /* 0x00010000646d7824 */ /* 0x000fe200078e00ff */
[C---:B------:R-:W-:Y:S01]  /*fbd0*/  PRMT R100, R101.reuse, 0x7632, R100 ;  /* 0x0000763265647816 */ /* 0x040fe20000000064 */
[----:B------:R-:W-:Y:S01]  /*fbe0*/  IMAD.U32 R110, R101, 0x10000, RZ ;  /* 0x00010000656e7824 */ /* 0x000fe200078e00ff */
[----:B------:R-:W-:Y:S01]  /*fbf0*/  PRMT R101, R102, 0x7632, R101 ;  /* 0x0000763266657816 */ /* 0x000fe20000000065 */
[C---:B------:R-:W-:Y:S01]  /*fc00*/  IMAD.U32 R216, R96.reuse, 0x10000, RZ ;  /* 0x0001000060d87824 */ /* 0x040fe200078e00ff */
[----:B------:R-:W-:Y:S01]  /*fc10*/  PRMT R217, R96, 0x7632, R217 ;  /* 0x0000763260d97816 */ /* 0x000fe200000000d9 */
[C---:B------:R-:W-:Y:S01]  /*fc20*/  IMAD.U32 R90, R97.reuse, 0x10000, RZ ;  /* 0x00010000615a7824 */ /* 0x040fe200078e00ff */
[----:B------:R-:W-:Y:S01]  /*fc30*/  PRMT R89, R97, 0x7632, R89 ;  /* 0x0000763261597816 */ /* 0x000fe20000000059 */
[----:B------:R-:W-:Y:S01]  /*fc40*/  IMAD.U32 R111, R102, 0x10000, RZ ;  /* 0x00010000666f7824 */ /* 0x000fe200078e00ff */
[----:B--2---:R-:W-:Y:S01]  /*fc50*/  PRMT R10, R104, 0x7632, R10 ;  /* 0x00007632680a7816 */ /* 0x004fe2000000000a */
[----:B------:R1:W4:Y:S01]  /*fc60*/  @P4 LDG.E.EL.128 R124, [R4.64+0x7800] ;  /* 0x00780006047c4981 */ /* 0x000322000c2e1d00 */
[----:B------:R-:W-:-:S02]  /*fc70*/  PRMT R11, R105, 0x7632, R11 ;  /* 0x00007632690b7816 */ /* 0x000fc4000000000b */
[----:B------:R-:W-:Y:S01]  /*fc80*/  @P3 LOP3.LUT R0, R0, 0x400000, RZ, 0xfc, !PT ;  /* 0x0040000000003812 */ /* 0x000fe200078efcff */
[----:B------:R-:W-:Y:S01]  /*fc90*/  IMAD.U32 R10, R10, 0x10000, RZ ;  /* 0x000100000a0a7824 */ /* 0x000fe200078e00ff */
[----:B------:R-:W-:Y:S01]  /*fca0*/  PRMT R32, R98, 0x7632, R32 ;  /* 0x0000763262207816 */ /* 0x000fe20000000020 */
[----:B------:R-:W-:Y:S01]  /*fcb0*/  IMAD.U32 R11, R11, 0x10000, RZ ;  /* 0x000100000b0b7824 */ /* 0x000fe200078e00ff */
[----:B------:R-:W-:Y:S01]  /*fcc0*/  LOP3.LUT R0, R0, 0xff7fffff, RZ, 0xc0, !PT ;  /* 0xff7fffff00007812 */ /* 0x000fe200078ec0ff */
[----:B------:R-:W-:Y:S01]  /*fcd0*/  FADD R241, R10, R241 ;  /* 0x000000f10af17221 */ /* 0x000fe20000000000 */
[----:B------:R-:W-:Y:S01]  /*fce0*/  IMAD.U32 R100, R100, 0x10000, RZ ;  /* 0x0001000064647824 */ /* 0x000fe200078e00ff */
[----:B------:R-:W-:Y:S01]  /*fcf0*/  FADD R243, R11, R243 ;  /* 0x000000f30bf37221 */ /* 0x000fe20000000000 */
[----:B------:R-:W-:Y:S01]  /*fd00*/  IMAD.U32 R101, R101, 0x10000, RZ ;  /* 0x0001000065657824 */ /* 0x000fe200078e00ff */
[C---:B------:R-:W-:Y:S01]  /*fd10*/  PRMT R34, R99.reuse, 0x7632, R34 ;  /* 0x0000763263227816 */ /* 0x040fe20000000022 */
[----:B------:R-:W-:Y:S01]  /*fd20*/  IMAD.U32 R11, R98, 0x10000, RZ ;  /* 0x00010000620b7824 */ /* 0x000fe200078e00ff */
[----:B------:R-:W-:Y:S01]  /*fd30*/  CS2R R96, SRZ ;  /* 0x0000000000607805 */ /* 0x000fe2000001ff00 */
[----:B------:R-:W-:Y:S01]  /*fd40*/  IMAD.U32 R10, R99, 0x10000, RZ ;  /* 0x00010000630a7824 */ /* 0x000fe200078e00ff */
[----:B------:R1:W4:Y:S01]  /*fd50*/  @P4 LDG.E.EL.128 R132, [R6.64+0xf010] ;  /* 0x00f0100606844981 */ /* 0x000322000c2e1d00 */
[----:B------:R-:W-:Y:S01]  /*fd60*/  CS2R R98, SRZ ;  /* 0x0000000000627805 */ /* 0x000fe2000001ff00 */
[----:B------:R-:W-:Y:S01]  /*fd70*/  @P5 LOP3.LUT R0, R0, 0x800000, RZ, 0xfc, !PT ;  /* 0x0080000000005812 */ /* 0x000fe200078efcff */
[----:B------:R-:W-:Y:S01]  /*fd80*/  FADD R251, R100, R251 ;  /* 0x000000fb64fb7221 */ /* 0x000fe20000000000 */
[----:B------:R-:W-:Y:S01]  /*fd90*/  FADD R245, R101, R245 ;  /* 0x000000f565f57221 */ /* 0x000fe20000000000 */
[----:B------:R-:W-:-:S02]  /*fda0*/  PRMT R102, R103, 0x7632, R102 ;  /* 0x0000763267667816 */ /* 0x000fc40000000066 */
[----:B------:R-:W-:Y:S01]  /*fdb0*/  PRMT R100, R106, 0x7632, R100 ;  /* 0x000076326a647816 */ /* 0x000fe20000000064 */
[----:B------:R1:W4:Y:S01]  /*fdc0*/  @P4 LDG.E.EL.128 R96, [R6.64+0xf000] ;  /* 0x00f0000606604981 */ /* 0x000322000c2e1d00 */
[----:B------:R-:W-:Y:S02]  /*fdd0*/  PRMT R101, R107, 0x7632, R101 ;  /* 0x000076326b657816 */ /* 0x000fe40000000065 */
[C---:B------:R-:W-:Y:S02]  /*fde0*/  LOP3.LUT P5, RZ, R0.reuse, 0x40, RZ, 0xc0, !PT ;  /* 0x0000004000ff7812 */ /* 0x040fe400078ac0ff */
[C---:B------:R-:W-:Y:S02]  /*fdf0*/  LOP3.LUT P3, RZ, R0.reuse, 0x20, RZ, 0xc0, !PT ;  /* 0x0000002000ff7812 */ /* 0x040fe4000786c0ff */
[----:B------:R-:W-:Y:S01]  /*fe00*/  LOP3.LUT P4, RZ, R0, 0x10, RZ, 0xc0, !PT ;  /* 0x0000001000ff7812 */ /* 0x000fe2000788c0ff */
[----:B------:R-:W-:Y:S02]  /*fe10*/  IMAD.U32 R116, R116, 0x10000, RZ ;  /* 0x0001000074747824 */ /* 0x000fe400078e00ff */
[----:B------:R-:W-:-:S02]  /*fe20*/  IMAD.U32 R117, R117, 0x10000, RZ ;  /* 0x0001000075757824 */ /* 0x000fc400078e00ff */
[----:B------:R-:W-:Y:S02]  /*fe30*/  IMAD.U32 R103, R103, 0x10000, RZ ;  /* 0x0001000067677824 */ /* 0x000fe400078e00ff */
[----:B------:R-:W-:Y:S02]  /*fe40*/  IMAD.U32 R108, R108, 0x10000, RZ ;  /* 0x000100006c6c7824 */ /* 0x000fe400078e00ff */
[----:B------:R-:W-:Y:S02]  /*fe50*/  IMAD.U32 R102, R102, 0x10000, RZ ;  /* 0x0001000066667824 */ /* 0x000fe400078e00ff */
[----:B------:R-:W-:Y:S02]  /*fe60*/  IMAD.U32 R104, R104, 0x10000, RZ ;  /* 0x0001000068687824 */ /* 0x000fe400078e00ff */
[----:B------:R-:W-:Y:S02]  /*fe70*/  IMAD.U32 R105, R105, 0x10000, RZ ;  /* 0x0001000069697824 */ /* 0x000fe400078e00ff */
[----:B------:R-:W-:-:S02]  /*fe80*/  IMAD.U32 R106, R106, 0x10000, RZ ;  /* 0x000100006a6a7824 */ /* 0x000fc400078e00ff */
[----:B------:R-:W-:Y:S02]  /*fe90*/  IMAD.U32 R107, R107, 0x10000, RZ ;  /* 0x000100006b6b7824 */ /* 0x000fe400078e00ff */
[----:B------:R-:W-:Y:S02]  /*fea0*/  IMAD.U32 R100, R100, 0x10000, RZ ;  /* 0x0001000064647824 */ /* 0x000fe400078e00ff */
[----:B------:R-:W-:Y:S01]  /*feb0*/  IMAD.U32 R101, R101, 0x10000, RZ ;  /* 0x0001000065657824 */ /* 0x000fe200078e00ff */
[----:B------:R-:W-:Y:S01]  /*fec0*/  FADD R158, R116, R120 ;  /* 0x00000078749e7221 */ /* 0x000fe20000000000 */
        /* <DEDUP_REMOVED lines=23> */
[----:B------:R1:W4:Y:S04]  /*10040*/  @P5 LDG.E.EL.128 R112, [R4.64+0x7800] ;  /* 0x0078000604705981 */ /* 0x000328000c2e1d00 */
[----:B------:R1:W4:Y:S04]  /*10050*/  @P5 LDG.E.EL.128 R128, [R6.64+0xf000] ;  /* 0x00f0000606805981 */ /* 0x000328000c2e1d00 */
[----:B------:R1:W4:Y:S01]  /*10060*/  @P5 LDG.E.EL.128 R120, [R6.64+0xf010] ;  /* 0x00f0100606785981 */ /* 0x000322000c2e1d00 */
[----:B------:R-:W-:-:S03]  /*10070*/  LOP3.LUT P5, RZ, R0, 0x800000, RZ, 0xc0, !PT ;  /* 0x0080000000ff7812 */ /* 0x000fc600078ac0ff */
[----:B------:R1:W4:Y:S04]  /*10080*/  @P3 LDG.E.EL.128 R100, [R4.64+0x7800] ;  /* 0x0078000604643981 */ /* 0x000328000c2e1d00 */
[----:B------:R1:W4:Y:S04]  /*10090*/  @P3 LDG.E.EL.128 R116, [R6.64+0xf000] ;  /* 0x00f0000606743981 */ /* 0x000328000c2e1d00 */
[----:B------:R1:W4:Y:S01]  /*100a0*/  @P3 LDG.E.EL.128 R108, [R6.64+0xf010] ;  /* 0x00f01006066c3981 */ /* 0x000322000c2e1d00 */
[----:B------:R-:W-:-:S03]  /*100b0*/  LOP3.LUT P3, RZ, R0, 0x400000, RZ, 0xc0, !PT ;  /* 0x0040000000ff7812 */ /* 0x000fc6000786c0ff */
[----:B------:R1:W4:Y:S04]  /*100c0*/  @P4 LDG.E.EL.128 R172, [R4.64+0x7800] ;  /* 0x0078000604ac4981 */ /* 0x000328000c2e1d00 */
[----:B------:R1:W4:Y:S04]  /*100d0*/  @P4 LDG.E.EL.128 R104, [R6.64+0xf000] ;  /* 0x00f0000606684981 */ /* 0x000328000c2e1d00 */
[----:B------:R1:W4:Y:S01]  /*100e0*/  @P4 LDG.E.EL.128 R180, [R6.64+0xf010] ;  /* 0x00f0100606b44981 */ /* 0x000322000c2e1d00 */
        /* <DEDUP_REMOVED lines=29> */
[----:B------:R1:W4:Y:S01]  /*102c0*/  @P4 LDG.E.EL.128 R176, [R6.64+0xf000] ;  /* 0x00f0000606b04981 */ /* 0x000322000c2e1d00 */
[----:B------:R-:W-:Y:S01]  /*102d0*/  CS2R R160, SRZ ;  /* 0x0000000000a07805 */ /* 0x000fe2000001ff00 */
[----:B------:R-:W-:-:S02]  /*102e0*/  CS2R R162, SRZ ;  /* 0x0000000000a27805 */ /* 0x000fc4000001ff00 */
[----:B------:R1:W4:Y:S01]  /*102f0*/  @P4 LDG.E.EL.128 R168, [R6.64+0xf010] ;  /* 0x00f0100606a84981 */ /* 0x000322000c2e1d00 */
[----:B------:R-:W-:Y:S01]  /*10300*/  CS2R R220, SRZ ;  /* 0x0000000000dc7805 */ /* 0x000fe2000001ff00 */
[----:B------:R-:W-:Y:S02]  /*10310*/  CS2R R222, SRZ ;  /* 0x0000000000de7805 */ /* 0x000fe4000001ff00 */
[----:B------:R1:W4:Y:S01]  /*10320*/  @P3 LDG.E.EL.128 R164, [R6.64+0xf000] ;  /* 0x00f0000606a43981 */ /* 0x000322000c2e1d00 */
[----:B------:R-:W-:Y:S01]  /*10330*/  CS2R R218, SRZ ;  /* 0x0000000000da7805 */ /* 0x000fe2000001ff00 */
[----:B------:R-:W-:Y:S02]  /*10340*/  CS2R R232, SRZ ;  /* 0x0000000000e87805 */ /* 0x000fe4000001ff00 */
        /* <DEDUP_REMOVED lines=10> */
[----:B------:R-:W-:-:S03]  /*103f0*/  CS2R R238, SRZ ;  /* 0x0000000000ee7805 */ /* 0x000fc6000001ff00 */
[----:B------:R1:W4:Y:S04]  /*10400*/  @P6 LDG.E.EL.128 R208, [R6.64+0xf010] ;  /* 0x00f0100606d06981 */ /* 0x000328000c2e1d00 */
[----:B------:R1:W4:Y:S04]  /*10410*/  @P0 LDG.E.EL.128 R204, [R6.64+0xf000] ;  /* 0x00f0000606cc0981 */ /* 0x000328000c2e1d00 */
[----:B------:R1:W4:Y:S04]  /*10420*/  @P0 LDG.E.EL.128 R200, [R6.64+0xf010] ;  /* 0x00f0100606c80981 */ /* 0x000328000c2e1d00 */
[----:B------:R1:W4:Y:S04]  /*10430*/  @P1 LDG.E.EL.128 R196, [R6.64+0xf000] ;  /* 0x00f0000606c41981 */ /* 0x000328000c2e1d00 */
[----:B------:R1:W4:Y:S04]  /*10440*/  @P1 LDG.E.EL.128 R192, [R6.64+0xf010] ;  /* 0x00f0100606c01981 */ /* 0x000328000c2e1d00 */
[----:B------:R1:W4:Y:S04]  /*10450*/  @P2 LDG.E.EL.128 R188, [R6.64+0xf000] ;  /* 0x00f0000606bc2981 */ /* 0x000328000c2e1d00 */
[----:B------:R1:W4:Y:S01]  /*10460*/  @P2 LDG.E.EL.128 R184, [R6.64+0xf010] ;  /* 0x00f0100606b82981 */ /* 0x000322000c2e1d00 */
[----:B------:R-:W-:-:S03]  /*10470*/  FADD R214, R90, R214 ;  /* 0x000000d65ad67221 */ /* 0x000fc60000000000 */
[----:B------:R4:W4:Y:S04]  /*10480*/  @P4 LDG.E.EL.128 R160, [R4.64+0x7800] ;  /* 0x0078000604a04981 */ /* 0x000928000c2e1d00 */
[----:B------:R4:W4:Y:S01]  /*10490*/  @P3 LDG.E.EL.128 R220, [R4.64+0x7800] ;  /* 0x0078000604dc3981 */ /* 0x000922000c2e1d00 */
[----:B-1----:R-:W-:Y:S02]  /*104a0*/  IMAD.MOV.U32 R7, RZ, RZ, R217 ;  /* 0x000000ffff077224 */ /* 0x002fe400078e00d9 */
[----:B------:R-:W-:Y:S01]  /*104b0*/  IMAD.MOV.U32 R6, RZ, RZ, R216 ;  /* 0x000000ffff067224 */ /* 0x000fe200078e00d8 */
[----:B------:R4:W4:Y:S01]  /*104c0*/  @P6 LDG.E.EL.128 R232, [R4.64+0x7800] ;  /* 0x0078000604e86981 */ /* 0x000922000c2e1d00 */
[----:B------:R-:W-:-:S03]  /*104d0*/  CS2R R216, SRZ ;  /* 0x0000000000d87805 */ /* 0x000fc6000001ff00 */
[----:B------:R4:W4:Y:S04]  /*104e0*/  @P0 LDG.E.EL.128 R228, [R4.64+0x7800] ;  /* 0x0078000604e40981 */ /* 0x000928000c2e1d00 */
[----:B------:R4:W4:Y:S04]  /*104f0*/  @P5 LDG.E.EL.128 R216, [R4.64+0x7800] ;  /* 0x0078000604d85981 */ /* 0x000928000c2e1d00 */
[----:B------:R4:W4:Y:S04]  /*10500*/  @P1 LDG.E.EL.128 R224, [R4.64+0x7800] ;  /* 0x0078000604e01981 */ /* 0x000928000c2e1d00 */
[----:B------:R4:W4:Y:S02]  /*10510*/  @P2 LDG.E.EL.128 R236, [R4.64+0x7800] ;  /* 0x0078000604ec2981 */ /* 0x000924000c2e1d00 */
[----:B----4-:R-:W-:-:S02]  /*10520*/  IMAD.U32 R4, R89, 0x10000, RZ ;  /* 0x0001000059047824 */ /* 0x010fc400078e00ff */
[----:B------:R-:W4:Y:S04]  /*10530*/  LDL.LU R89, [R1+0x730] ;  /* 0x0007300001597983 */ /* 0x000f280000300800 */
[----:B------:R-:W3:Y:S01]  /*10540*/  LDL.LU R90, [R1+0x72c] ;  /* 0x00072c00015a7983 */ /* 0x000ee20000300800 */
[----:B------:R-:W-:-:S03]  /*10550*/  FADD R215, R4, R215 ;  /* 0x000000d704d77221 */ /* 0x000fc60000000000 */
[----:B------:R-:W1:Y:S01]  /*10560*/  LDS R4, [R2] ;  /* 0x0000000002047984 */ /* 0x000e620000000800 */
[----:B------:R-:W-:Y:S01]  /*10570*/  IMAD.U32 R5, R7, 0x10000, RZ ;  /* 0x0001000007057824 */ /* 0x000fe200078e00ff */
[----:B------:R-:W-:Y:S02]  /*10580*/  FADD R212, R6, R212 ;  /* 0x000000d406d47221 */ /* 0x000fe40000000000 */
[----:B------:R-:W1:Y:S01]  /*10590*/  LDS R6, [R3+0x1000] ;  /* 0x0010000003067984 */ /* 0x000e620000000800 */
[----:B------:R-:W-:-:S03]  /*105a0*/  FADD R213, R5, R213 ;  /* 0x000000d505d57221 */ /* 0x000fc60000000000 */
[----:B------:R-:W1:Y:S04]  /*105b0*/  LDS R5, [R2+0x40] ;  /* 0x0000400002057984 */ /* 0x000e680000000800 */
[----:B-1----:R-:W-:Y:S04]  /*105c0*/  STL [R1+0x2d4], R4 ;  /* 0x0002d40401007387 */ /* 0x002fe80000100800 */
[----:B------:R-:W1:Y:S04]  /*105d0*/  LDS R4, [R3+0x1040] ;  /* 0x0010400003047984 */ /* 0x000e680000000800 */
[----:B------:R-:W-:Y:S04]  /*105e0*/  STL [R1+0x2ec], R6 ;  /* 0x0002ec0601007387 */ /* 0x000fe80000100800 */
[----:B------:R-:W1:Y:S04]  /*105f0*/  LDS R6, [R2+0x80] ;  /* 0x0000800002067984 */ /* 0x000e680000000800 */
[----:B------:R-:W-:Y:S04]  /*10600*/  STL [R1+0x33c], R5 ;  /* 0x00033c0501007387 */ /* 0x000fe80000100800 */
        /* <DEDUP_REMOVED lines=21> */
[----:B------:R-:W-:Y:S06]  /*10760*/  BAR.SYNC.DEFER_BLOCKING 0x0 ;  /* 0x0000000000007b1d */ /* 0x000fec0000010000 */
[----:B------:R-:W-:Y:S04]  /*10770*/  STL [R1+0x404], R6 ;  /* 0x0004040601007387 */ /* 0x000fe80000100800 */
[----:B------:R-:W-:Y:S04]  /*10780*/  STL [R1+0x400], R5 ;  /* 0x0004000501007387 */ /* 0x000fe80000100800 */
[----:B-1----:R-:W-:Y:S04]  /*10790*/  STL [R1+0x3fc], R4 ;  /* 0x0003fc0401007387 */ /* 0x002fe80000100800 */
[----:B---3--:R-:W-:Y:S04]  /*107a0*/  STS.128 [R90], R24 ;  /* 0x000000185a007388 */ /* 0x008fe80000000c00 */
[----:B----4-:R-:W-:Y:S04]  /*107b0*/  STS.128 [R89], R20 ;  /* 0x0000001459007388 */ /* 0x010fe80000000c00 */
[----:B------:R-:W-:Y:S04]  /*107c0*/  STS.128 [R88], R16 ;  /* 0x0000001058007388 */ /* 0x000fe80000000c00 */
[----:B------:R-:W-:Y:S04]  /*107d0*/  STS.128 [R252], R12 ;  /* 0x0000000cfc007388 */ /* 0x000fe80000000c00 */
[----:B------:R-:W-:Y:S06]  /*107e0*/  BAR.SYNC.DEFER_BLOCKING 0x0 ;  /* 0x0000000000007b1d */ /* 0x000fec0000010000 */
[----:B------:R-:W1:Y:S04]  /*107f0*/  LDS R4, [R2] ;  /* 0x0000000002047984 */ /* 0x000e680000000800 */
[----:B------:R-:W3:Y:S04]  /*10800*/  LDS R6, [R3+0x1000] ;  /* 0x0010000003067984 */ /* 0x000ee80000000800 */
[----:B------:R-:W4:Y:S04]  /*10810*/  LDS R5, [R2+0x40] ;  /* 0x0000400002057984 */ /* 0x000f280000000800 */
[----:B-1----:R-:W-:Y:S04]  /*10820*/  STL [R1+0x21c], R4 ;  /* 0x00021c0401007387 */ /* 0x002fe80000100800 */
[----:B------:R-:W1:Y:S04]  /*10830*/  LDS R4, [R3+0x1040] ;  /* 0x0010400003047984 */ /* 0x000e680000000800 */
[----:B---3--:R-:W-:Y:S04]  /*10840*/  STL [R1+0x224], R6 ;  /* 0x0002240601007387 */ /* 0x008fe80000100800 */
[----:B------:R-:W3:Y:S04]  /*10850*/  LDS R6, [R2+0x80] ;  /* 0x0000800002067984 */ /* 0x000ee80000000800 */
[----:B----4-:R-:W-:Y:S04]  /*10860*/  STL [R1+0x2d8], R5 ;  /* 0x0002d80501007387 */ /* 0x010fe80000100800 */
        /* <DEDUP_REMOVED lines=21> */
[----:B------:R-:W-:Y:S06]  /*109c0*/  BAR.SYNC.DEFER_BLOCKING 0x0 ;  /* 0x0000000000007b1d */ /* 0x000fec0000010000 */
[----:B------:R-:W-:Y:S04]  /*109d0*/  STS.128 [R90], R44 ;  /* 0x0000002c5a007388 */ /* 0x000fe80000000c00 */
[----:B------:R-:W-:Y:S04]  /*109e0*/  STS.128 [R89], R40 ;  /* 0x0000002859007388 */ /* 0x000fe80000000c00 */
[----:B------:R-:W-:Y:S04]  /*109f0*/  STS.128 [R88], R36 ;  /* 0x0000002458007388 */ /* 0x000fe80000000c00 */
[----:B------:R-:W-:Y:S04]  /*10a00*/  STS.128 [R252], R28 ;  /* 0x0000001cfc007388 */ /* 0x000fe80000000c00 */
[----:B---3--:R-:W-:Y:S04]  /*10a10*/  STL [R1+0x3f0], R6 ;  /* 0x0003f00601007387 */ /* 0x008fe80000100800 */
[----:B------:R-:W-:Y:S06]  /*10a20*/  BAR.SYNC.DEFER_BLOCKING 0x0 ;  /* 0x0000000000007b1d */ /* 0x000fec0000010000 */
[----:B----4-:R-:W-:Y:S04]  /*10a30*/  STL [R1+0x3f4], R5 ;  /* 0x0003f40501007387 */ /* 0x010fe80000100800 */
[----:B-1----:R-:W-:Y:S04]  /*10a40*/  STL [R1+0x3a0], R4 ;  /* 0x0003a00401007387 */ /* 0x002fe80000100800 */
        /* <DEDUP_REMOVED lines=34> */
[----:B------:R-:W-:Y:S06]  /*10c70*/  BAR.SYNC.DEFER_BLOCKING 0x0 ;  /* 0x0000000000007b1d */ /* 0x000fec0000010000 */
[----:B---3--:R-:W-:Y:S04]  /*10c80*/  STL [R1+0x3e0], R6 ;  /* 0x0003e00601007387 */ /* 0x008fe80000100800 */
[----:B----4-:R-:W-:Y:S04]  /*10c90*/  STL [R1+0x3dc], R5 ;  /* 0x0003dc0501007387 */ /* 0x010fe80000100800 */
[----:B------:R-:W3:Y:S04]  /*10ca0*/  LDS R5, [R2] ;  /* 0x0000000002057984 */ /* 0x000ee80000000800 */
[----:B-1----:R1:W-:Y:S04]  /*10cb0*/  STL [R1+0x3d8], R4 ;  /* 0x0003d80401007387 */ /* 0x0023e80000100800 */
[----:B------:R-:W4:Y:S04]  /*10cc0*/  LDS R7, [R3+0x1000] ;  /* 0x0010000003077984 */ /* 0x000f280000000800 */
[----:B------:R-:W4:Y:S01]  /*10cd0*/  LDS R6, [R2+0x40] ;  /* 0x0000400002067984 */ /* 0x000f220000000800 */
[----:B-1----:R-:W-:-:S03]  /*10ce0*/  IMAD.U32 R4, R32, 0x10000, RZ ;  /* 0x0001000020047824 */ /* 0x002fc600078e00ff */
[----:B------:R-:W2:Y:S04]  /*10cf0*/  LDL.LU R32, [R1+0x728] ;  /* 0x0007280001207983 */ /* 0x000ea80000300800 */
[----:B---3--:R-:W-:Y:S04]  /*10d00*/  STL [R1+0x27c], R5 ;  /* 0x00027c0501007387 */ /* 0x008fe80000100800 */
[----:B------:R-:W1:Y:S04]  /*10d10*/  LDS R5, [R3+0x1040] ;  /* 0x0010400003057984 */ /* 0x000e680000000800 */
[----:B----4-:R-:W-:Y:S04]  /*10d20*/  STL [R1+0x240], R7 ;  /* 0x0002400701007387 */ /* 0x010fe80000100800 */
[----:B------:R-:W3:Y:S04]  /*10d30*/  LDS R7, [R2+0x80] ;  /* 0x0000800002077984 */ /* 0x000ee80000000800 */
[----:B------:R-:W-:Y:S04]  /*10d40*/  STL [R1+0x310], R6 ;  /* 0x0003100601007387 */ /* 0x000fe80000100800 */
[----:B------:R-:W4:Y:S04]  /*10d50*/  LDS R6, [R3+0x1080] ;  /* 0x0010800003067984 */ /* 0x000f280000000800 */
[----:B-1----:R-:W-:Y:S04]  /*10d60*/  STL [R1+0x308], R5 ;  /* 0x0003080501007387 */ /* 0x002fe80000100800 */
[----:B------:R-:W1:Y:S04]  /*10d70*/  LDS R5, [R2+0xc0] ;  /* 0x0000c00002057984 */ /* 0x000e680000000800 */
[----:B---3--:R-:W-:Y:S04]  /*10d80*/  STL [R1+0x358], R7 ;  /* 0x0003580701007387 */ /* 0x008fe80000100800 */
[----:B------:R-:W3:Y:S04]  /*10d90*/  LDS R7, [R3+0x10c0] ;  /* 0x0010c00003077984 */ /* 0x000ee80000000800 */
[----:B----4-:R-:W-:Y:S04]  /*10da0*/  STL [R1+0x354], R6 ;  /* 0x0003540601007387 */ /* 0x010fe80000100800 */
[----:B------:R-:W4:Y:S01]  /*10db0*/  LDS R6, [R2+0x100] ;  /* 0x0001000002067984 */ /* 0x000f220000000800 */
[----:B------:R-:W-:-:S03]  /*10dc0*/  LOP3.LUT R0, R0, 0xffffdfff, RZ, 0xc0, !PT ;  /* 0xffffdfff00007812 */ /* 0x000fc600078ec0ff */
[----:B-1----:R-:W-:Y:S04]  /*10dd0*/  STL [R1+0x37c], R5 ;  /* 0x00037c0501007387 */ /* 0x002fe80000100800 */
[----:B------:R-:W1:Y:S01]  /*10de0*/  LDS R5, [R3+0x1100] ;  /* 0x0011000003057984 */ /* 0x000e620000000800 */
[----:B------:R-:W-:-:S04]  /*10df0*/  @P4 LOP3.LUT R0, R0, 0x2000, RZ, 0xfc, !PT ;  /* 0x0000200000004812 */ /* 0x000fc800078efcff */
[C---:B------:R-:W-:Y:S02]  /*10e00*/  LOP3.LUT P4, RZ, R0.reuse, 0x200, RZ, 0xc0, !PT ;  /* 0x0000020000ff7812 */ /* 0x040fe4000788c0ff */
[----:B------:R-:W-:Y:S01]  /*10e10*/  LOP3.LUT R0, R0, 0xfffbffff, RZ, 0xc0, !PT ;  /* 0xfffbffff00007812 */ /* 0x000fe200078ec0ff */
[----:B---3--:R-:W-:Y:S04]  /*10e20*/  STL [R1+0x370], R7 ;  /* 0x0003700701007387 */ /* 0x008fe80000100800 */
[----:B------:R-:W3:Y:S04]  /*10e30*/  LDS R7, [R2+0x140] ;  /* 0x0001400002077984 */ /* 0x000ee80000000800 */
[----:B----4-:R-:W-:Y:S02]  /*10e40*/  STL [R1+0x390], R6 ;  /* 0x0003900601007387 */ /* 0x010fe40000100800 */
[----:B------:R-:W-:-:S02]  /*10e50*/  @P4 LOP3.LUT R0, R0, 0x40000, RZ, 0xfc, !PT ;  /* 0x0004000000004812 */ /* 0x000fc400078efcff */
[----:B------:R-:W4:Y:S02]  /*10e60*/  LDS R6, [R3+0x1140] ;  /* 0x0011400003067984 */ /* 0x000f240000000800 */
[C---:B------:R-:W-:Y:S02]  /*10e70*/  LOP3.LUT P4, RZ, R0.reuse, 0x400, RZ, 0xc0, !PT ;  /* 0x0000040000ff7812 */ /* 0x040fe4000788c0ff */
[----:B------:R-:W-:Y:S01]  /*10e80*/  LOP3.LUT R0, R0, 0xfff7ffff, RZ, 0xc0, !PT ;  /* 0xfff7ffff00007812 */ /* 0x000fe200078ec0ff */
[----:B-1----:R-:W-:Y:S04]  /*10e90*/  STL [R1+0x378], R5 ;  /* 0x0003780501007387 */ /* 0x002fe80000100800 */
[----:B------:R-:W1:Y:S06]  /*10ea0*/  LDS R5, [R2+0x180] ;  /* 0x0001800002057984 */ /* 0x000e6c0000000800 */
[----:B------:R-:W-:-:S04]  /*10eb0*/  @P4 LOP3.LUT R0, R0, 0x80000, RZ, 0xfc, !PT ;  /* 0x0008000000004812 */ /* 0x000fc800078efcff */
[C---:B------:R-:W-:Y:S02]  /*10ec0*/  LOP3.LUT P4, RZ, R0.reuse, 0x800, RZ, 0xc0, !PT ;  /* 0x0000080000ff7812 */ /* 0x040fe4000788c0ff */
[----:B------:R-:W-:Y:S01]  /*10ed0*/  LOP3.LUT R0, R0, 0xffefffff, RZ, 0xc0, !PT ;  /* 0xffefffff00007812 */ /* 0x000fe200078ec0ff */
[----:B---3--:R-:W-:Y:S04]  /*10ee0*/  STL [R1+0x398], R7 ;  /* 0x0003980701007387 */ /* 0x008fe80000100800 */
[----:B------:R-:W3:Y:S06]  /*10ef0*/  LDS R7, [R3+0x1180] ;  /* 0x0011800003077984 */ /* 0x000eec0000000800 */
[----:B------:R-:W-:-:S04]  /*10f00*/  @P4 LOP3.LUT R0, R0, 0x100000, RZ, 0xfc, !PT ;  /* 0x0010000000004812 */ /* 0x000fc800078efcff */
[C---:B------:R-:W-:Y:S02]  /*10f10*/  LOP3.LUT P4, RZ, R0.reuse, 0x1000, RZ, 0xc0, !PT ;  /* 0x0000100000ff7812 */ /* 0x040fe4000788c0ff */
[----:B------:R-:W-:Y:S01]  /*10f20*/  LOP3.LUT R0, R0, 0xffffbfff, RZ, 0xc0, !PT ;  /* 0xffffbfff00007812 */ /* 0x000fe200078ec0ff */
[----:B----4-:R-:W-:Y:S03]  /*10f30*/  STL [R1+0x384], R6 ;  /* 0x0003840601007387 */ /* 0x010fe60000100800 */
[----:B------:R-:W-:Y:S01]  /*10f40*/  @P3 LOP3.LUT R0, R0, 0x4000, RZ, 0xfc, !PT ;  /* 0x0000400000003812 */ /* 0x000fe200078efcff */
[----:B------:R-:W4:Y:S03]  /*10f50*/  LDS R6, [R2+0x1c0] ;  /* 0x0001c00002067984 */ /* 0x000f260000000800 */
[C---:B------:R-:W-:Y:S01]  /*10f60*/  LOP3.LUT P3, RZ, R0.reuse, 0x20, RZ, 0xc0, !PT ;  /* 0x0000002000ff7812 */ /* 0x040fe2000786c0ff */
[----:B-1----:R-:W-:Y:S04]  /*10f70*/  STL [R1+0x3b8], R5 ;  /* 0x0003b80501007387 */ /* 0x002fe80000100800 */
[----:B------:R-:W1:Y:S04]  /*10f80*/  LDS R5, [R3+0x11c0] ;  /* 0x0011c00003057984 */ /* 0x000e680000000800 */
[----:B------:R-:W-:Y:S01]  /*10f90*/  BAR.SYNC.DEFER_BLOCKING 0x0 ;  /* 0x0000000000007b1d */ /* 0x000fe20000010000 */
[----:B------:R-:W-:-:S04]  /*10fa0*/  LOP3.LUT R0, R0, 0xffff7fff, RZ, 0xc0, !PT ;  /* 0xffff7fff00007812 */ /* 0x000fc800078ec0ff */
[----:B------:R-:W-:-:S04]  /*10fb0*/  @P3 LOP3.LUT R0, R0, 0x8000, RZ, 0xfc, !PT ;  /* 0x0000800000003812 */ /* 0x000fc800078efcff */
[C---:B------:R-:W-:Y:S02]  /*10fc0*/  LOP3.LUT P3, RZ, R0.reuse, 0x40, RZ, 0xc0, !PT ;  /* 0x0000004000ff7812 */ /* 0x040fe4000786c0ff */
[----:B------:R-:W-:Y:S01]  /*10fd0*/  LOP3.LUT R0, R0, 0xfffeffff, RZ, 0xc0, !PT ;  /* 0xfffeffff00007812 */ /* 0x000fe200078ec0ff */
[----:B------:R-:W-:Y:S04]  /*10fe0*/  STS.128 [R90], R76 ;  /* 0x0000004c5a007388 */ /* 0x000fe80000000c00 */
[----:B------:R-:W-:Y:S04]  /*10ff0*/  STS.128 [R89], R72 ;  /* 0x0000004859007388 */ /* 0x000fe80000000c00 */
[----:B------:R-:W-:Y:S04]  /*11000*/  STS.128 [R88], R68 ;  /* 0x0000004458007388 */ /* 0x000fe80000000c00 */
[----:B------:R-:W-:Y:S01]  /*11010*/  STS.128 [R252], R64 ;  /* 0x00000040fc007388 */ /* 0x000fe20000000c00 */
[----:B------:R-:W-:-:S04]  /*11020*/  @P3 LOP3.LUT R0, R0, 0x10000, RZ, 0xfc, !PT ;  /* 0x0001000000003812 */ /* 0x000fc800078efcff */
[C---:B------:R-:W-:Y:S01]  /*11030*/  LOP3.LUT P3, RZ, R0.reuse, 0x80, RZ, 0xc0, !PT ;  /* 0x0000008000ff7812 */ /* 0x040fe2000786c0ff */
[----:B------:R-:W-:Y:S01]  /*11040*/  FADD R136, R11, R136 ;  /* 0x000000880b887221 */ /* 0x000fe20000000000 */
[----:B---3--:R-:W-:Y:S01]  /*11050*/  STL [R1+0x388], R7 ;  /* 0x0003880701007387 */ /* 0x008fe20000100800 */
[----:B------:R-:W-:Y:S01]  /*11060*/  IMAD.MOV.U32 R11, RZ, RZ, 0x2 ;  /* 0x00000002ff0b7424 */ /* 0x000fe200078e00ff */
[----:B------:R-:W-:Y:S01]  /*11070*/  LOP3.LUT R0, R0, 0xfffdffff, RZ, 0xc0, !PT ;  /* 0xfffdffff00007812 */ /* 0x000fe200078ec0ff */
[----:B------:R-:W-:Y:S01]  /*11080*/  FADD R137, R4, R137 ;  /* 0x0000008904897221 */ /* 0x000fe20000000000 */
[----:B----4-:R3:W-:Y:S01]  /*11090*/  STL [R1+0x3b4], R6 ;  /* 0x0003b40601007387 */ /* 0x0107e20000100800 */
[----:B------:R-:W-:Y:S01]  /*110a0*/  FADD R138, R10, R138 ;  /* 0x0000008a0a8a7221 */ /* 0x000fe20000000000 */
[----:B------:R-:W-:Y:S02]  /*110b0*/  IMAD.WIDE R10, R33, R11, c[0x0][0x1a0] ;  /* 0x00006800210a7625 */ /* 0x000fe400078e020b */
[----:B-1----:R1:W-:Y:S03]  /*110c0*/  STL [R1+0x3b0], R5 ;  /* 0x0003b00501007387 */ /* 0x0023e60000100800 */
[----:B------:R-:W-:Y:S01]  /*110d0*/  @P3 LOP3.LUT R0, R0, 0x20000, RZ, 0xfc, !PT ;  /* 0x0002000000003812 */ /* 0x000fe200078efcff */
[----:B------:R-:W-:Y:S01]  /*110e0*/  CS2R R12, SRZ ;  /* 0x00000000000c7805 */ /* 0x000fe2000001ff00 */
[----:B------:R-:W-:Y:S01]  /*110f0*/  CS2R R14, SRZ ;  /* 0x00000000000e7805 */ /* 0x000fe2000001ff00 */
[----:B---3--:R-:W-:Y:S01]  /*11100*/  CS2R R6, SRZ ;  /* 0x0000000000067805 */ /* 0x008fe2000001ff00 */
[----:B-1----:R-:W-:Y:S01]  /*11110*/  CS2R R4, SRZ ;  /* 0x0000000000047805 */ /* 0x002fe2000001ff00 */
[----:B------:R-:W-:Y:S01]  /*11120*/  BAR.SYNC.DEFER_BLOCKING 0x0 ;  /* 0x0000000000007b1d */ /* 0x000fe20000010000 */
[C---:B------:R-:W-:Y:S01]  /*11130*/  LOP3.LUT P3, RZ, R0.reuse, 0x100, RZ, 0xc0, !PT ;  /* 0x0000010000ff7812 */ /* 0x040fe2000786c0ff */
        /* <DEDUP_REMOVED lines=24> */
[----:B------:R1:W4:Y:S01]  /*112c0*/  @P3 LDG.E.EL.128 R24, [R10.64] ;  /* 0x000000060a183981 */ /* 0x000322000c2e1d00 */
[----:B------:R-:W-:Y:S01]  /*112d0*/  LOP3.LUT P3, RZ, R0, 0x20000, RZ, 0xc0, !PT ;  /* 0x0002000000ff7812 */ /* 0x000fe2000786c0ff */
[----:B------:R-:W-:Y:S01]  /*112e0*/  CS2R R64, SRZ ;  /* 0x0000000000407805 */ /* 0x000fe2000001ff00 */
[----:B------:R-:W-:Y:S01]  /*112f0*/  CS2R R66, SRZ ;  /* 0x0000000000427805 */ /* 0x000fe2000001ff00 */
[----:B------:R-:W-:Y:S01]  /*11300*/  CS2R R68, SRZ ;  /* 0x0000000000447805 */ /* 0x000fe2000001ff00 */
[----:B------:R-:W-:Y:S01]  /*11310*/  CS2R R70, SRZ ;  /* 0x0000000000467805 */ /* 0x000fe2000001ff00 */
[----:B------:R-:W-:Y:S01]  /*11320*/  CS2R R72, SRZ ;  /* 0x0000000000487805 */ /* 0x000fe2000001ff00 */
[----:B------:R-:W-:Y:S01]  /*11330*/  CS2R R74, SRZ ;  /* 0x00000000004a7805 */ /* 0x000fe2000001ff00 */
[----:B------:R-:W-:Y:S01]  /*11340*/  IMAD.U32 R76, R34, 0x10000, RZ ;  /* 0x00010000224c7824 */ /* 0x000fe200078e00ff */
[----:B------:R1:W2:Y:S04]  /*11350*/  @P5 LDG.E.EL.128 R56, [R10.64] ;  /* 0x000000060a385981 */ /* 0x0002a8000c2e1d00 */
[----:B------:R1:W2:Y:S01]  /*11360*/  @P4 LDG.E.EL.128 R12, [R10.64] ;  /* 0x000000060a0c4981 */ /* 0x0002a2000c2e1d00 */
[----:B------:R-:W-:-:S03]  /*11370*/  LOP3.LUT P4, RZ, R0, 0x80000, RZ, 0xc0, !PT ;  /* 0x0008000000ff7812 */ /* 0x000fc6000788c0ff */
[----:B------:R1:W2:Y:S01]  /*11380*/  @P3 LDG.E.EL.128 R28, [R10.64] ;  /* 0x000000060a1c3981 */ /* 0x0002a2000c2e1d00 */
[----:B------:R-:W-:-:S03]  /*11390*/  LOP3.LUT P3, RZ, R0, 0x10000, RZ, 0xc0, !PT ;  /* 0x0001000000ff7812 */ /* 0x000fc6000786c0ff */
[----:B------:R1:W2:Y:S04]  /*113a0*/  @P6 LDG.E.EL.128 R60, [R10.64] ;  /* 0x000000060a3c6981 */ /* 0x0002a8000c2e1d00 */
        /* <DEDUP_REMOVED lines=11> */
[----:B------:R-:W2:Y:S01]  /*11460*/  LDL.LU R33, [R1+0x724] ;  /* 0x0007240001217983 */ /* 0x000ea20000300800 */
[----:B------:R-:W-:-:S05]  /*11470*/  FADD R139, R76, R139 ;  /* 0x0000008b4c8b7221 */ /* 0x000fca0000000000 */
[----:B------:R1:W2:Y:S01]  /*11480*/  @P4 LDG.E.EL.128 R44, [R10.64] ;  /* 0x000000060a2c4981 */ /* 0x0002a2000c2e1d00 */
[----:B------:R-:W-:Y:S02]  /*11490*/  LOP3.LUT P4, RZ, R0, 0x2000, RZ, 0xc0, !PT ;  /* 0x0000200000ff7812 */ /* 0x000fe4000788c0ff */
[----:B------:R-:W-:Y:S01]  /*114a0*/  PRMT R76, R125, 0x7632, R76 ;  /* 0x000076327d4c7816 */ /* 0x000fe2000000004c */
[----:B------:R1:W2:Y:S04]  /*114b0*/  @P3 LDG.E.EL.128 R52, [R10.64] ;  /* 0x000000060a343981 */ /* 0x0002a8000c2e1d00 */
[----:B------:R-:W-:Y:S01]  /*114c0*/  IMAD.U32 R76, R76, 0x10000, RZ ;  /* 0x000100004c4c7824 */ /* 0x000fe200078e00ff */
[----:B------:R-:W2:Y:S05]  /*114d0*/  LDL.LU R34, [R1+0x720] ;  /* 0x0007200001227983 */ /* 0x000eaa0000300800 */
[----:B------:R1:W2:Y:S01]  /*114e0*/  @P4 LDG.E.EL.128 R48, [R10.64] ;  /* 0x000000060a304981 */ /* 0x0002a2000c2e1d00 */
[----:B------:R-:W-:Y:S01]  /*114f0*/  FADD R99, R76, R99 ;  /* 0x000000634c637221 */ /* 0x000fe20000000000 */
[----:B-1----:R-:W-:-:S02]  /*11500*/  PRMT R11, R126, 0x7632, R11 ;  /* 0x000076327e0b7816 */ /* 0x002fc4000000000b */
[----:B------:R-:W-:-:S03]  /*11510*/  PRMT R10, R127, 0x7632, R10 ;  /* 0x000076327f0a7816 */ /* 0x000fc6000000000a */
[----:B------:R-:W-:Y:S02]  /*11520*/  IMAD.U32 R11, R11, 0x10000, RZ ;  /* 0x000100000b0b7824 */ /* 0x000fe400078e00ff */
[----:B------:R-:W-:Y:S01]  /*11530*/  IMAD.U32 R10, R10, 0x10000, RZ ;  /* 0x000100000a0a7824 */ /* 0x000fe200078e00ff */
[----:B------:R-:W-:Y:S01]  /*11540*/  PRMT R76, R113, 0x7632, R76 ;  /* 0x00007632714c7816 */ /* 0x000fe2000000004c */
[----:B------:R-:W-:Y:S01]  /*11550*/  FADD R133, R11, R133 ;  /* 0x000000850b857221 */ /* 0x000fe20000000000 */
[----:B------:R-:W-:Y:S01]  /*11560*/  PRMT R11, R114, 0x7632, R11 ;  /* 0x00007632720b7816 */ /* 0x000fe2000000000b */
[----:B------:R-:W-:Y:S01]  /*11570*/  FADD R135, R10, R135 ;  /* 0x000000870a877221 */ /* 0x000fe20000000000 */
[----:B------:R-:W-:Y:S01]  /*11580*/  PRMT R10, R115, 0x7632, R10 ;  /* 0x00007632730a7816 */ /* 0x000fe2000000000a */
[----:B------:R-:W-:Y:S02]  /*11590*/  IMAD.U32 R76, R76, 0x10000, RZ ;  /* 0x000100004c4c7824 */ /* 0x000fe400078e00ff */
[----:B------:R-:W-:-:S02]  /*115a0*/  IMAD.U32 R11, R11, 0x10000, RZ ;  /* 0x000100000b0b7824 */ /* 0x000fc400078e00ff */
[----:B------:R-:W-:Y:S01]  /*115b0*/  IMAD.U32 R10, R10, 0x10000, RZ ;  /* 0x000100000a0a7824 */ /* 0x000fe200078e00ff */
[----:B------:R-:W-:Y:S01]  /*115c0*/  FADD R131, R76, R131 ;  /* 0x000000834c837221 */ /* 0x000fe20000000000 */
[----:B------:R-:W-:Y:S01]  /*115d0*/  FADD R121, R11, R121 ;  /* 0x000000790b797221 */ /* 0x000fe20000000000 */
[----:B------:R-:W-:Y:S01]  /*115e0*/  PRMT R76, R101, 0x7632, R76 ;  /* 0x00007632654c7816 */ /* 0x000fe2000000004c */
[----:B------:R-:W-:Y:S01]  /*115f0*/  FADD R123, R10, R123 ;  /* 0x0000007b0a7b7221 */ /* 0x000fe20000000000 */
[----:B------:R-:W-:Y:S02]  /*11600*/  PRMT R11, R102, 0x7632, R11 ;  /* 0x00007632660b7816 */ /* 0x000fe4000000000b */
        /* <DEDUP_REMOVED lines=78> */
[----:B------:R-:W1:Y:S01]  /*11af0*/  LDS R76, [R2+0x80] ;  /* 0x00008000024c7984 */ /* 0x000e620000000800 */
[----:B------:R-:W-:-:S03]  /*11b00*/  FADD R187, R10, R187 ;  /* 0x000000bb0abb7221 */ /* 0x000fc60000000000 */
[----:B------:R-:W1:Y:S04]  /*11b10*/  LDS R11, [R3+0x1080] ;  /* 0x00108000030b7984 */ /* 0x000e680000000800 */
[----:B------:R-:W1:Y:S04]  /*11b20*/  LDS R10, [R2+0xc0] ;  /* 0x0000c000020a7984 */ /* 0x000e680000000800 */
[----:B-1----:R-:W-:Y:S04]  /*11b30*/  STL [R1+0x2ac], R76 ;  /* 0x0002ac4c01007387 */ /* 0x002fe80000100800 */
[----:B------:R-:W1:Y:S04]  /*11b40*/  LDS R76, [R3+0x10c0] ;  /* 0x0010c000034c7984 */ /* 0x000e680000000800 */
[----:B------:R-:W-:Y:S04]  /*11b50*/  STL [R1+0x2bc], R11 ;  /* 0x0002bc0b01007387 */ /* 0x000fe80000100800 */
        /* <DEDUP_REMOVED lines=17> */
[----:B------:R-:W-:Y:S04]  /*11c70*/  LDS R173, [R2] ;  /* 0x0000000002ad7984 */ /* 0x000fe80000000800 */
[----:B------:R-:W-:Y:S04]  /*11c80*/  LDS R174, [R3+0x1000] ;  /* 0x0010000003ae7984 */ /* 0x000fe80000000800 */
[----:B------:R-:W-:Y:S04]  /*11c90*/  LDS R230, [R2+0x40] ;  /* 0x0000400002e67984 */ /* 0x000fe80000000800 */
[----:B-1----:R-:W-:Y:S04]  /*11ca0*/  STL [R1+0x338], R76 ;  /* 0x0003384c01007387 */ /* 0x002fe80000100800 */
[----:B------:R-:W-:Y:S04]  /*11cb0*/  LDS R234, [R3+0x1040] ;  /* 0x0010400003ea7984 */ /* 0x000fe80000000800 */
[----:B---3--:R-:W-:Y:S04]  /*11cc0*/  STL [R1+0x30c], R11 ;  /* 0x00030c0b01007387 */ /* 0x008fe80000100800 */
[----:B------:R-:W1:Y:S04]  /*11cd0*/  LDS R76, [R3+0x1180] ;  /* 0x00118000034c7984 */ /* 0x000e680000000800 */
[----:B----4-:R-:W-:Y:S04]  /*11ce0*/  STL [R1+0x334], R10 ;  /* 0x0003340a01007387 */ /* 0x010fe80000100800 */
[----:B------:R-:W3:Y:S04]  /*11cf0*/  LDS R11, [R2+0x1c0] ;  /* 0x0001c000020b7984 */ /* 0x000ee80000000800 */
[----:B------:R-:W4:Y:S04]  /*11d00*/  LDS R10, [R3+0x11c0] ;  /* 0x0011c000030a7984 */ /* 0x000f280000000800 */
[----:B------:R-:W-:Y:S06]  /*11d10*/  BAR.SYNC.DEFER_BLOCKING 0x0 ;  /* 0x0000000000007b1d */ /* 0x000fec0000010000 */
[----:B------:R-:W-:Y:S04]  /*11d20*/  STS.128 [R90], R4 ;  /* 0x000000045a007388 */ /* 0x000fe80000000c00 */
[----:B--2---:R-:W-:Y:S04]  /*11d30*/  STS.128 [R89], R12 ;  /* 0x0000000c59007388 */ /* 0x004fe80000000c00 */
[----:B------:R-:W-:Y:S04]  /*11d40*/  STS.128 [R88], R16 ;  /* 0x0000001058007388 */ /* 0x000fe80000000c00 */
[----:B------:R-:W-:Y:S04]  /*11d50*/  STS.128 [R252], R20 ;  /* 0x00000014fc007388 */ /* 0x000fe80000000c00 */
[----:B------:R-:W-:Y:S06]  /*11d60*/  BAR.SYNC.DEFER_BLOCKING 0x0 ;  /* 0x0000000000007b1d */ /* 0x000fec0000010000 */
[----:B------:R-:W2:Y:S04]  /*11d70*/  LDS R6, [R2+0xc0] ;  /* 0x0000c00002067984 */ /* 0x000ea80000000800 */
[----:B-1----:R-:W-:Y:S04]  /*11d80*/  STL [R1+0x330], R76 ;  /* 0x0003304c01007387 */ /* 0x002fe80000100800 */
[----:B---3--:R-:W-:Y:S04]  /*11d90*/  STL [R1+0x304], R11 ;  /* 0x0003040b01007387 */ /* 0x008fe80000100800 */
[----:B----4-:R-:W-:Y:S04]  /*11da0*/  STL [R1+0x32c], R10 ;  /* 0x00032c0a01007387 */ /* 0x010fe80000100800 */
[----:B------:R-:W1:Y:S04]  /*11db0*/  LDS R10, [R3+0x10c0] ;  /* 0x0010c000030a7984 */ /* 0x000e680000000800 */
[----:B------:R-:W3:Y:S01]  /*11dc0*/  LDS R7, [R2+0x100] ;  /* 0x0001000002077984 */ /* 0x000ee20000000800 */
[----:B------:R-:W-:Y:S01]  /*11dd0*/  PRMT R77, R124, 0x7632, R77 ;  /* 0x000076327c4d7816 */ /* 0x000fe2000000004d */
[----:B------:R-:W-:-:S02]  /*11de0*/  IMAD.U32 R175, R175, 0x10000, RZ ;  /* 0x00010000afaf7824 */ /* 0x000fc400078e00ff */
[----:B------:R-:W-:Y:S01]  /*11df0*/  IMAD.U32 R235, R235, 0x10000, RZ ;  /* 0x00010000ebeb7824 */ /* 0x000fe200078e00ff */
[----:B------:R-:W-:Y:S01]  /*11e00*/  LDS R5, [R2] ;  /* 0x0000000002057984 */ /* 0x000fe20000000800 */
[----:B------:R-:W-:-:S03]  /*11e10*/  IMAD.U32 R77, R77, 0x10000, RZ ;  /* 0x000100004d4d7824 */ /* 0x000fc600078e00ff */
[----:B------:R-:W-:Y:S04]  /*11e20*/  LDS R4, [R3+0x1000] ;  /* 0x0010000003047984 */ /* 0x000fe80000000800 */
[----:B--2---:R-:W-:Y:S04]  /*11e30*/  STL [R1+0x2a4], R6 ;  /* 0x0002a40601007387 */ /* 0x004fe80000100800 */
[----:B------:R-:W2:Y:S01]  /*11e40*/  LDS R6, [R3+0x1100] ;  /* 0x0011000003067984 */ /* 0x000ea20000000800 */
[----:B------:R-:W-:Y:S01]  /*11e50*/  FADD R97, R77, R97 ;  /* 0x000000614d617221 */ /* 0x000fe20000000000 */
[----:B------:R-:W-:-:S05]  /*11e60*/  PRMT R77, R112, 0x7632, R77 ;  /* 0x00007632704d7816 */ /* 0x000fca000000004d */
[----:B------:R-:W-:-:S04]  /*11e70*/  IMAD.U32 R77, R77, 0x10000, RZ ;  /* 0x000100004d4d7824 */ /* 0x000fc800078e00ff */
[----:B------:R-:W-:Y:S01]  /*11e80*/  FADD R129, R77, R129 ;  /* 0x000000814d817221 */ /* 0x000fe20000000000 */
[----:B------:R-:W-:-:S05]  /*11e90*/  PRMT R77, R100, 0x7632, R77 ;  /* 0x00007632644d7816 */ /* 0x000fca000000004d */
[----:B------:R-:W-:-:S04]  /*11ea0*/  IMAD.U32 R77, R77, 0x10000, RZ ;  /* 0x000100004d4d7824 */ /* 0x000fc800078e00ff */
[----:B------:R-:W-:Y:S01]  /*11eb0*/  FADD R117, R77, R117 ;  /* 0x000000754d757221 */ /* 0x000fe20000000000 */
[----:B------:R-:W-:Y:S01]  /*11ec0*/  PRMT R77, R172, 0x7632, R77 ;  /* 0x00007632ac4d7816 */ /* 0x000fe2000000004d */
[----:B-1----:R-:W-:Y:S04]  /*11ed0*/  STL [R1+0x2a8], R10 ;  /* 0x0002a80a01007387 */ /* 0x002fe80000100800 */
[----:B------:R-:W1:Y:S01]  /*11ee0*/  LDS R10, [R2+0x140] ;  /* 0x00014000020a7984 */ /* 0x000e620000000800 */
[----:B------:R-:W-:-:S03]  /*11ef0*/  IMAD.U32 R77, R77, 0x10000, RZ ;  /* 0x000100004d4d7824 */ /* 0x000fc600078e00ff */
[----:B---3--:R-:W-:Y:S04]  /*11f00*/  STL [R1+0x2c8], R7 ;  /* 0x0002c80701007387 */ /* 0x008fe80000100800 */
[----:B------:R-:W3:Y:S01]  /*11f10*/  LDS R7, [R3+0x1140] ;  /* 0x0011400003077984 */ /* 0x000ee20000000800 */
[----:B------:R-:W-:-:S03]  /*11f20*/  FADD R105, R77, R105 ;  /* 0x000000694d697221 */ /* 0x000fc60000000000 */
[----:B--2---:R-:W-:Y:S04]  /*11f30*/  STL [R1+0x2cc], R6 ;  /* 0x0002cc0601007387 */ /* 0x004fe80000100800 */
[----:B------:R-:W2:Y:S01]  /*11f40*/  LDS R6, [R2+0x180] ;  /* 0x0001800002067984 */ /* 0x000ea20000000800 */
[----:B------:R-:W-:-:S05]  /*11f50*/  PRMT R77, R160, 0x7632, R77 ;  /* 0x00007632a04d7816 */ /* 0x000fca000000004d */
[----:B------:R-:W-:-:S04]  /*11f60*/  IMAD.U32 R77, R77, 0x10000, RZ ;  /* 0x000100004d4d7824 */ /* 0x000fc800078e00ff */
[----:B------:R-:W-:Y:S01]  /*11f70*/  FADD R177, R77, R177 ;  /* 0x000000b14db17221 */ /* 0x000fe20000000000 */
[----:B------:R-:W-:-:S05]  /*11f80*/  PRMT R77, R220, 0x7632, R77 ;  /* 0x00007632dc4d7816 */ /* 0x000fca000000004d */
[----:B------:R-:W-:-:S04]  /*11f90*/  IMAD.U32 R77, R77, 0x10000, RZ ;  /* 0x000100004d4d7824 */ /* 0x000fc800078e00ff */
[----:B------:R-:W-:Y:S01]  /*11fa0*/  FADD R165, R77, R165 ;  /* 0x000000a54da57221 */ /* 0x000fe20000000000 */
[----:B------:R-:W-:-:S05]  /*11fb0*/  PRMT R77, R216, 0x7632, R77 ;  /* 0x00007632d84d7816 */ /* 0x000fca000000004d */
[----:B------:R-:W-:Y:S02]  /*11fc0*/  IMAD.U32 R77, R77, 0x10000, RZ ;  /* 0x000100004d4d7824 */ /* 0x000fe400078e00ff */
[----:B------:R-:W-:Y:S02]  /*11fd0*/  IMAD.U32 R172, R172, 0x10000, RZ ;  /* 0x00010000acac7824 */ /* 0x000fe400078e00ff */
[----:B------:R-:W-:Y:S01]  /*11fe0*/  FADD R149, R77, R149 ;  /* 0x000000954d957221 */ /* 0x000fe20000000000 */
[C---:B------:R-:W-:Y:S01]  /*11ff0*/  PRMT R77, R232.reuse, 0x7632, R77 ;  /* 0x00007632e84d7816 */ /* 0x040fe2000000004d */
[----:B------:R-:W-:Y:S01]  /*12000*/  IMAD.U32 R232, R232, 0x10000, RZ ;  /* 0x00010000e8e87824 */ /* 0x000fe200078e00ff */
[----:B-1----:R-:W-:Y:S01]  /*12010*/  STL [R1+0x2fc], R10 ;  /* 0x0002fc0a01007387 */ /* 0x002fe20000100800 */
[----:B------:R-:W-:Y:S01]  /*12020*/  FADD R104, R172, R104 ;  /* 0x00000068ac687221 */ /* 0x000fe20000000000 */
[----:B------:R-:W-:Y:S01]  /*12030*/  FADD R182, R175, R182 ;  /* 0x000000b6afb67221 */ /* 0x000fe20000000000 */
[----:B------:R-:W-:Y:S01]  /*12040*/  FADD R140, R232, R140 ;  /* 0x0000008ce88c7221 */ /* 0x000fe20000000000 */
[----:B---3--:R-:W-:Y:S01]  /*12050*/  STL [R1+0x314], R7 ;  /* 0x0003140701007387 */ /* 0x008fe20000100800 */
[----:B------:R-:W-:-:S03]  /*12060*/  FADD R210, R235, R210 ;  /* 0x000000d2ebd27221 */ /* 0x000fc60000000000 */
[----:B--2---:R-:W-:Y:S04]  /*12070*/  STL [R1+0x320], R6 ;  /* 0x0003200601007387 */ /* 0x004fe80000100800 */
[----:B------:R-:W-:Y:S04]  /*12080*/  LDS R172, [R2+0x40] ;  /* 0x0000400002ac7984 */ /* 0x000fe80000000800 */
[----:B------:R-:W-:Y:S04]  /*12090*/  LDS R175, [R3+0x1040] ;  /* 0x0010400003af7984 */ /* 0x000fe80000000800 */
[----:B------:R-:W-:Y:S04]  /*120a0*/  LDS R232, [R2+0x80] ;  /* 0x0000800002e87984 */ /* 0x000fe80000000800 */
[----:B------:R-:W-:Y:S04]  /*120b0*/  LDS R235, [R3+0x1080] ;  /* 0x0010800003eb7984 */ /* 0x000fe80000000800 */
[----:B------:R-:W1:Y:S04]  /*120c0*/  LDS R10, [R3+0x1180] ;  /* 0x00118000030a7984 */ /* 0x000e680000000800 */
[----:B------:R-:W2:Y:S04]  /*120d0*/  LDS R7, [R2+0x1c0] ;  /* 0x0001c00002077984 */ /* 0x000ea80000000800 */
[----:B------:R-:W3:Y:S04]  /*120e0*/  LDS R6, [R3+0x11c0] ;  /* 0x0011c00003067984 */ /* 0x000ee80000000800 */
[----:B------:R-:W-:Y:S06]  /*120f0*/  BAR.SYNC.DEFER_BLOCKING 0x0 ;  /* 0x0000000000007b1d */ /* 0x000fec0000010000 */
[----:B------:R-:W-:Y:S04]  /*12100*/  STS.128 [R90], R24 ;  /* 0x000000185a007388 */ /* 0x000fe80000000c00 */
[----:B------:R-:W-:Y:S04]  /*12110*/  STS.128 [R89], R28 ;  /* 0x0000001c59007388 */ /* 0x000fe80000000c00 */
[----:B------:R-:W-:Y:S04]  /*12120*/  STS.128 [R88], R36 ;  /* 0x0000002458007388 */ /* 0x000fe80000000c00 */
[----:B------:R-:W-:Y:S04]  /*12130*/  STS.128 [R252], R40 ;  /* 0x00000028fc007388 */ /* 0x000fe80000000c00 */
[----:B------:R-:W-:Y:S06]  /*12140*/  BAR.SYNC.DEFER_BLOCKING 0x0 ;  /* 0x0000000000007b1d */ /* 0x000fec0000010000 */
[----:B------:R-:W4:Y:S04]  /*12150*/  LDS R11, [R2+0xc0] ;  /* 0x0000c000020b7984 */ /* 0x000f280000000800 */
[----:B-1----:R-:W-:Y:S04]  /*12160*/  STL [R1+0x31c], R10 ;  /* 0x00031c0a01007387 */ /* 0x002fe80000100800 */
[----:B--2---:R-:W-:Y:S04]  /*12170*/  STL [R1+0x318], R7 ;  /* 0x0003180701007387 */ /* 0x004fe80000100800 */
[----:B---3--:R-:W-:Y:S04]  /*12180*/  STL [R1+0x2d0], R6 ;  /* 0x0002d00601007387 */ /* 0x008fe80000100800 */
[----:B------:R-:W1:Y:S04]  /*12190*/  LDS R12, [R2+0x100] ;  /* 0x00010000020c7984 */ /* 0x000e680000000800 */
[----:B------:R-:W-:Y:S01]  /*121a0*/  LDS R13, [R2+0x140] ;  /* 0x00014000020d7984 */ /* 0x000fe20000000800 */
[----:B------:R-:W-:-:S02]  /*121b0*/  IMAD.U32 R222, R222, 0x10000, RZ ;  /* 0x00010000dede7824 */ /* 0x000fc400078e00ff */
[----:B------:R-:W-:Y:S01]  /*121c0*/  IMAD.U32 R216, R216, 0x10000, RZ ;  /* 0x00010000d8d87824 */ /* 0x000fe200078e00ff */
[----:B------:R-:W-:Y:S01]  /*121d0*/  LDS R10, [R2] ;  /* 0x00000000020a7984 */ /* 0x000fe20000000800 */
[----:B------:R-:W-:Y:S02]  /*121e0*/  IMAD.U32 R229, R229, 0x10000, RZ ;  /* 0x00010000e5e57824 */ /* 0x000fe400078e00ff */
[----:B------:R-:W-:Y:S01]  /*121f0*/  IMAD.U32 R231, R231, 0x10000, RZ ;  /* 0x00010000e7e77824 */ /* 0x000fe200078e00ff */
[----:B------:R-:W-:Y:S04]  /*12200*/  LDS R7, [R3+0x1000] ;  /* 0x0010000003077984 */ /* 0x000fe80000000800 */
[----:B------:R-:W-:Y:S04]  /*12210*/  LDS R6, [R3+0x1040] ;  /* 0x0010400003067984 */ /* 0x000fe80000000800 */
[----:B----4-:R-:W-:Y:S04]  /*12220*/  STL [R1+0x294], R11 ;  /* 0x0002940b01007387 */ /* 0x010fe80000100800 */
[----:B------:R-:W2:Y:S04]  /*12230*/  LDS R11, [R3+0x1100] ;  /* 0x00110000030b7984 */ /* 0x000ea80000000800 */
[----:B-1----:R-:W-:Y:S04]  /*12240*/  STL [R1+0x2b8], R12 ;  /* 0x0002b80c01007387 */ /* 0x002fe80000100800 */
[----:B------:R-:W1:Y:S04]  /*12250*/  LDS R12, [R3+0x1140] ;  /* 0x00114000030c7984 */ /* 0x000e680000000800 */
[----:B--2---:R-:W-:Y:S04]  /*12260*/  STL [R1+0x28c], R11 ;  /* 0x00028c0b01007387 */ /* 0x004fe80000100800 */
[----:B------:R-:W2:Y:S01]  /*12270*/  LDS R11, [R2+0x180] ;  /* 0x00018000020b7984 */ /* 0x000ea20000000800 */
[----:B------:R-:W-:Y:S01]  /*12280*/  FADD R152, R222, R152 ;  /* 0x00000098de987221 */ /* 0x000fe20000000000 */
[----:B------:R-:W-:-:S02]  /*12290*/  FADD R148, R216, R148 ;  /* 0x00000094d8947221 */ /* 0x000fc40000000000 */
[----:B------:R-:W-:Y:S01]  /*122a0*/  STL [R1+0x2dc], R13 ;  /* 0x0002dc0d01007387 */ /* 0x000fe20000100800 */
[----:B------:R-:W-:Y:S01]  /*122b0*/  FADD R206, R229, R206 ;  /* 0x000000cee5ce7221 */ /* 0x000fe20000000000 */
[----:B------:R-:W-:Y:S02]  /*122c0*/  FADD R202, R231, R202 ;  /* 0x000000cae7ca7221 */ /* 0x000fe40000000000 */
[----:B------:R-:W-:Y:S04]  /*122d0*/  LDS R216, [R2+0x40] ;  /* 0x0000400002d87984 */ /* 0x000fe80000000800 */
[----:B-1----:R-:W-:Y:S04]  /*122e0*/  STL [R1+0x2a0], R12 ;  /* 0x0002a00c01007387 */ /* 0x002fe80000100800 */
[----:B------:R-:W-:Y:S04]  /*122f0*/  LDS R229, [R2+0x80] ;  /* 0x0000800002e57984 */ /* 0x000fe80000000800 */
[----:B------:R-:W-:Y:S04]  /*12300*/  LDS R222, [R3+0x1080] ;  /* 0x0010800003de7984 */ /* 0x000fe80000000800 */
[----:B------:R-:W-:Y:S04]  /*12310*/  LDS R231, [R3+0x10c0] ;  /* 0x0010c00003e77984 */ /* 0x000fe80000000800 */
[----:B------:R-:W1:Y:S04]  /*12320*/  LDS R13, [R3+0x1180] ;  /* 0x00118000030d7984 */ /* 0x000e680000000800 */
[----:B------:R-:W3:Y:S04]  /*12330*/  LDS R12, [R2+0x1c0] ;  /* 0x0001c000020c7984 */ /* 0x000ee80000000800 */
[----:B--2---:R-:W-:Y:S04]  /*12340*/  STL [R1+0x29c], R11 ;  /* 0x00029c0b01007387 */ /* 0x004fe80000100800 */
[----:B------:R-:W2:Y:S04]  /*12350*/  LDS R11, [R3+0x11c0] ;  /* 0x0011c000030b7984 */ /* 0x000ea80000000800 */
[----:B------:R-:W-:Y:S06]  /*12360*/  BAR.SYNC.DEFER_BLOCKING 0x0 ;  /* 0x0000000000007b1d */ /* 0x000fec0000010000 */
[----:B------:R-:W-:Y:S04]  /*12370*/  STS.128 [R90], R44 ;  /* 0x0000002c5a007388 */ /* 0x000fe80000000c00 */
[----:B------:R-:W-:Y:S04]  /*12380*/  STS.128 [R89], R48 ;  /* 0x0000003059007388 */ /* 0x000fe80000000c00 */
[----:B------:R-:W-:Y:S04]  /*12390*/  STS.128 [R88], R52 ;  /* 0x0000003458007388 */ /* 0x000fe80000000c00 */
[----:B------:R-:W-:Y:S04]  /*123a0*/  STS.128 [R252], R56 ;  /* 0x00000038fc007388 */ /* 0x000fe80000000c00 */
[----:B------:R-:W-:Y:S06]  /*123b0*/  BAR.SYNC.DEFER_BLOCKING 0x0 ;  /* 0x0000000000007b1d */ /* 0x000fec0000010000 */
[----:B------:R-:W4:Y:S04]  /*123c0*/  LDS R15, [R2+0x100] ;  /* 0x00010000020f7984 */ /* 0x000f280000000800 */
[----:B------:R-:W4:Y:S01]  /*123d0*/  LDS R14, [R2+0x140] ;  /* 0x00014000020e7984 */ /* 0x000f220000000800 */
[----:B------:R-:W-:-:S02]  /*123e0*/  IMAD.U32 R124, R124, 0x10000, RZ ;  /* 0x000100007c7c7824 */ /* 0x000fc400078e00ff */
[----:B------:R-:W-:Y:S01]  /*123f0*/  IMAD.U32 R125, R125, 0x10000, RZ ;  /* 0x000100007d7d7824 */ /* 0x000fe200078e00ff */
[----:B-1----:R-:W-:Y:S01]  /*12400*/  STL [R1+0x2e4], R13 ;  /* 0x0002e40d01007387 */ /* 0x002fe20000100800 */
[----:B------:R-:W-:Y:S01]  /*12410*/  IMAD.U32 R126, R126, 0x10000, RZ ;  /* 0x000100007e7e7824 */ /* 0x000fe200078e00ff */
[----:B------:R-:W-:Y:S01]  /*12420*/  FADD R96, R124, R96 ;  /* 0x000000607c607221 */ /* 0x000fe20000000000 */
[----:B------:R-:W-:Y:S01]  /*12430*/  IMAD.U32 R127, R127, 0x10000, RZ ;  /* 0x000100007f7f7824 */ /* 0x000fe200078e00ff */
[----:B---3--:R-:W-:Y:S01]  /*12440*/  STL [R1+0x2e0], R12 ;  /* 0x0002e00c01007387 */ /* 0x008fe20000100800 */
[----:B------:R-:W-:Y:S01]  /*12450*/  IMAD.MOV.U32 R124, RZ, RZ, R35 ;  /* 0x000000ffff7c7224 */ /* 0x000fe200078e0023 */
[----:B------:R-:W-:Y:S02]  /*12460*/  FADD R98, R125, R98 ;  /* 0x000000627d627221 */ /* 0x000fe40000000000 */
[----:B--2---:R-:W-:Y:S01]  /*12470*/  STL [R1+0x298], R11 ;  /* 0x0002980b01007387 */ /* 0x004fe20000100800 */
[----:B------:R-:W-:Y:S01]  /*12480*/  FADD R132, R126, R132 ;  /* 0x000000847e847221 */ /* 0x000fe20000000000 */
[----:B------:R-:W-:Y:S01]  /*12490*/  IMAD.MOV.U32 R125, RZ, RZ, R80 ;  /* 0x000000ffff7d7224 */ /* 0x000fe200078e0050 */
[----:B------:R-:W-:Y:S01]  /*124a0*/  FADD R134, R127, R134 ;  /* 0x000000867f867221 */ /* 0x000fe20000000000 */
[----:B------:R-:W-:Y:S01]  /*124b0*/  IMAD.MOV.U32 R126, RZ, RZ, R81 ;  /* 0x000000ffff7e7224 */ /* 0x000fe200078e0051 */
[----:B------:R-:W-:Y:S01]  /*124c0*/  LDS R13, [R2] ;  /* 0x00000000020d7984 */ /* 0x000fe20000000800 */
[----:B------:R-:W-:-:S02]  /*124d0*/  IMAD.MOV.U32 R127, RZ, RZ, R82 ;  /* 0x000000ffff7f7224 */ /* 0x000fc400078e0052 */
[----:B------:R-:W-:Y:S01]  /*124e0*/  IMAD.U32 R100, R100, 0x10000, RZ ;  /* 0x0001000064647824 */ /* 0x000fe200078e00ff */
[----:B------:R-:W-:Y:S01]  /*124f0*/  LDS R12, [R3+0x1000] ;  /* 0x00100000030c7984 */ /* 0x000fe20000000800 */
[----:B------:R-:W-:Y:S02]  /*12500*/  IMAD.U32 R101, R101, 0x10000, RZ ;  /* 0x0001000065657824 */ /* 0x000fe400078e00ff */
[----:B------:R-:W-:Y:S01]  /*12510*/  IMAD.U32 R77, R77, 0x10000, RZ ;  /* 0x000100004d4d7824 */ /* 0x000fe200078e00ff */
[----:B------:R-:W-:Y:S04]  /*12520*/  LDS R11, [R3+0x1040] ;  /* 0x00104000030b7984 */ /* 0x000fe80000000800 */
[----:B----4-:R-:W-:Y:S04]  /*12530*/  STL [R1+0x290], R15 ;  /* 0x0002900f01007387 */ /* 0x010fe80000100800 */
[----:B------:R-:W2:Y:S04]  /*12540*/  LDL.LU R35, [R1+0x71c] ;  /* 0x00071c0001237983 */ /* 0x000ea80000300800 */
[----:B------:R-:W-:Y:S04]  /*12550*/  STL [R1+0x2b4], R14 ;  /* 0x0002b40e01007387 */ /* 0x000fe80000100800 */
[----:B------:R-:W3:Y:S04]  /*12560*/  LDL.LU R80, [R1+0x718] ;  /* 0x0007180001507983 */ /* 0x000ee80000300800 */
[----:B------:R-:W4:Y:S04]  /*12570*/  LDL.LU R81, [R1+0x714] ;  /* 0x0007140001517983 */ /* 0x000f280000300800 */
[----:B------:R-:W2:Y:S01]  /*12580*/  LDL.LU R82, [R1+0x710] ;  /* 0x0007100001527983 */ /* 0x000ea20000300800 */
[----:B------:R-:W-:Y:S01]  /*12590*/  FADD R116, R100, R116 ;  /* 0x0000007464747221 */ /* 0x000fe20000000000 */
[----:B------:R-:W-:Y:S01]  /*125a0*/  FADD R118, R101, R118 ;  /* 0x0000007665767221 */ /* 0x000fe20000000000 */
[----:B------:R-:W-:Y:S01]  /*125b0*/  IMAD.MOV.U32 R100, RZ, RZ, R8 ;  /* 0x000000ffff647224 */ /* 0x000fe200078e0008 */
[----:B------:R-:W1:Y:S01]  /*125c0*/  LDS R14, [R2+0x180] ;  /* 0x00018000020e7984 */ /* 0x000e620000000800 */
[----:B------:R-:W-:-:S03]  /*125d0*/  IMAD.MOV.U32 R101, RZ, RZ, R83 ;  /* 0x000000ffff657224 */ /* 0x000fc600078e0053 */
[----:B------:R-:W2:Y:S04]  /*125e0*/  LDL.LU R8, [R1+0x70c] ;  /* 0x00070c0001087983 */ /* 0x000ea80000300800 */
[----:B------:R-:W2:Y:S01]  /*125f0*/  LDL.LU R83, [R1+0x708] ;  /* 0x0007080001537983 */ /* 0x000ea20000300800 */
[----:B------:R-:W-:Y:S01]  /*12600*/  FADD R141, R77, R141 ;  /* 0x0000008d4d8d7221 */ /* 0x000fe20000000000 */
[----:B------:R-:W-:Y:S01]  /*12610*/  PRMT R77, R228, 0x7632, R77 ;  /* 0x00007632e44d7816 */ /* 0x000fe2000000004d */
[----:B------:R-:W-:Y:S01]  /*12620*/  IMAD.U32 R102, R102, 0x10000, RZ ;  /* 0x0001000066667824 */ /* 0x000fe200078e00ff */
[----:B------:R-:W1:Y:S03]  /*12630*/  LDS R15, [R2+0x1c0] ;  /* 0x0001c000020f7984 */ /* 0x000e660000000800 */
[----:B------:R-:W-:-:S02]  /*12640*/  IMAD.U32 R77, R77, 0x10000, RZ ;  /* 0x000100004d4d7824 */ /* 0x000fc400078e00ff */
[----:B------:R-:W-:Y:S02]  /*12650*/  IMAD.U32 R103, R103, 0x10000, RZ ;  /* 0x0001000067677824 */ /* 0x000fe400078e00ff */
[----:B------:R-:W-:Y:S01]  /*12660*/  FADD R205, R77, R205 ;  /* 0x000000cd4dcd7221 */ /* 0x000fe20000000000 */
[----:B------:R-:W-:Y:S01]  /*12670*/  PRMT R77, R224, 0x7632, R77 ;  /* 0x00007632e04d7816 */ /* 0x000fe2000000004d */
[----:B------:R-:W-:Y:S01]  /*12680*/  IMAD.U32 R160, R160, 0x10000, RZ ;  /* 0x00010000a0a07824 */ /* 0x000fe200078e00ff */
[----:B------:R-:W-:Y:S01]  /*12690*/  FADD R108, R102, R108 ;  /* 0x0000006c666c7221 */ /* 0x000fe20000000000 */
[----:B------:R-:W-:Y:S01]  /*126a0*/  IMAD.U32 R161, R161, 0x10000, RZ ;  /* 0x00010000a1a17824 */ /* 0x000fe200078e00ff */
[----:B------:R-:W-:Y:S01]  /*126b0*/  FADD R110, R103, R110 ;  /* 0x0000006e676e7221 */ /* 0x000fe20000000000 */
[----:B------:R-:W-:Y:S01]  /*126c0*/  IMAD.U32 R162, R162, 0x10000, RZ ;  /* 0x00010000a2a27824 */ /* 0x000fe200078e00ff */
[----:B------:R-:W-:Y:S01]  /*126d0*/  FADD R176, R160, R176 ;  /* 0x000000b0a0b07221 */ /* 0x000fe20000000000 */
[----:B------:R-:W-:-:S02]  /*126e0*/  IMAD.U32 R163, R163, 0x10000, RZ ;  /* 0x00010000a3a37824 */ /* 0x000fc400078e00ff */
[----:B------:R-:W-:Y:S02]  /*126f0*/  IMAD.U32 R77, R77, 0x10000, RZ ;  /* 0x000100004d4d7824 */ /* 0x000fe400078e00ff */
[----:B------:R-:W-:Y:S01]  /*12700*/  IMAD.MOV.U32 R102, RZ, RZ, R9 ;  /* 0x000000ffff667224 */ /* 0x000fe200078e0009 */
[----:B------:R-:W-:Y:S01]  /*12710*/  FADD R178, R161, R178 ;  /* 0x000000b2a1b27221 */ /* 0x000fe20000000000 */
[----:B------:R-:W-:Y:S01]  /*12720*/  IMAD.U32 R112, R112, 0x10000, RZ ;  /* 0x0001000070707824 */ /* 0x000fe200078e00ff */
[----:B------:R1:W5:Y:S01]  /*12730*/  LDL.LU R9, [R1+0x704] ;  /* 0x0007040001097983 */ /* 0x0003620000300800 */
        /* <DEDUP_REMOVED lines=14> */
[----:B------:R-:W-:Y:S01]  /*12820*/  PRMT R77, R236, 0x7632, R77 ;  /* 0x00007632ec4d7816 */ /* 0x000fe2000000004d */
[----:B------:R1:W5:Y:S01]  /*12830*/  LDL.LU R156, [R1+0x6f4] ;  /* 0x0006f400019c7983 */ /* 0x0003620000300800 */
[----:B------:R-:W-:Y:S01]  /*12840*/  IMAD.MOV.U32 R163, RZ, RZ, R95 ;  /* 0x000000ffffa37224 */ /* 0x000fe200078e005f */
[----:B------:R-:W-:Y:S01]  /*12850*/  FADD R130, R113, R130 ;  /* 0x0000008271827221 */ /* 0x000fe20000000000 */
[----:B------:R-:W-:Y:S01]  /*12860*/  IMAD.U32 R223, R223, 0x10000, RZ ;  /* 0x00010000dfdf7824 */ /* 0x000fe200078e00ff */
[----:B------:R1:W5:Y:S01]  /*12870*/  LDL.LU R95, [R1+0x6f0] ;  /* 0x0006f000015f7983 */ /* 0x0003620000300800 */
[----:B------:R-:W-:Y:S01]  /*12880*/  IMAD.U32 R217, R217, 0x10000, RZ ;  /* 0x00010000d9d97824 */ /* 0x000fe200078e00ff */
[----:B------:R-:W-:Y:S01]  /*12890*/  FADD R120, R114, R120 ;  /* 0x0000007872787221 */ /* 0x000fe20000000000 */
[----:B------:R-:W-:-:S02]  /*128a0*/  IMAD.U32 R219, R219, 0x10000, RZ ;  /* 0x00010000dbdb7824 */ /* 0x000fc400078e00ff */
[----:B------:R-:W-:Y:S02]  /*128b0*/  IMAD.U32 R233, R233, 0x10000, RZ ;  /* 0x00010000e9e97824 */ /* 0x000fe400078e00ff */
[----:B------:R-:W-:Y:S02]  /*128c0*/  IMAD.U32 R226, R226, 0x10000, RZ ;  /* 0x00010000e2e27824 */ /* 0x000fe400078e00ff */
[----:B------:R-:W-:Y:S02]  /*128d0*/  IMAD.U32 R236, R236, 0x10000, RZ ;  /* 0x00010000ecec7824 */ /* 0x000fe400078e00ff */
[----:B------:R-:W-:Y:S02]  /*128e0*/  IMAD.U32 R237, R237, 0x10000, RZ ;  /* 0x00010000eded7824 */ /* 0x000fe400078e00ff */
[----:B------:R-:W-:Y:S02]  /*128f0*/  IMAD.U32 R238, R238, 0x10000, RZ ;  /* 0x00010000eeee7824 */ /* 0x000fe400078e00ff */
[----:B------:R-:W-:Y:S01]  /*12900*/  IMAD.MOV.U32 R112, RZ, RZ, R94 ;  /* 0x000000ffff707224 */ /* 0x000fe200078e005e */
[----:B------:R-:W-:Y:S01]  /*12910*/  FADD R122, R115, R122 ;  /* 0x0000007a737a7221 */ /* 0x000fe20000000000 */
[----:B------:R1:W5:Y:S01]  /*12920*/  LDL.LU R94, [R1+0x6ec] ;  /* 0x0006ec00015e7983 */ /* 0x0003620000300800 */
[----:B------:R-:W-:-:S02]  /*12930*/  IMAD.MOV.U32 R113, RZ, RZ, R93 ;  /* 0x000000ffff717224 */ /* 0x000fc400078e005d */
[----:B------:R-:W-:Y:S01]  /*12940*/  IMAD.MOV.U32 R114, RZ, RZ, R92 ;  /* 0x000000ffff727224 */ /* 0x000fe200078e005c */
[----:B------:R1:W5:Y:S01]  /*12950*/  LDL.LU R93, [R1+0x6e8] ;  /* 0x0006e800015d7983 */ /* 0x0003620000300800 */
[----:B------:R-:W-:Y:S01]  /*12960*/  IMAD.MOV.U32 R115, RZ, RZ, R91 ;  /* 0x000000ffff737224 */ /* 0x000fe200078e005b */
[----:B------:R-:W-:Y:S02]  /*12970*/  FADD R154, R223, R154 ;  /* 0x0000009adf9a7221 */ /* 0x000fe40000000000 */
[----:B------:R1:W5:Y:S01]  /*12980*/  LDL.LU R92, [R1+0x6e4] ;  /* 0x0006e400015c7983 */ /* 0x0003620000300800 */
[----:B------:R-:W-:Y:S01]  /*12990*/  FADD R150, R217, R150 ;  /* 0x00000096d9967221 */ /* 0x000fe20000000000 */
[----:B------:R-:W-:Y:S01]  /*129a0*/  FADD R146, R219, R146 ;  /* 0x00000092db927221 */ /* 0x000fe20000000000 */
[----:B------:R-:W-:Y:S01]  /*129b0*/  FADD R142, R233, R142 ;  /* 0x0000008ee98e7221 */ /* 0x000fe20000000000 */
[----:B------:R2:W5:Y:S01]  /*129c0*/  LDL.LU R91, [R1+0x6e0] ;  /* 0x0006e000015b7983 */ /* 0x0005620000300800 */
[----:B------:R-:W-:Y:S01]  /*129d0*/  FADD R192, R226, R192 ;  /* 0x000000c0e2c07221 */ /* 0x000fe20000000000 */
[----:B------:R-:W-:Y:S01]  /*129e0*/  FADD R188, R236, R188 ;  /* 0x000000bcecbc7221 */ /* 0x000fe20000000000 */
[----:B------:R-:W-:Y:S01]  /*129f0*/  FADD R190, R237, R190 ;  /* 0x000000beedbe7221 */ /* 0x000fe20000000000 */
[----:B------:R-:W-:Y:S01]  /*12a00*/  FADD R184, R238, R184 ;  /* 0x000000b8eeb87221 */ /* 0x000fe20000000000 */
[----:B-1----:R-:W-:Y:S04]  /*12a10*/  STL [R1+0x2c4], R14 ;  /* 0x0002c40e01007387 */ /* 0x002fe80000100800 */
[----:B------:R-:W-:Y:S04]  /*12a20*/  LDS R217, [R2+0x40] ;  /* 0x0000400002d97984 */ /* 0x000fe80000000800 */
[----:B------:R-:W-:Y:S04]  /*12a30*/  LDS R223, [R2+0x80] ;  /* 0x0000800002df7984 */ /* 0x000fe80000000800 */
[----:B------:R-:W-:Y:S04]  /*12a40*/  LDS R219, [R3+0x1080] ;  /* 0x0010800003db7984 */ /* 0x000fe80000000800 */
[----:B------:R-:W-:Y:S04]  /*12a50*/  LDS R233, [R2+0xc0] ;  /* 0x0000c00002e97984 */ /* 0x000fe80000000800 */
[----:B------:R-:W-:Y:S04]  /*12a60*/  LDS R226, [R3+0x10c0] ;  /* 0x0010c00003e27984 */ /* 0x000fe80000000800 */
[----:B------:R-:W-:Y:S04]  /*12a70*/  LDS R238, [R3+0x1100] ;  /* 0x0011000003ee7984 */ /* 0x000fe80000000800 */
[----:B------:R-:W-:Y:S04]  /*12a80*/  LDS R237, [R3+0x1140] ;  /* 0x0011400003ed7984 */ /* 0x000fe80000000800 */
[----:B------:R-:W-:Y:S04]  /*12a90*/  LDS R236, [R3+0x1180] ;  /* 0x0011800003ec7984 */ /* 0x000fe80000000800 */
[----:B------:R-:W1:Y:S04]  /*12aa0*/  LDS R14, [R3+0x11c0] ;  /* 0x0011c000030e7984 */ /* 0x000e680000000800 */
[----:B------:R-:W-:Y:S06]  /*12ab0*/  BAR.SYNC.DEFER_BLOCKING 0x0 ;  /* 0x0000000000007b1d */ /* 0x000fec0000010000 */
[----:B------:R1:W-:Y:S04]  /*12ac0*/  STS.128 [R90], R60 ;  /* 0x0000003c5a007388 */ /* 0x0003e80000000c00 */
[----:B------:R1:W-:Y:S04]  /*12ad0*/  STS.128 [R89], R64 ;  /* 0x0000004059007388 */ /* 0x0003e80000000c00 */
[----:B------:R1:W-:Y:S04]  /*12ae0*/  STS.128 [R88], R68 ;  /* 0x0000004458007388 */ /* 0x0003e80000000c00 */
[----:B------:R-:W-:Y:S04]  /*12af0*/  STS.128 [R252], R72 ;  /* 0x00000048fc007388 */ /* 0x000fe80000000c00 */
[----:B------:R-:W-:Y:S06]  /*12b00*/  BAR.SYNC.DEFER_BLOCKING 0x0 ;  /* 0x0000000000007b1d */ /* 0x000fec0000010000 */
[----:B------:R-:W1:Y:S04]  /*12b10*/  LDS R19, [R2+0x100] ;  /* 0x0001000002137984 */ /* 0x000e680000000800 */
[----:B------:R-:W1:Y:S04]  /*12b20*/  LDS R18, [R3+0x1100] ;  /* 0x0011000003127984 */ /* 0x000e680000000800 */
[----:B------:R-:W1:Y:S01]  /*12b30*/  LDS R17, [R2+0x140] ;  /* 0x0001400002117984 */ /* 0x000e620000000800 */
[----:B------:R-:W-:-:S03]  /*12b40*/  IMAD.U32 R220, R220, 0x10000, RZ ;  /* 0x00010000dcdc7824 */ /* 0x000fc600078e00ff */
[----:B------:R-:W-:Y:S01]  /*12b50*/  STL [R1+0x2c0], R15 ;  /* 0x0002c00f01007387 */ /* 0x000fe20000100800 */
[----:B------:R-:W-:Y:S02]  /*12b60*/  IMAD.U32 R221, R221, 0x10000, RZ ;  /* 0x00010000dddd7824 */ /* 0x000fe400078e00ff */
[----:B------:R-:W-:Y:S01]  /*12b70*/  IMAD.U32 R218, R218, 0x10000, RZ ;  /* 0x00010000dada7824 */ /* 0x000fe200078e00ff */
[----:B-1----:R-:W-:Y:S01]  /*12b80*/  STL [R1+0x2b0], R14 ;  /* 0x0002b00e01007387 */ /* 0x002fe20000100800 */
[----:B------:R-:W-:Y:S02]  /*12b90*/  IMAD.U32 R228, R228, 0x10000, RZ ;  /* 0x00010000e4e47824 */ /* 0x000fe400078e00ff */
[----:B------:R-:W-:Y:S01]  /*12ba0*/  IMAD.U32 R224, R224, 0x10000, RZ ;  /* 0x00010000e0e07824 */ /* 0x000fe200078e00ff */
[----:B------:R1:W5:Y:S01]  /*12bb0*/  LDL.LU R90, [R1+0x6dc] ;  /* 0x0006dc00015a7983 */ /* 0x0003620000300800 */
[----:B------:R-:W-:Y:S02]  /*12bc0*/  IMAD.U32 R225, R225, 0x10000, RZ ;  /* 0x00010000e1e17824 */ /* 0x000fe400078e00ff */
[----:B------:R-:W-:Y:S01]  /*12bd0*/  IMAD.U32 R227, R227, 0x10000, RZ ;  /* 0x00010000e3e37824 */ /* 0x000fe200078e00ff */
[----:B------:R1:W5:Y:S01]  /*12be0*/  LDL.LU R89, [R1+0x6d8] ;  /* 0x0006d80001597983 */ /* 0x0003620000300800 */
[----:B------:R-:W-:-:S03]  /*12bf0*/  IMAD.U32 R239, R239, 0x10000, RZ ;  /* 0x00010000efef7824 */ /* 0x000fc600078e00ff */
[----:B------:R1:W5:Y:S01]  /*12c00*/  LDL.LU R88, [R1+0x6d4] ;  /* 0x0006d40001587983 */ /* 0x0003620000300800 */
        /* <DEDUP_REMOVED lines=8> */
[----:B------:R-:W-:Y:S04]  /*12c90*/  LDS R16, [R2] ;  /* 0x0000000002107984 */ /* 0x000fe80000000800 */
[----:B------:R-:W-:Y:S04]  /*12ca0*/  STL [R1+0x284], R19 ;  /* 0x0002841301007387 */ /* 0x000fe80000100800 */
[----:B------:R-:W-:Y:S04]  /*12cb0*/  STL [R1+0x288], R18 ;  /* 0x0002881201007387 */ /* 0x000fe80000100800 */
[----:B------:R-:W-:Y:S04]  /*12cc0*/  STL [R1+0x280], R17 ;  /* 0x0002801101007387 */ /* 0x000fe80000100800 */
        /* <DEDUP_REMOVED lines=9> */
[----:B------:R-:W1:Y:S04]  /*12d60*/  LDS R17, [R3+0x1180] ;  /* 0x0011800003117984 */ /* 0x000e680000000800 */
[----:B------:R-:W1:Y:S04]  /*12d70*/  LDS R224, [R2+0x1c0] ;  /* 0x0001c00002e07984 */ /* 0x000e680000000800 */
[----:B------:R-:W1:Y:S04]  /*12d80*/  LDS R239, [R3+0x11c0] ;  /* 0x0011c00003ef7984 */ /* 0x000e680000000800 */
[----:B------:R-:W-:Y:S06]  /*12d90*/  BAR.SYNC.DEFER_BLOCKING 0x0 ;  /* 0x0000000000007b1d */ /* 0x000fec0000010000 */
[----:B--2---:R-:W-:Y:S04]  /*12da0*/  STS.128 [R82], R160 ;  /* 0x000000a052007388 */ /* 0x004fe80000000c00 */
[----:B------:R-:W-:Y:S04]  /*12db0*/  STS.128 [R82+0x10], R100 ;  /* 0x0000106452007388 */ /* 0x000fe80000000c00 */
[----:B----4-:R-:W-:Y:S04]  /*12dc0*/  STS.128 [R81], R112 ;  /* 0x0000007051007388 */ /* 0x010fe80000000c00 */
[----:B---3--:R-:W-:Y:S04]  /*12dd0*/  STS.128 [R80], R124 ;  /* 0x0000007c50007388 */ /* 0x008fe80000000c00 */
[----:B------:R-:W-:Y:S04]  /*12de0*/  STS.128 [R35], R248 ;  /* 0x000000f823007388 */ /* 0x000fe80000000c00 */
[----:B------:R-:W-:Y:S04]  /*12df0*/  STS.128 [R34], R244 ;  /* 0x000000f422007388 */ /* 0x000fe80000000c00 */
[----:B------:R-:W-:Y:S04]  /*12e00*/  STS.128 [R33], R240 ;  /* 0x000000f021007388 */ /* 0x000fe80000000c00 */
[----:B------:R-:W-:Y:S04]  /*12e10*/  STS.128 [R32], R84 ;  /* 0x0000005420007388 */ /* 0x000fe80000000c00 */
[----:B------:R-:W-:Y:S06]  /*12e20*/  BAR.SYNC.DEFER_BLOCKING 0x0 ;  /* 0x0000000000007b1d */ /* 0x000fec0000010000 */
[----:B-1----:R-:W-:Y:S04]  /*12e30*/  STL [R1+0x278], R18 ;  /* 0x0002781201007387 */ /* 0x002fe80000100800 */
[----:B------:R1:W-:Y:S02]  /*12e40*/  STL [R1+0x8c], R17 ;  /* 0x00008c1101007387 */ /* 0x0003e40000100800 */
[----:B-1----:R-:W-:-:S02]  /*12e50*/  IMAD.IADD R17, R83, 0x1, R2 ;  /* 0x0000000153117824 */ /* 0x002fc400078e0202 */
[----:B------:R-:W-:Y:S01]  /*12e60*/  IMAD.U32 R77, R77, 0x10000, RZ ;  /* 0x000100004d4d7824 */ /* 0x000fe200078e00ff */
[----:B------:R1:W5:Y:S04]  /*12e70*/  LDL.LU R83, [R1+0x6d0] ;  /* 0x0006d00001537983 */ /* 0x0003680000300800 */
[----:B------:R-:W2:Y:S04]  /*12e80*/  LDS.64 R52, [R17] ;  /* 0x0000000011347984 */ /* 0x000ea80000000a00 */
[----:B------:R-:W3:Y:S04]  /*12e90*/  LDS.64 R50, [R8+0x2000] ;  /* 0x0020000008327984 */ /* 0x000ee80000000a00 */
[----:B------:R-:W4:Y:S04]  /*12ea0*/  LDS.64 R48, [R17+0x80] ;  /* 0x0000800011307984 */ /* 0x000f280000000a00 */
[----:B------:R-:W1:Y:S04]  /*12eb0*/  LDS.64 R46, [R8+0x2080] ;  /* 0x00208000082e7984 */ /* 0x000e680000000a00 */
        /* <DEDUP_REMOVED lines=12> */
[----:B------:R-:W-:Y:S06]  /*12f80*/  BAR.SYNC.DEFER_BLOCKING 0x0 ;  /* 0x0000000000007b1d */ /* 0x000fec0000010000 */
[----:B------:R-:W-:Y:S04]  /*12f90*/  STS.128 [R82], R212 ;  /* 0x000000d452007388 */ /* 0x000fe80000000c00 */
[----:B------:R-:W-:Y:S04]  /*12fa0*/  STS.128 [R82+0x10], R136 ;  /* 0x0000108852007388 */ /* 0x000fe80000000c00 */
[----:B------:R-:W-:Y:S04]  /*12fb0*/  STS.128 [R81], R96 ;  /* 0x0000006051007388 */ /* 0x000fe80000000c00 */
[----:B------:R-:W-:Y:S04]  /*12fc0*/  STS.128 [R80], R132 ;  /* 0x0000008450007388 */ /* 0x000fe80000000c00 */
[----:B------:R-:W-:Y:S04]  /*12fd0*/  STS.128 [R35], R128 ;  /* 0x0000008023007388 */ /* 0x000fe80000000c00 */
[----:B------:R-:W-:Y:S04]  /*12fe0*/  STS.128 [R34], R120 ;  /* 0x0000007822007388 */ /* 0x000fe80000000c00 */
[----:B------:R-:W-:Y:S04]  /*12ff0*/  STS.128 [R33], R116 ;  /* 0x0000007421007388 */ /* 0x000fe80000000c00 */
[----:B------:R-:W-:Y:S04]  /*13000*/  STS.128 [R32], R108 ;  /* 0x0000006c20007388 */ /* 0x000fe80000000c00 */
[----:B------:R-:W-:Y:S01]  /*13010*/  BAR.SYNC.DEFER_BLOCKING 0x0 ;  /* 0x0000000000007b1d */ /* 0x000fe20000010000 */
[----:B------:R-:W-:-:S05]  /*13020*/  FADD R189, R77, R189 ;  /* 0x000000bd4dbd7221 */ /* 0x000fca0000000000 */
[----:B------:R-:W1:Y:S04]  /*13030*/  LDS.64 R96, [R17] ;  /* 0x0000000011607984 */ /* 0x000e680000000a00 */
        /* <DEDUP_REMOVED lines=24> */
[----:B------:R-:W-:Y:S06]  /*131c0*/  BAR.SYNC.DEFER_BLOCKING 0x0 ;  /* 0x0000000000007b1d */ /* 0x000fec0000010000 */
        /* <DEDUP_REMOVED lines=18> */
[----:B------:R1:W-:Y:S04]  /*132f0*/  STS.128 [R82+0x10], R208 ;  /* 0x000010d052007388 */ /* 0x0003e80000000c00 */
[----:B------:R2:W-:Y:S04]  /*13300*/  STS.128 [R81], R204 ;  /* 0x000000cc51007388 */ /* 0x0005e80000000c00 */
[----:B------:R3:W-:Y:S04]  /*13310*/  STS.128 [R80], R200 ;  /* 0x000000c850007388 */ /* 0x0007e80000000c00 */
[----:B------:R4:W-:Y:S04]  /*13320*/  STS.128 [R35], R196 ;  /* 0x000000c423007388 */ /* 0x0009e80000000c00 */
[----:B-1----:R1:W5:Y:S04]  /*13330*/  LDL.LU R82, [R1+0x6cc] ;  /* 0x0006cc0001527983 */ /* 0x0023680000300800 */
[----:B--2---:R1:W5:Y:S04]  /*13340*/  LDL.LU R81, [R1+0x6c8] ;  /* 0x0006c80001517983 */ /* 0x0043680000300800 */
[----:B---3--:R1:W5:Y:S04]  /*13350*/  LDL.LU R80, [R1+0x6c4] ;  /* 0x0006c40001507983 */ /* 0x0083680000300800 */
[----:B----4-:R1:W5:Y:S04]  /*13360*/  LDL.LU R35, [R1+0x6c0] ;  /* 0x0006c00001237983 */ /* 0x0103680000300800 */
[----:B------:R2:W-:Y:S04]  /*13370*/  STS.128 [R34], R192 ;  /* 0x000000c022007388 */ /* 0x0005e80000000c00 */
[----:B------:R3:W-:Y:S04]  /*13380*/  STS.128 [R33], R188 ;  /* 0x000000bc21007388 */ /* 0x0007e80000000c00 */
[----:B------:R4:W-:Y:S04]  /*13390*/  STS.128 [R32], R184 ;  /* 0x000000b820007388 */ /* 0x0009e80000000c00 */
[----:B--2---:R1:W5:Y:S04]  /*133a0*/  LDL.LU R34, [R1+0x6bc] ;  /* 0x0006bc0001227983 */ /* 0x0043680000300800 */
[----:B---3--:R1:W5:Y:S04]  /*133b0*/  LDL.LU R33, [R1+0x6b8] ;  /* 0x0006b80001217983 */ /* 0x0083680000300800 */
[----:B----4-:R1:W5:Y:S04]  /*133c0*/  LDL.LU R32, [R1+0x6b4] ;  /* 0x0006b40001207983 */ /* 0x0103680000300800 */
[----:B------:R-:W-:Y:S06]  /*133d0*/  BAR.SYNC.DEFER_BLOCKING 0x0 ;  /* 0x0000000000007b1d */ /* 0x000fec0000010000 */
[----:B------:R-:W2:Y:S04]  /*133e0*/  LDL.LU R177, [R1+0x194] ;  /* 0x0001940001b17983 */ /* 0x000ea80000300800 */
[----:B------:R-:W3:Y:S04]  /*133f0*/  LDL.LU R178, [R1+0x118] ;  /* 0x0001180001b27983 */ /* 0x000ee80000300800 */
[----:B------:R-:W4:Y:S04]  /*13400*/  LDL.LU R179, [R1+0x18c] ;  /* 0x00018c0001b37983 */ /* 0x000f280000300800 */
[----:B------:R-:W2:Y:S04]  /*13410*/  LDL.LU R180, [R1+0x114] ;  /* 0x0001140001b47983 */ /* 0x000ea80000300800 */
        /* <DEDUP_REMOVED lines=14> */
[----:B------:R-:W3:Y:S04]  /*13500*/  LDL.LU R193, [R1+0x58] ;  /* 0x0000580001c17983 */ /* 0x000ee80000300800 */
[----:B------:R-:W4:Y:S04]  /*13510*/  LDL.LU R195, [R1+0x54] ;  /* 0x0000540001c37983 */ /* 0x000f280000300800 */
        /* <DEDUP_REMOVED lines=13> */
[----:B------:R-:W4:Y:S01]  /*135f0*/  LDL.LU R245, [R1+0x1c] ;  /* 0x00001c0001f57983 */ /* 0x000f220000300800 */
[----:B------:R-:W-:-:S03]  /*13600*/  LOP3.LUT R0, R0, 0xfff7ffff, RZ, 0xc0, !PT ;  /* 0xfff7ffff00007812 */ /* 0x000fc600078ec0ff */
[----:B------:R-:W-:Y:S04]  /*13610*/  LDS.64 R142, [R17] ;  /* 0x00000000118e7984 */ /* 0x000fe80000000a00 */
[----:B------:R-:W-:Y:S04]  /*13620*/  LDS.64 R140, [R17+0x80] ;  /* 0x00008000118c7984 */ /* 0x000fe80000000a00 */
        /* <DEDUP_REMOVED lines=13> */
[----:B------:R-:W-:Y:S01]  /*13700*/  LDS.64 R164, [R8+0x2380] ;  /* 0x0023800008a47984 */ /* 0x000fe20000000a00 */
[----:B-----5:R-:W-:-:S02]  /*13710*/  I2FP.F32.S32 R166, R92 ;  /* 0x0000005c00a67245 */ /* 0x020fc40000201400 */
[----:B------:R-:W-:Y:S01]  /*13720*/  I2FP.F32.S32 R168, R93 ;  /* 0x0000005d00a87245 */ /* 0x000fe20000201400 */
[----:B------:R-:W-:Y:S01]  /*13730*/  BAR.SYNC.DEFER_BLOCKING 0x0 ;  /* 0x0000000000007b1d */ /* 0x000fe20000010000 */
[----:B------:R-:W-:Y:S02]  /*13740*/  I2FP.F32.S32 R188, R88 ;  /* 0x0000005800bc7245 */ /* 0x000fe40000201400 */
[----:B------:R-:W-:Y:S02]  /*13750*/  I2FP.F32.S32 R187, R89 ;  /* 0x0000005900bb7245 */ /* 0x000fe40000201400 */
[----:B------:R-:W-:Y:S02]  /*13760*/  I2FP.F32.S32 R186, R90 ;  /* 0x0000005a00ba7245 */ /* 0x000fe40000201400 */
[----:B------:R-:W-:Y:S02]  /*13770*/  I2FP.F32.S32 R169, R94 ;  /* 0x0000005e00a97245 */ /* 0x000fe40000201400 */
[----:B------:R-:W-:-:S02]  /*13780*/  I2FP.F32.S32 R171, R34 ;  /* 0x0000002200ab7245 */ /* 0x000fc40000201400 */
[----:B------:R-:W-:Y:S02]  /*13790*/  I2FP.F32.S32 R170, R35 ;  /* 0x0000002300aa7245 */ /* 0x000fe40000201400 */
[----:B------:R-:W-:Y:S02]  /*137a0*/  I2FP.F32.S32 R176, R32 ;  /* 0x0000002000b07245 */ /* 0x000fe40000201400 */
[----:B------:R-:W-:Y:S02]  /*137b0*/  I2FP.F32.S32 R185, R91 ;  /* 0x0000005b00b97245 */ /* 0x000fe40000201400 */
[----:B------:R-:W-:Y:S02]  /*137c0*/  I2FP.F32.S32 R184, R156 ;  /* 0x0000009c00b87245 */ /* 0x000fe40000201400 */
[----:B------:R-:W-:Y:S02]  /*137d0*/  I2FP.F32.S32 R167, R95 ;  /* 0x0000005f00a77245 */ /* 0x000fe40000201400 */
[----:B------:R-:W-:-:S02]  /*137e0*/  I2FP.F32.S32 R159, R159 ;  /* 0x0000009f009f7245 */ /* 0x000fc40000201400 */
[----:B------:R-:W-:Y:S01]  /*137f0*/  @P4 LOP3.LUT R0, R0, 0x80000, RZ, 0xfc, !PT ;  /* 0x0008000000004812 */ /* 0x000fe200078efcff */
[----:B--2---:R-:W-:Y:S01]  /*13800*/  STS [R192], R177 ;  /* 0x000000b1c0007388 */ /* 0x004fe20000000800 */
[----:B------:R-:W-:Y:S02]  /*13810*/  PRMT R156, R5, 0x7632, R156 ;  /* 0x00007632059c7816 */ /* 0x000fe4000000009c */
[C---:B------:R-:W-:Y:S01]  /*13820*/  LOP3.LUT P4, RZ, R0.reuse, 0x400, RZ, 0xc0, !PT ;  /* 0x0000040000ff7812 */ /* 0x040fe2000788c0ff */
[----:B---3--:R2:W-:Y:S01]  /*13830*/  STS [R193], R178 ;  /* 0x000000b2c1007388 */ /* 0x0085e20000000800 */
[----:B------:R-:W-:-:S03]  /*13840*/  LOP3.LUT R0, R0, 0xffefffff, RZ, 0xc0, !PT ;  /* 0xffefffff00007812 */ /* 0x000fc600078ec0ff */
[----:B----4-:R3:W-:Y:S04]  /*13850*/  STS [R195], R179 ;  /* 0x000000b3c3007388 */ /* 0x0107e80000000800 */
[----:B------:R-:W-:Y:S04]  /*13860*/  STS [R197], R180 ;  /* 0x000000b4c5007388 */ /* 0x000fe80000000800 */
[----:B------:R4:W-:Y:S01]  /*13870*/  STS [R199], R181 ;  /* 0x000000b5c7007388 */ /* 0x0009e20000000800 */
[----:B--2---:R-:W-:Y:S02]  /*13880*/  I2FP.F32.S32 R178, R82 ;  /* 0x0000005200b27245 */ /* 0x004fe40000201400 */
[----:B------:R-:W-:Y:S01]  /*13890*/  I2FP.F32.S32 R177, R33 ;  /* 0x0000002100b17245 */ /* 0x000fe20000201400 */
[----:B------:R2:W-:Y:S01]  /*138a0*/  STS [R201], R182 ;  /* 0x000000b6c9007388 */ /* 0x0005e20000000800 */
[----:B------:R-:W-:Y:S01]  /*138b0*/  IMAD.U32 R156, R156, 0x10000, RZ ;  /* 0x000100009c9c7824 */ /* 0x000fe200078e00ff */
[----:B------:R-:W-:-:S02]  /*138c0*/  @P4 LOP3.LUT R0, R0, 0x100000, RZ, 0xfc, !PT ;  /* 0x0010000000004812 */ /* 0x000fc400078efcff */
[----:B------:R1:W-:Y:S01]  /*138d0*/  STS [R203], R183 ;  /* 0x000000b7cb007388 */ /* 0x0003e20000000800 */
[----:B---3--:R-:W-:Y:S02]  /*138e0*/  I2FP.F32.S32 R179, R83 ;  /* 0x0000005300b37245 */ /* 0x008fe40000201400 */
[----:B----4-:R-:W-:Y:S01]  /*138f0*/  I2FP.F32.S32 R181, R158 ;  /* 0x0000009e00b57245 */ /* 0x010fe20000201400 */
[----:B------:R-:W-:Y:S01]  /*13900*/  STS [R205], R213 ;  /* 0x000000d5cd007388 */ /* 0x000fe20000000800 */
[----:B------:R-:W-:Y:S02]  /*13910*/  I2FP.F32.S32 R180, R81 ;  /* 0x0000005100b47245 */ /* 0x000fe40000201400 */
[----:B--2---:R-:W-:Y:S01]  /*13920*/  I2FP.F32.S32 R182, R80 ;  /* 0x0000005000b67245 */ /* 0x004fe20000201400 */
[----:B------:R-:W-:Y:S01]  /*13930*/  STS [R207], R215 ;  /* 0x000000d7cf007388 */ /* 0x000fe20000000800 */
[C---:B------:R-:W-:Y:S02]  /*13940*/  LOP3.LUT P4, RZ, R0.reuse, 0x800, RZ, 0xc0, !PT ;  /* 0x0000080000ff7812 */ /* 0x040fe4000788c0ff */
[----:B-1----:R-:W-:Y:S01]  /*13950*/  I2FP.F32.S32 R183, R157 ;  /* 0x0000009d00b77245 */ /* 0x002fe20000201400 */
[----:B------:R-:W-:Y:S01]  /*13960*/  STS [R208], R241 ;  /* 0x000000f1d0007388 */ /* 0x000fe20000000800 */
[----:B------:R-:W-:-:S03]  /*13970*/  LOP3.LUT R0, R0, 0xffdfffff, RZ, 0xc0, !PT ;  /* 0xffdfffff00007812 */ /* 0x000fc600078ec0ff */
[----:B------:R-:W-:Y:S04]  /*13980*/  STS [R249], R243 ;  /* 0x000000f3f9007388 */ /* 0x000fe80000000800 */
[----:B------:R-:W-:Y:S01]  /*13990*/  STS [R210], R244 ;  /* 0x000000f4d2007388 */ /* 0x000fe20000000800 */
[----:B------:R-:W-:Y:S01]  /*139a0*/  IMAD.U32 R157, R5, 0x10000, RZ ;  /* 0x00010000059d7824 */ /* 0x000fe200078e00ff */
[----:B------:R-:W-:Y:S02]  /*139b0*/  @P4 LOP3.LUT R0, R0, 0x200000, RZ, 0xfc, !PT ;  /* 0x0020000000004812 */ /* 0x000fe400078efcff */
[----:B------:R-:W-:Y:S02]  /*139c0*/  STS [R212], R247 ;  /* 0x000000f7d4007388 */ /* 0x000fe40000000800 */
[----:B------:R-:W-:-:S02]  /*139d0*/  LOP3.LUT P4, RZ, R0, 0x1000, RZ, 0xc0, !PT ;  /* 0x0000100000ff7812 */ /* 0x000fc4000788c0ff */
[----:B------:R1:W-:Y:S01]  /*139e0*/  STS [R214], R248 ;  /* 0x000000f8d6007388 */ /* 0x0003e20000000800 */
[----:B------:R-:W-:-:S03]  /*139f0*/  LOP3.LUT R0, R0, 0xfffbffff, RZ, 0xc0, !PT ;  /* 0xfffbffff00007812 */ /* 0x000fc600078ec0ff */
[----:B------:R2:W-:Y:S01]  /*13a00*/  STS [R240], R250 ;  /* 0x000000faf0007388 */ /* 0x0005e20000000800 */
[----:B------:R-:W-:-:S03]  /*13a10*/  @P3 LOP3.LUT R0, R0, 0x40000, RZ, 0xfc, !PT ;  /* 0x0004000000003812 */ /* 0x000fc600078efcff */
[----:B------:R3:W-:Y:S04]  /*13a20*/  STS [R242], R251 ;  /* 0x000000fbf2007388 */ /* 0x0007e80000000800 */
[----:B------:R-:W-:Y:S01]  /*13a30*/  BAR.SYNC.DEFER_BLOCKING 0x0 ;  /* 0x0000000000007b1d */ /* 0x000fe20000010000 */
[C---:B------:R-:W-:Y:S02]  /*13a40*/  LOP3.LUT P3, RZ, R0.reuse, 0x200, RZ, 0xc0, !PT ;  /* 0x0000020000ff7812 */ /* 0x040fe4000786c0ff */
[----:B------:R-:W-:-:S03]  /*13a50*/  LOP3.LUT R0, R0, 0xfffdffff, RZ, 0xc0, !PT ;  /* 0xfffdffff00007812 */ /* 0x000fc600078ec0ff */
[----:B-1----:R-:W4:Y:S01]  /*13a60*/  LDL.LU R248, [R1+0x418] ;  /* 0x0004180001f87983 */ /* 0x002f220000300800 */
[----:B------:R-:W-:-:S03]  /*13a70*/  @P5 LOP3.LUT R0, R0, 0x20000, RZ, 0xfc, !PT ;  /* 0x0002000000005812 */ /* 0x000fc600078efcff */
[----:B--2---:R-:W2:Y:S01]  /*13a80*/  LDL.LU R250, [R1+0x414] ;  /* 0x0004140001fa7983 */ /* 0x004ea20000300800 */
[C---:B------:R-:W-:Y:S02]  /*13a90*/  LOP3.LUT P5, RZ, R0.reuse, 0x100, RZ, 0xc0, !PT ;  /* 0x0000010000ff7812 */ /* 0x040fe400078ac0ff */
[----:B------:R-:W-:Y:S01]  /*13aa0*/  LOP3.LUT R0, R0, 0xfffeffff, RZ, 0xc0, !PT ;  /* 0xfffeffff00007812 */ /* 0x000fe200078ec0ff */
[----:B---3--:R-:W3:Y:S03]  /*13ab0*/  LDL.LU R251, [R1+0x21c] ;  /* 0x00021c0001fb7983 */ /* 0x008ee60000300800 */
[----:B------:R-:W-:Y:S01]  /*13ac0*/  @P6 LOP3.LUT R0, R0, 0x10000, RZ, 0xfc, !PT ;  /* 0x0001000000006812 */ /* 0x000fe200078efcff */
[----:B------:R-:W1:Y:S03]  /*13ad0*/  S2R R244, SR_TID.X ;  /* 0x0000000000f47919 */ /* 0x000e660000002100 */
[C---:B------:R-:W-:Y:S01]  /*13ae0*/  LOP3.LUT P6, RZ, R0.reuse, 0x80, RZ, 0xc0, !PT ;  /* 0x0000008000ff7812 */ /* 0x040fe200078cc0ff */
[----:B------:R-:W3:Y:S01]  /*13af0*/  LDL.LU R241, [R1+0x440] ;  /* 0x0004400001f17983 */ /* 0x000ee20000300800 */
[----:B------:R-:W-:-:S03]  /*13b00*/  LOP3.LUT R0, R0, 0xffff7fff, RZ, 0xc0, !PT ;  /* 0xffff7fff00007812 */ /* 0x000fc600078ec0ff */
[----:B------:R-:W4:Y:S01]  /*13b10*/  LDS.64 R92, [R245] ;  /* 0x00000000f55c7984 */ /* 0x000f220000000a00 */
[----:B------:R-:W-:-:S03]  /*13b20*/  @P0 LOP3.LUT R0, R0, 0x8000, RZ, 0xfc, !PT ;  /* 0x0000800000000812 */ /* 0x000fc600078efcff */
[----:B------:R-:W3:Y:S01]  /*13b30*/  LDL.LU R243, [R1+0x438] ;  /* 0x0004380001f37983 */ /* 0x000ee20000300800 */
[C---:B------:R-:W-:Y:S02]  /*13b40*/  LOP3.LUT P0, RZ, R0.reuse, 0x40, RZ, 0xc0, !PT ;  /* 0x0000004000ff7812 */ /* 0x040fe4000780c0ff */
[----:B------:R-:W-:Y:S01]  /*13b50*/  LOP3.LUT R0, R0, 0xffffbfff, RZ, 0xc0, !PT ;  /* 0xffffbfff00007812 */ /* 0x000fe200078ec0ff */
[----:B------:R-:W3:Y:S03]  /*13b60*/  LDL.LU R247, [R1+0x408] ;  /* 0x0004080001f77983 */ /* 0x000ee60000300800 */
[----:B------:R-:W-:-:S04]  /*13b70*/  @P1 LOP3.LUT R0, R0, 0x4000, RZ, 0xfc, !PT ;  /* 0x0000400000001812 */ /* 0x000fc800078efcff */
[----:B------:R-:W-:Y:S02]  /*13b80*/  LOP3.LUT P1, RZ, R0, 0x20, RZ, 0xc0, !PT ;  /* 0x0000002000ff7812 */ /* 0x000fe4000782c0ff */
[----:B-1----:R-:W-:Y:S02]  /*13b90*/  LOP3.LUT R244, R244, 0x40, RZ, 0xc0, !PT ;  /* 0x00000040f4f47812 */ /* 0x002fe400078ec0ff */
[----:B------:R-:W-:Y:S02]  /*13ba0*/  LOP3.LUT R0, R0, 0xffffdfff, RZ, 0xc0, !PT ;  /* 0xffffdfff00007812 */ /* 0x000fe400078ec0ff */
[----:B------:R-:W-:Y:S01]  /*13bb0*/  SHF.R.U32.HI R244, RZ, 0x2, R244 ;  /* 0x00000002fff47819 */ /* 0x000fe200000116f4 */
[----:B------:R-:W-:Y:S01]  /*13bc0*/  ULDC.64 UR4, c[0x0][0x118] ;  /* 0x0000460000047ab9 */ /* 0x000fe20000000a00 */
[----:B------:R-:W-:Y:S02]  /*13bd0*/  @P2 LOP3.LUT R0, R0, 0x2000, RZ, 0xfc, !PT ;  /* 0x0000200000002812 */ /* 0x000fe400078efcff */
[----:B------:R-:W-:-:S02]  /*13be0*/  LOP3.LUT R8, R246, 0x100, R244, 0x96, !PT ;  /* 0x00000100f6087812 */ /* 0x000fc400078e96f4 */
[C---:B------:R-:W-:Y:S02]  /*13bf0*/  LOP3.LUT R82, R246.reuse, 0x400, R244, 0x96, !PT ;  /* 0x00000400f6527812 */ /* 0x040fe400078e96f4 */
[----:B------:R-:W-:Y:S02]  /*13c00*/  SHF.R.U32.HI R17, RZ, 0x2, R8 ;  /* 0x00000002ff117819 */ /* 0x000fe40000011608 */
[C-C-:B------:R-:W-:Y:S02]  /*13c10*/  LOP3.LUT R83, R246.reuse, 0x500, R244.reuse, 0x96, !PT ;  /* 0x00000500f6537812 */ /* 0x140fe400078e96f4 */
[----:B------:R-:W-:Y:S02]  /*13c20*/  LOP3.LUT R17, R17, 0x3ffffff8, RZ, 0xc0, !PT ;  /* 0x3ffffff811117812 */ /* 0x000fe400078ec0ff */
[C-C-:B------:R-:W-:Y:S02]  /*13c30*/  LOP3.LUT R88, R246.reuse, 0x800, R244.reuse, 0x96, !PT ;  /* 0x00000800f6587812 */ /* 0x140fe400078e96f4 */
[----:B------:R-:W-:Y:S01]  /*13c40*/  LOP3.LUT R89, R246, 0x900, R244, 0x96, !PT ;  /* 0x00000900f6597812 */ /* 0x000fe200078e96f4 */
[----:B------:R-:W-:Y:S01]  /*13c50*/  IMAD R8, R8, 0x4, R17 ;  /* 0x0000000408087824 */ /* 0x000fe200078e0211 */
[----:B------:R-:W-:-:S02]  /*13c60*/  SHF.R.U32.HI R80, RZ, 0x2, R82 ;  /* 0x00000002ff507819 */ /* 0x000fc40000011652 */
[C-C-:B------:R-:W-:Y:S02]  /*13c70*/  LOP3.LUT R90, R246.reuse, 0xc00, R244.reuse, 0x96, !PT ;  /* 0x00000c00f65a7812 */ /* 0x140fe400078e96f4 */
[----:B------:R-:W-:Y:S01]  /*13c80*/  LOP3.LUT R17, R246, 0xd00, R244, 0x96, !PT ;  /* 0x00000d00f6117812 */ /* 0x000fe200078e96f4 */
[----:B------:R-:W1:Y:S01]  /*13c90*/  LDS.64 R32, [R8] ;  /* 0x0000000008207984 */ /* 0x000e620000000a00 */
[----:B------:R-:W-:Y:S02]  /*13ca0*/  LOP3.LUT R80, R80, 0x3ffffff8, RZ, 0xc0, !PT ;  /* 0x3ffffff850507812 */ /* 0x000fe400078ec0ff */
[----:B------:R-:W-:Y:S01]  /*13cb0*/  LOP3.LUT P2, RZ, R0, 0x10, RZ, 0xc0, !PT ;  /* 0x0000001000ff7812 */ /* 0x000fe2000784c0ff */
[----:B------:R-:W3:Y:S02]  /*13cc0*/  LDL.LU R244, [R1+0x224] ;  /* 0x0002240001f47983 */ /* 0x000ee40000300800 */
[----:B------:R-:W-:Y:S02]  /*13cd0*/  IMAD R82, R82, 0x4, R80 ;  /* 0x0000000452527824 */ /* 0x000fe400078e0250 */
[----:B------:R-:W3:Y:S01]  /*13ce0*/  LDL.LU R246, [R1+0x410] ;  /* 0x0004100001f67983 */ /* 0x000ee20000300800 */
[----:B----4-:R-:W-:-:S03]  /*13cf0*/  FMUL R92, R248, R92 ;  /* 0x0000005cf85c7220 */ /* 0x010fc60000400000 */
[----:B------:R-:W4:Y:S01]  /*13d00*/  LDL.LU R248, [R1+0x420] ;  /* 0x0004200001f87983 */ /* 0x000f220000300800 */
[----:B--2---:R-:W-:-:S03]  /*13d10*/  FMUL R93, R250, R93 ;  /* 0x0000005dfa5d7220 */ /* 0x004fc60000400000 */
[----:B------:R-:W2:Y:S01]  /*13d20*/  LDL.LU R250, [R1+0x22c] ;  /* 0x00022c0001fa7983 */ /* 0x000ea20000300800 */
[C---:B---3--:R-:W-:Y:S01]  /*13d30*/  PRMT R80, R251.reuse, 0x7632, R80 ;  /* 0x00007632fb507816 */ /* 0x048fe20000000050 */
[----:B------:R-:W-:Y:S02]  /*13d40*/  IMAD.U32 R94, R251, 0x10000, RZ ;  /* 0x00010000fb5e7824 */ /* 0x000fe400078e00ff */
[----:B------:R-:W3:Y:S01]  /*13d50*/  LDL.LU R251, [R1+0x424] ;  /* 0x0004240001fb7983 */ /* 0x000ee20000300800 */
[----:B------:R-:W-:Y:S02]  /*13d60*/  SHF.R.U32.HI R35, RZ, 0x2, R83 ;  /* 0x00000002ff237819 */ /* 0x000fe40000011653 */
[----:B------:R-:W-:Y:S02]  /*13d70*/  SHF.R.U32.HI R34, RZ, 0x2, R88 ;  /* 0x00000002ff227819 */ /* 0x000fe40000011658 */
[----:B------:R-:W-:Y:S02]  /*13d80*/  LOP3.LUT R35, R35, 0x3ffffff8, RZ, 0xc0, !PT ;  /* 0x3ffffff823237812 */ /* 0x000fe400078ec0ff */
[----:B------:R-:W-:-:S02]  /*13d90*/  LOP3.LUT R34, R34, 0x3ffffff8, RZ, 0xc0, !PT ;  /* 0x3ffffff822227812 */ /* 0x000fc400078ec0ff */
[----:B------:R-:W-:Y:S01]  /*13da0*/  SHF.R.U32.HI R91, RZ, 0x2, R90 ;  /* 0x00000002ff5b7819 */ /* 0x000fe2000001165a */
[----:B------:R-:W-:Y:S02]  /*13db0*/  IMAD R83, R83, 0x4, R35 ;  /* 0x0000000453537824 */ /* 0x000fe400078e0223 */
[----:B------:R-:W-:Y:S01]  /*13dc0*/  IMAD R88, R88, 0x4, R34 ;  /* 0x0000000458587824 */ /* 0x000fe200078e0222 */
[----:B------:R-:W-:Y:S01]  /*13dd0*/  LOP3.LUT R91, R91, 0x3ffffff8, RZ, 0xc0, !PT ;  /* 0x3ffffff85b5b7812 */ /* 0x000fe200078ec0ff */
[----:B------:R-:W4:Y:S01]  /*13de0*/  LDS.64 R34, [R82] ;  /* 0x0000000052227984 */ /* 0x000f220000000a00 */
[----:B------:R-:W-:Y:S01]  /*13df0*/  FFMA R92, R92, R94, R157 ;  /* 0x0000005e5c5c7223 */ /* 0x000fe2000000009d */
[C---:B------:R-:W-:Y:S02]  /*13e00*/  IMAD.U32 R5, R247.reuse, 0x10000, RZ ;  /* 0x00010000f7057824 */ /* 0x040fe400078e00ff */
[----:B------:R-:W-:Y:S02]  /*13e10*/  IMAD R90, R90, 0x4, R91 ;  /* 0x000000045a5a7824 */ /* 0x000fe400078e025b */
[--C-:B------:R-:W-:Y:S01]  /*13e20*/  FFMA R91, R52, R92, R5.reuse ;  /* 0x0000005c345b7223 */ /* 0x100fe20000000005 */
[----:B------:R-:W-:-:S02]  /*13e30*/  PRMT R5, R247, 0x7632, R5 ;  /* 0x00007632f7057816 */ /* 0x000fc40000000005 */
[----:B------:R-:W2:Y:S01]  /*13e40*/  LDL.LU R247, [R1+0x220] ;  /* 0x0002200001f77983 */ /* 0x000ea20000300800 */
[----:B------:R-:W-:-:S04]  /*13e50*/  SHF.R.U32.HI R95, RZ, 0x2, R89 ;  /* 0x00000002ff5f7819 */ /* 0x000fc80000011659 */
[----:B------:R-:W-:Y:S01]  /*13e60*/  LOP3.LUT R95, R95, 0x3ffffff8, RZ, 0xc0, !PT ;  /* 0x3ffffff85f5f7812 */ /* 0x000fe200078ec0ff */
[----:B------:R-:W-:Y:S01]  /*13e70*/  IMAD.U32 R158, R80, 0x10000, RZ ;  /* 0x00010000509e7824 */ /* 0x000fe200078e00ff */
[----:B------:R-:W-:Y:S01]  /*13e80*/  PRMT R92, R4, 0x7632, R92 ;  /* 0x00007632045c7816 */ /* 0x000fe2000000005c */
[----:B-1----:R-:W-:Y:S01]  /*13e90*/  FMUL R52, R243, R33 ;  /* 0x00000021f3347220 */ /* 0x002fe20000400000 */
[----:B------:R-:W-:Y:S01]  /*13ea0*/  FMUL R32, R241, R32 ;  /* 0x00000020f1207220 */ /* 0x000fe20000400000 */
[--C-:B------:R-:W-:Y:S01]  /*13eb0*/  IMAD R89, R89, 0x4, R95.reuse ;  /* 0x0000000459597824 */ /* 0x100fe200078e025f */
[----:B------:R-:W-:Y:S01]  /*13ec0*/  FFMA R93, R93, R158, R156 ;  /* 0x0000009e5d5d7223 */ /* 0x000fe2000000009c */
[----:B------:R-:W2:Y:S04]  /*13ed0*/  LDL.LU R243, [R1+0x40c] ;  /* 0x00040c0001f37983 */ /* 0x000ea80000300800 */
[----:B------:R-:W2:Y:S04]  /*13ee0*/  LDL.LU R215, [R1+0x448] ;  /* 0x0004480001d77983 */ /* 0x000ea80000300800 */
[----:B------:R-:W2:Y:S04]  /*13ef0*/  LDL.LU R241, [R1+0x44c] ;  /* 0x00044c0001f17983 */ /* 0x000ea80000300800 */
[----:B------:R-:W1:Y:S01]  /*13f00*/  LDS.64 R80, [R83] ;  /* 0x0000000053507984 */ /* 0x000e620000000a00 */
[C---:B------:R-:W-:Y:S01]  /*13f10*/  PRMT R95, R244.reuse, 0x7632, R95 ;  /* 0x00007632f45f7816 */ /* 0x040fe2000000005f */
[----:B------:R-:W-:-:S02]  /*13f20*/  IMAD.U32 R94, R244, 0x10000, RZ ;  /* 0x00010000f45e7824 */ /* 0x000fc400078e00ff */
[----:B------:R-:W2:Y:S02]  /*13f30*/  LDL.LU R244, [R1+0x41c] ;  /* 0x00041c0001f47983 */ /* 0x000ea40000300800 */
[----:B------:R-:W-:Y:S02]  /*13f40*/  IMAD.U32 R156, R95, 0x10000, RZ ;  /* 0x000100005f9c7824 */ /* 0x000fe400078e00ff */
[----:B------:R-:W-:Y:S01]  /*13f50*/  IMAD.U32 R95, R92, 0x10000, RZ ;  /* 0x000100005c5f7824 */ /* 0x000fe200078e00ff */
[C---:B------:R-:W-:Y:S01]  /*13f60*/  PRMT R33, R246.reuse, 0x7632, R33 ;  /* 0x00007632f6217816 */ /* 0x040fe20000000021 */
[----:B------:R-:W-:Y:S02]  /*13f70*/  IMAD.U32 R92, R5, 0x10000, RZ ;  /* 0x00010000055c7824 */ /* 0x000fe400078e00ff */
[----:B------:R-:W-:Y:S02]  /*13f80*/  IMAD.U32 R5, R246, 0x10000, RZ ;  /* 0x00010000f6057824 */ /* 0x000fe400078e00ff */
[----:B------:R-:W2:Y:S01]  /*13f90*/  LDL.LU R246, [R1+0x42c] ;  /* 0x00042c0001f67983 */ /* 0x000ea20000300800 */
[----:B----4-:R-:W-:-:S03]  /*13fa0*/  FMUL R34, R248, R34 ;  /* 0x00000022f8227220 */ /* 0x010fc60000400000 */
[----:B------:R-:W4:Y:S01]  /*13fb0*/  LDL.LU R248, [R1+0x428] ;  /* 0x0004280001f87983 */ /* 0x000f220000300800 */
[----:B---3--:R-:W-:-:S03]  /*13fc0*/  FMUL R35, R251, R35 ;  /* 0x00000023fb237220 */ /* 0x008fc60000400000 */
[----:B------:R-:W3:Y:S01]  /*13fd0*/  LDL.LU R251, [R1+0x434] ;  /* 0x0004340001fb7983 */ /* 0x000ee20000300800 */
[----:B------:R-:W-:Y:S01]  /*13fe0*/  IMAD.U32 R4, R4, 0x10000, RZ ;  /* 0x0001000004047824 */ /* 0x000fe200078e00ff */
[----:B------:R-:W-:Y:S01]  /*13ff0*/  FFMA R52, R52, R156, R95 ;  /* 0x0000009c34347223 */ /* 0x000fe2000000005f */
[----:B------:R-:W-:Y:S02]  /*14000*/  IMAD.U32 R33, R33, 0x10000, RZ ;  /* 0x0001000021217824 */ /* 0x000fe400078e00ff */
[----:B------:R-:W-:Y:S01]  /*14010*/  FFMA R4, R32, R94, R4 ;  /* 0x0000005e20047223 */ /* 0x000fe20000000004 */
[----:B------:R-:W-:Y:S01]  /*14020*/  FFMA R53, R53, R93, R92 ;  /* 0x0000005d35357223 */ /* 0x000fe2000000005c */
[----:B--2---:R-:W-:Y:S02]  /*14030*/  PRMT R93, R250, 0x7632, R93 ;  /* 0x00007632fa5d7816 */ /* 0x004fe4000000005d */
[----:B------:R-:W-:Y:S01]  /*14040*/  FFMA R92, R50, R4, R5 ;  /* 0x00000004325c7223 */ /* 0x000fe20000000005 */
[C---:B------:R-:W-:Y:S01]  /*14050*/  IMAD.U32 R50, R10.reuse, 0x10000, RZ ;  /* 0x000100000a327824 */ /* 0x040fe200078e00ff */
[----:B------:R-:W-:Y:S01]  /*14060*/  FFMA R51, R51, R52, R33 ;  /* 0x0000003433337223 */ /* 0x000fe20000000021 */
[----:B------:R-:W-:Y:S01]  /*14070*/  PRMT R10, R10, 0x7632, R10 ;  /* 0x000076320a0a7816 */ /* 0x000fe2000000000a */
[----:B------:R-:W-:Y:S01]  /*14080*/  IMAD.U32 R52, R250, 0x10000, RZ ;  /* 0x00010000fa347824 */ /* 0x000fe200078e00ff */
[----:B------:R-:W3:Y:S01]  /*14090*/  LDS.64 R32, [R89] ;  /* 0x0000000059207984 */ /* 0x000ee20000000a00 */
[----:B------:R-:W-:-:S03]  /*140a0*/  IMAD.U32 R94, R93, 0x10000, RZ ;  /* 0x000100005d5e7824 */ /* 0x000fc600078e00ff */
[----:B------:R-:W2:Y:S01]  /*140b0*/  LDL.LU R250, [R1+0x27c] ;  /* 0x00027c0001fa7983 */ /* 0x000ea20000300800 */
[----:B------:R-:W-:Y:S01]  /*140c0*/  IMAD.U32 R93, R10, 0x10000, RZ ;  /* 0x000100000a5d7824 */ /* 0x000fe200078e00ff */
[----:B------:R-:W-:Y:S01]  /*140d0*/  FFMA R52, R34, R52, R50 ;  /* 0x0000003422347223 */ /* 0x000fe20000000032 */
[----:B------:R-:W-:Y:S01]  /*140e0*/  IMAD.U32 R10, R7, 0x10000, RZ ;  /* 0x00010000070a7824 */ /* 0x000fe200078e00ff */
[C---:B------:R-:W-:Y:S01]  /*140f0*/  PRMT R7, R247.reuse, 0x7632, R7 ;  /* 0x00007632f7077816 */ /* 0x040fe20000000007 */
[----:B------:R-:W-:Y:S01]  /*14100*/  IMAD.U32 R34, R247, 0x10000, RZ ;  /* 0x00010000f7227824 */ /* 0x000fe200078e00ff */
[----:B------:R-:W2:Y:S04]  /*14110*/  LDS.64 R4, [R88] ;  /* 0x0000000058047984 */ /* 0x000ea80000000a00 */
[----:B------:R-:W4:Y:S04]  /*14120*/  LDL.LU R247, [R1+0x240] ;  /* 0x0002400001f77983 */ /* 0x000f280000300800 */
[----:B------:R-:W4:Y:S04]  /*14130*/  LDL.LU R191, [R1+0x450] ;  /* 0x0004500001bf7983 */ /* 0x000f280000300800 */
[----:B------:R-:W4:Y:S04]  /*14140*/  LDL.LU R194, [R1+0x1cc] ;  /* 0x0001cc0001c27983 */ /* 0x000f280000300800 */
[----:B------:R-:W4:Y:S04]  /*14150*/  LDL.LU R196, [R1+0x148] ;  /* 0x0001480001c47983 */ /* 0x000f280000300800 */
[----:B------:R-:W4:Y:S04]  /*14160*/  LDL.LU R198, [R1+0x1bc] ;  /* 0x0001bc0001c67983 */ /* 0x000f280000300800 */
[----:B------:R-:W4:Y:S04]  /*14170*/  LDL.LU R200, [R1+0x140] ;  /* 0x0001400001c87983 */ /* 0x000f280000300800 */
[----:B------:R-:W4:Y:S01]  /*14180*/  LDL.LU R202, [R1+0x1c8] ;  /* 0x0001c80001ca7983 */ /* 0x000f220000300800 */
[----:B-1----:R-:W-:Y:S01]  /*14190*/  FMUL R80, R215, R80 ;  /* 0x00000050d7507220 */ /* 0x002fe20000400000 */
[----:B------:R-:W-:-:S03]  /*141a0*/  IMAD.U32 R50, R243, 0x10000, RZ ;  /* 0x00010000f3327824 */ /* 0x000fc600078e00ff */
[----:B------:R-:W-:Y:S01]  /*141b0*/  FFMA R10, R80, R34, R10 ;  /* 0x00000022500a7223 */ /* 0x000fe2000000000a */
[----:B------:R-:W-:Y:S01]  /*141c0*/  PRMT R34, R7, 0x7632, R34 ;  /* 0x0000763207227816 */ /* 0x000fe20000000022 */
[----:B---3--:R-:W-:Y:S02]  /*141d0*/  FMUL R32, R251, R32 ;  /* 0x00000020fb207220 */ /* 0x008fe40000400000 */
[----:B------:R-:W3:Y:S01]  /*141e0*/  LDL.LU R251, [R1+0x138] ;  /* 0x0001380001fb7983 */ /* 0x000ee20000300800 */
[--C-:B------:R-:W-:Y:S01]  /*141f0*/  FFMA R96, R96, R52, R50.reuse ;  /* 0x0000003460607223 */ /* 0x100fe20000000032 */
[----:B------:R-:W-:Y:S01]  /*14200*/  PRMT R50, R243, 0x7632, R50 ;  /* 0x00007632f3327816 */ /* 0x000fe20000000032 */
[----:B------:R-:W-:Y:S01]  /*14210*/  FFMA R35, R35, R94, R93 ;  /* 0x0000005e23237223 */ /* 0x000fe2000000005d */
[----:B------:R-:W-:Y:S01]  /*14220*/  PRMT R52, R244, 0x7632, R52 ;  /* 0x00007632f4347816 */ /* 0x000fe20000000034 */
[----:B------:R-:W-:Y:S01]  /*14230*/  FMUL R81, R241, R81 ;  /* 0x00000051f1517220 */ /* 0x000fe20000400000 */
[----:B------:R-:W-:-:S02]  /*14240*/  IMAD.U32 R93, R7, 0x10000, RZ ;  /* 0x00010000075d7824 */ /* 0x000fc400078e00ff */
[----:B------:R-:W-:Y:S01]  /*14250*/  IMAD.U32 R80, R34, 0x10000, RZ ;  /* 0x0001000022507824 */ /* 0x000fe200078e00ff */
[----:B------:R-:W-:Y:S01]  /*14260*/  SHF.R.U32.HI R7, RZ, 0x2, R17 ;  /* 0x00000002ff077819 */ /* 0x000fe20000011611 */
[----:B------:R-:W-:Y:S01]  /*14270*/  IMAD.U32 R50, R50, 0x10000, RZ ;  /* 0x0001000032327824 */ /* 0x000fe200078e00ff */
[----:B------:R-:W3:Y:S01]  /*14280*/  LDL.LU R204, [R1+0x1c4] ;  /* 0x0001c40001cc7983 */ /* 0x000ee20000300800 */
[----:B------:R-:W-:Y:S01]  /*14290*/  IMAD.U32 R34, R244, 0x10000, RZ ;  /* 0x00010000f4227824 */ /* 0x000fe200078e00ff */
[----:B------:R-:W-:Y:S01]  /*142a0*/  FFMA R81, R81, R93, R80 ;  /* 0x0000005d51517223 */ /* 0x000fe20000000050 */
[----:B------:R-:W-:Y:S01]  /*142b0*/  IMAD.U32 R52, R52, 0x10000, RZ ;  /* 0x0001000034347824 */ /* 0x000fe200078e00ff */
[----:B------:R-:W-:Y:S01]  /*142c0*/  FFMA R35, R97, R35, R50 ;  /* 0x0000002361237223 */ /* 0x000fe20000000032 */
[----:B------:R-:W-:Y:S01]  /*142d0*/  LOP3.LUT R7, R7, 0x3ffffff8, RZ, 0xc0, !PT ;  /* 0x3ffffff807077812 */ /* 0x000fe200078ec0ff */
[----:B------:R-:W-:Y:S01]  /*142e0*/  FFMA R10, R86, R10, R34 ;  /* 0x0000000a560a7223 */ /* 0x000fe20000000022 */
[----:B------:R-:W-:Y:S01]  /*142f0*/  FFMA R81, R87, R81, R52 ;  /* 0x0000005157517223 */ /* 0x000fe20000000034 */
[----:B------:R-:W3:Y:S01]  /*14300*/  LDL.LU R206, [R1+0x130] ;  /* 0x0001300001ce7983 */ /* 0x000ee20000300800 */
[----:B------:R-:W-:Y:S01]  /*14310*/  F2FP.BF16.PACK_AB R34, R35, R96 ;  /* 0x000000602322723e */ /* 0x000fe200000010ff */
[----:B------:R-:W-:Y:S01]  /*14320*/  IMAD R52, R17, 0x4, R7 ;  /* 0x0000000411347824 */ /* 0x000fe200078e0207 */
[----:B--2---:R-:W-:Y:S01]  /*14330*/  FMUL R7, R246, R4 ;  /* 0x00000004f6077220 */ /* 0x004fe20000400000 */
[----:B------:R-:W-:Y:S01]  /*14340*/  F2FP.BF16.PACK_AB R35, R81, R10 ;  /* 0x0000000a5123723e */ /* 0x000fe200000010ff */
[----:B----4-:R-:W-:Y:S01]  /*14350*/  FMUL R10, R248, R5 ;  /* 0x00000005f80a7220 */ /* 0x010fe20000400000 */
[----:B------:R-:W-:Y:S01]  /*14360*/  PRMT R4, R250, 0x7632, R4 ;  /* 0x00007632fa047816 */ /* 0x000fe20000000004 */
[----:B------:R-:W2:Y:S01]  /*14370*/  LDL.LU R209, [R1+0x1b8] ;  /* 0x0001b80001d17983 */ /* 0x000ea20000300800 */
[----:B------:R-:W-:-:S03]  /*14380*/  PRMT R5, R13, 0x7632, R5 ;  /* 0x000076320d057816 */ /* 0x000fc60000000005 */
[----:B------:R-:W4:Y:S01]  /*14390*/  LDL.LU R244, [R1+0x128] ;  /* 0x0001280001f47983 */ /* 0x000f220000300800 */
[----:B------:R-:W-:Y:S01]  /*143a0*/  F2FP.BF16.PACK_AB R50, R53, R91 ;  /* 0x0000005b3532723e */ /* 0x000fe200000010ff */
[----:B------:R-:W-:Y:S02]  /*143b0*/  IMAD.U32 R53, R250, 0x10000, RZ ;  /* 0x00010000fa357824 */ /* 0x000fe400078e00ff */
[----:B------:R-:W4:Y:S01]  /*143c0*/  LDL.LU R211, [R1+0x1b4] ;  /* 0x0001b40001d37983 */ /* 0x000f220000300800 */
[----:B------:R-:W-:-:S03]  /*143d0*/  IMAD.U32 R80, R13, 0x10000, RZ ;  /* 0x000100000d507824 */ /* 0x000fc600078e00ff */
[----:B------:R-:W4:Y:S01]  /*143e0*/  LDL.LU R213, [R1+0x124] ;  /* 0x0001240001d57983 */ /* 0x000f220000300800 */
[----:B------:R-:W-:Y:S02]  /*143f0*/  IMAD.U32 R87, R4, 0x10000, RZ ;  /* 0x0001000004577824 */ /* 0x000fe400078e00ff */
[----:B------:R-:W-:Y:S01]  /*14400*/  IMAD.U32 R81, R5, 0x10000, RZ ;  /* 0x0001000005517824 */ /* 0x000fe200078e00ff */
[----:B------:R-:W4:Y:S01]  /*14410*/  LDL.LU R215, [R1+0x1b0] ;  /* 0x0001b00001d77983 */ /* 0x000f220000300800 */
[----:B------:R-:W-:Y:S02]  /*14420*/  IMAD.U32 R13, R247, 0x10000, RZ ;  /* 0x00010000f70d7824 */ /* 0x000fe400078e00ff */
[----:B------:R-:W-:Y:S01]  /*14430*/  IMAD.U32 R17, R12, 0x10000, RZ ;  /* 0x000100000c117824 */ /* 0x000fe200078e00ff */
[----:B------:R-:W4:Y:S01]  /*14440*/  LDL.LU R241, [R1+0x120] ;  /* 0x0001200001f17983 */ /* 0x000f220000300800 */
[----:B------:R-:W-:Y:S01]  /*14450*/  FFMA R86, R7, R53, R80 ;  /* 0x0000003507567223 */ /* 0x000fe20000000050 */
[----:B------:R-:W-:Y:S01]  /*14460*/  FFMA R7, R10, R87, R81 ;  /* 0x000000570a077223 */ /* 0x000fe20000000051 */
[----:B------:R-:W-:Y:S01]  /*14470*/  FMUL R10, R191, R33 ;  /* 0x00000021bf0a7220 */ /* 0x000fe20000400000 */
[----:B------:R-:W-:Y:S01]  /*14480*/  FFMA R17, R32, R13, R17 ;  /* 0x0000000d20117223 */ /* 0x000fe20000000011 */
[----:B------:R-:W2:Y:S04]  /*14490*/  LDS.64 R4, [R90] ;  /* 0x000000005a047984 */ /* 0x000ea80000000a00 */
[----:B------:R-:W2:Y:S04]  /*144a0*/  LDS.64 R32, [R52] ;  /* 0x0000000034207984 */ /* 0x000ea80000000a00 */
[----:B------:R-:W-:Y:S06]  /*144b0*/  BAR.SYNC.DEFER_BLOCKING 0x0 ;  /* 0x0000000000007b1d */ /* 0x000fec0000010000 */
[----:B------:R-:W4:Y:S04]  /*144c0*/  LDL.LU R243, [R1+0x1ac] ;  /* 0x0001ac0001f37983 */ /* 0x000f280000300800 */
[----:B------:R-:W4:Y:S04]  /*144d0*/  LDL.LU R246, [R1+0x11c] ;  /* 0x00011c0001f67983 */ /* 0x000f280000300800 */
[----:B------:R-:W4:Y:S04]  /*144e0*/  LDL.LU R248, [R1+0x430] ;  /* 0x0004300001f87983 */ /* 0x000f280000300800 */
[----:B------:R-:W4:Y:S04]  /*144f0*/  LDL.LU R250, [R1+0x43c] ;  /* 0x00043c0001fa7983 */ /* 0x000f280000300800 */
[----:B------:R-:W-:Y:S04]  /*14500*/  STS [R192], R194 ;  /* 0x000000c2c0007388 */ /* 0x000fe80000000800 */
[----:B------:R-:W-:Y:S04]  /*14510*/  STS [R193], R196 ;  /* 0x000000c4c1007388 */ /* 0x000fe80000000800 */
[----:B------:R-:W-:Y:S04]  /*14520*/  STS [R195], R198 ;  /* 0x000000c6c3007388 */ /* 0x000fe80000000800 */
[----:B------:R-:W-:Y:S04]  /*14530*/  STS [R197], R200 ;  /* 0x000000c8c5007388 */ /* 0x000fe80000000800 */
[----:B------:R-:W-:Y:S04]  /*14540*/  STS [R199], R202 ;  /* 0x000000cac7007388 */ /* 0x000fe80000000800 */
[----:B---3--:R3:W-:Y:S04]  /*14550*/  STS [R201], R251 ;  /* 0x000000fbc9007388 */ /* 0x0087e80000000800 */
[----:B---3--:R-:W2:Y:S04]  /*14560*/  LDL.LU R251, [R1+0x444] ;  /* 0x0004440001fb7983 */ /* 0x008ea80000300800 */
[----:B------:R-:W-:Y:S04]  /*14570*/  STS [R203], R204 ;  /* 0x000000cccb007388 */ /* 0x000fe80000000800 */
[----:B------:R-:W-:Y:S01]  /*14580*/  STS [R205], R206 ;  /* 0x000000cecd007388 */ /* 0x000fe20000000800 */
[----:B------:R-:W-:-:S03]  /*14590*/  PRMT R12, R247, 0x7632, R12 ;  /* 0x00007632f70c7816 */ /* 0x000fc6000000000c */
[----:B--2---:R-:W-:Y:S04]  /*145a0*/  STS [R207], R209 ;  /* 0x000000d1cf007388 */ /* 0x004fe80000000800 */
[----:B----4-:R2:W-:Y:S04]  /*145b0*/  STS [R208], R244 ;  /* 0x000000f4d0007388 */ /* 0x0105e80000000800 */
[----:B------:R-:W-:Y:S04]  /*145c0*/  STS [R249], R211 ;  /* 0x000000d3f9007388 */ /* 0x000fe80000000800 */
[----:B------:R-:W-:Y:S04]  /*145d0*/  STS [R210], R213 ;  /* 0x000000d5d2007388 */ /* 0x000fe80000000800 */
[----:B--2---:R-:W2:Y:S04]  /*145e0*/  LDL.LU R244, [R1+0x2d4] ;  /* 0x0002d40001f47983 */ /* 0x004ea80000300800 */
[----:B------:R-:W-:Y:S04]  /*145f0*/  STS [R212], R215 ;  /* 0x000000d7d4007388 */ /* 0x000fe80000000800 */
[----:B------:R3:W-:Y:S04]  /*14600*/  STS [R214], R241 ;  /* 0x000000f1d6007388 */ /* 0x0007e80000000800 */
[----:B---3--:R-:W3:Y:S04]  /*14610*/  LDL.LU R241, [R1+0x454] ;  /* 0x0004540001f17983 */ /* 0x008ee80000300800 */
[----:B------:R-:W4:Y:S04]  /*14620*/  LDL.LU R247, [R1+0x458] ;  /* 0x0004580001f77983 */ /* 0x000f280000300800 */
[----:B------:R1:W-:Y:S01]  /*14630*/  STS [R240], R243 ;  /* 0x000000f3f0007388 */ /* 0x0003e20000000800 */
[----:B------:R-:W-:-:S03]  /*14640*/  F2FP.BF16.PACK_AB R51, R51, R92 ;  /* 0x0000005c3333723e */ /* 0x000fc600000010ff */
[----:B------:R1:W-:Y:S01]  /*14650*/  STS [R242], R246 ;  /* 0x000000f6f2007388 */ /* 0x0003e20000000800 */
[C---:B------:R-:W-:Y:S01]  /*14660*/  PRMT R81, R248.reuse, 0x7632, R81 ;  /* 0x00007632f8517816 */ /* 0x040fe20000000051 */
[----:B------:R-:W-:Y:S02]  /*14670*/  IMAD.U32 R80, R248, 0x10000, RZ ;  /* 0x00010000f8507824 */ /* 0x000fe400078e00ff */
[----:B-1----:R-:W4:Y:S01]  /*14680*/  LDL.LU R243, [R1+0x45c] ;  /* 0x00045c0001f37983 */ /* 0x002f220000300800 */
[----:B------:R-:W-:-:S03]  /*14690*/  PRMT R53, R250, 0x7632, R53 ;  /* 0x00007632fa357816 */ /* 0x000fc60000000035 */
[----:B------:R-:W4:Y:S01]  /*146a0*/  LDL.LU R246, [R1+0x47c] ;  /* 0x00047c0001f67983 */ /* 0x000f220000300800 */
[----:B------:R-:W-:Y:S02]  /*146b0*/  IMAD.U32 R92, R81, 0x10000, RZ ;  /* 0x00010000515c7824 */ /* 0x000fe400078e00ff */
[----:B------:R-:W-:Y:S01]  /*146c0*/  IMAD.U32 R81, R250, 0x10000, RZ ;  /* 0x00010000fa517824 */ /* 0x000fe200078e00ff */
[----:B------:R-:W4:Y:S01]  /*146d0*/  LDL.LU R248, [R1+0x478] ;  /* 0x0004780001f87983 */ /* 0x000f220000300800 */
[----:B------:R-:W-:Y:S01]  /*146e0*/  IMAD.U32 R93, R53, 0x10000, RZ ;  /* 0x00010000355d7824 */ /* 0x000fe200078e00ff */
[----:B------:R-:W-:Y:S01]  /*146f0*/  FFMA R53, R98, R86, R80 ;  /* 0x0000005662357223 */ /* 0x000fe20000000050 */
[----:B------:R-:W-:Y:S01]  /*14700*/  FFMA R80, R100, R17, R81 ;  /* 0x0000001164507223 */ /* 0x000fe20000000051 */
[----:B------:R-:W4:Y:S01]  /*14710*/  LDL.LU R250, [R1+0x2ec] ;  /* 0x0002ec0001fa7983 */ /* 0x000f220000300800 */
[C---:B------:R-:W-:Y:S01]  /*14720*/  PRMT R13, R12.reuse, 0x7632, R13 ;  /* 0x000076320c0d7816 */ /* 0x040fe2000000000d */
[----:B------:R-:W-:-:S02]  /*14730*/  IMAD.U32 R91, R12, 0x10000, RZ ;  /* 0x000100000c5b7824 */ /* 0x000fc400078e00ff */
[----:B------:R-:W-:Y:S01]  /*14740*/  BAR.SYNC.DEFER_BLOCKING 0x0 ;  /* 0x0000000000007b1d */ /* 0x000fe20000010000 */
[----:B--2---:R-:W-:-:S05]  /*14750*/  FMUL R81, R251, R4 ;  /* 0x00000004fb517220 */ /* 0x004fca0000400000 */
[----:B------:R-:W2:Y:S01]  /*14760*/  LDL.LU R251, [R1+0x2d8] ;  /* 0x0002d80001fb7983 */ /* 0x000ea20000300800 */
[----:B------:R-:W-:-:S03]  /*14770*/  IMAD.U32 R87, R13, 0x10000, RZ ;  /* 0x000100000d577824 */ /* 0x000fc600078e00ff */
[----:B------:R-:W1:Y:S01]  /*14780*/  LDS.64 R12, [R245] ;  /* 0x00000000f50c7984 */ /* 0x000e620000000a00 */
[----:B------:R-:W-:Y:S01]  /*14790*/  PRMT R86, R16, 0x7632, R86 ;  /* 0x0000763210567816 */ /* 0x000fe20000000056 */
[----:B------:R-:W-:Y:S01]  /*147a0*/  FFMA R10, R10, R91, R87 ;  /* 0x0000005b0a0a7223 */ /* 0x000fe20000000057 */
[----:B------:R-:W-:-:S03]  /*147b0*/  FFMA R7, R99, R7, R92 ;  /* 0x0000000763077223 */ /* 0x000fc6000000005c */
[----:B------:R-:W-:Y:S02]  /*147c0*/  IMAD.U32 R91, R86, 0x10000, RZ ;  /* 0x00010000565b7824 */ /* 0x000fe400078e00ff */
[----:B------:R-:W-:Y:S02]  /*147d0*/  F2FP.BF16.PACK_AB R53, R7, R53 ;  /* 0x000000350735723e */ /* 0x000fe400000010ff */
[----:B------:R-:W-:Y:S02]  /*147e0*/  PRMT R17, R173, 0x7632, R17 ;  /* 0x00007632ad117816 */ /* 0x000fe40000000011 */
[C---:B------:R-:W-:Y:S01]  /*147f0*/  PRMT R4, R244.reuse, 0x7632, R4 ;  /* 0x00007632f4047816 */ /* 0x040fe20000000004 */
[----:B------:R-:W-:Y:S02]  /*14800*/  IMAD.U32 R86, R244, 0x10000, RZ ;  /* 0x00010000f4567824 */ /* 0x000fe400078e00ff */
[----:B------:R-:W2:Y:S01]  /*14810*/  LDL.LU R244, [R1+0x460] ;  /* 0x0004600001f47983 */ /* 0x000ea20000300800 */
[----:B------:R-:W-:Y:S01]  /*14820*/  IMAD.U32 R92, R17, 0x10000, RZ ;  /* 0x00010000115c7824 */ /* 0x000fe200078e00ff */
[----:B---3--:R-:W-:-:S02]  /*14830*/  FMUL R5, R241, R5 ;  /* 0x00000005f1057220 */ /* 0x008fc40000400000 */
[----:B------:R-:W3:Y:S01]  /*14840*/  LDL.LU R241, [R1+0x4a0] ;  /* 0x0004a00001f17983 */ /* 0x000ee20000300800 */
[----:B----4-:R-:W-:-:S03]  /*14850*/  FMUL R7, R247, R32 ;  /* 0x00000020f7077220 */ /* 0x010fc60000400000 */
[----:B------:R-:W4:Y:S01]  /*14860*/  LDL.LU R247, [R1+0x2f0] ;  /* 0x0002f00001f77983 */ /* 0x000f220000300800 */
[----:B------:R-:W-:Y:S01]  /*14870*/  FFMA R10, R101, R10, R93 ;  /* 0x0000000a650a7223 */ /* 0x000fe2000000005d */
[----:B------:R-:W-:Y:S01]  /*14880*/  IMAD.U32 R173, R173, 0x10000, RZ ;  /* 0x00010000adad7824 */ /* 0x000fe200078e00ff */
[----:B------:R-:W-:Y:S01]  /*14890*/  FFMA R5, R5, R92, R91 ;  /* 0x0000005c05057223 */ /* 0x000fe2000000005b */
[----:B------:R-:W-:Y:S02]  /*148a0*/  IMAD.U32 R87, R16, 0x10000, RZ ;  /* 0x0001000010577824 */ /* 0x000fe400078e00ff */
[----:B------:R-:W-:Y:S01]  /*148b0*/  IMAD.U32 R4, R4, 0x10000, RZ ;  /* 0x0001000004047824 */ /* 0x000fe200078e00ff */
[----:B------:R-:W-:Y:S01]  /*148c0*/  F2FP.BF16.PACK_AB R80, R10, R80 ;  /* 0x000000500a50723e */ /* 0x000fe200000010ff */
[----:B------:R-:W-:Y:S01]  /*148d0*/  FFMA R81, R81, R173, R87 ;  /* 0x000000ad51517223 */ /* 0x000fe20000000057 */
[C---:B------:R-:W-:Y:S01]  /*148e0*/  PRMT R10, R174.reuse, 0x7632, R10 ;  /* 0x00007632ae0a7816 */ /* 0x040fe2000000000a */
[----:B------:R-:W-:Y:S01]  /*148f0*/  FFMA R5, R143, R5, R4 ;  /* 0x000000058f057223 */ /* 0x000fe20000000004 */
[----:B------:R-:W-:-:S02]  /*14900*/  IMAD.U32 R4, R174, 0x10000, RZ ;  /* 0x00010000ae047824 */ /* 0x000fc400078e00ff */
[C---:B------:R-:W-:Y:S01]  /*14910*/  IMAD.U32 R32, R15.reuse, 0x10000, RZ ;  /* 0x000100000f207824 */ /* 0x040fe200078e00ff */
[--C-:B------:R-:W-:Y:S01]  /*14920*/  FFMA R81, R142, R81, R86.reuse ;  /* 0x000000518e517223 */ /* 0x100fe20000000056 */
[----:B------:R-:W-:Y:S01]  /*14930*/  IMAD.U32 R87, R10, 0x10000, RZ ;  /* 0x000100000a577824 */ /* 0x000fe200078e00ff */
[----:B------:R-:W-:Y:S01]  /*14940*/  PRMT R86, R15, 0x7632, R86 ;  /* 0x000076320f567816 */ /* 0x000fe20000000056 */
[----:B------:R-:W-:Y:S01]  /*14950*/  FMUL R10, R243, R33 ;  /* 0x00000021f30a7220 */ /* 0x000fe20000400000 */
[----:B------:R-:W-:Y:S01]  /*14960*/  FFMA R7, R7, R4, R32 ;  /* 0x0000000407077223 */ /* 0x000fe20000000020 */
[----:B------:R-:W3:Y:S01]  /*14970*/  LDL.LU R243, [R1+0x4a8] ;  /* 0x0004a80001f37983 */ /* 0x000ee20000300800 */
[----:B-1----:R-:W-:-:S03]  /*14980*/  FMUL R32, R246, R12 ;  /* 0x0000000cf6207220 */ /* 0x002fc60000400000 */
[----:B------:R-:W3:Y:S01]  /*14990*/  LDL.LU R246, [R1+0x464] ;  /* 0x0004640001f67983 */ /* 0x000ee20000300800 */
[----:B------:R-:W-:Y:S01]  /*149a0*/  IMAD.U32 R86, R86, 0x10000, RZ ;  /* 0x0001000056567824 */ /* 0x000fe200078e00ff */
[----:B------:R-:W-:Y:S01]  /*149b0*/  FMUL R91, R248, R13 ;  /* 0x0000000df85b7220 */ /* 0x000fe20000400000 */
[----:B------:R-:W-:Y:S01]  /*149c0*/  F2FP.BF16.PACK_AB R15, R5, R81 ;  /* 0x00000051050f723e */ /* 0x000fe200000010ff */
[----:B------:R-:W3:Y:S01]  /*149d0*/  LDL.LU R248, [R1+0x480] ;  /* 0x0004800001f87983 */ /* 0x000ee20000300800 */
[--C-:B------:R-:W-:Y:S01]  /*149e0*/  FFMA R10, R10, R87, R86.reuse ;  /* 0x000000570a0a7223 */ /* 0x100fe20000000056 */
[C---:B------:R-:W-:Y:S01]  /*149f0*/  IMAD.U32 R87, R250.reuse, 0x10000, RZ ;  /* 0x00010000fa577824 */ /* 0x040fe200078e00ff */
[----:B------:R-:W-:Y:S01]  /*14a00*/  PRMT R86, R250, 0x7632, R86 ;  /* 0x00007632fa567816 */ /* 0x000fe20000000056 */
[----:B------:R-:W3:Y:S04]  /*14a10*/  LDS.64 R16, [R8] ;  /* 0x0000000008107984 */ /* 0x000ee80000000a00 */
[----:B------:R-:W3:Y:S01]  /*14a20*/  LDL.LU R250, [R1+0x484] ;  /* 0x0004840001fa7983 */ /* 0x000ee20000300800 */
[----:B------:R-:W-:-:S03]  /*14a30*/  PRMT R92, R172, 0x7632, R92 ;  /* 0x00007632ac5c7816 */ /* 0x000fc6000000005c */
[----:B------:R-:W-:Y:S01]  /*14a40*/  LDS.64 R12, [R83] ;  /* 0x00000000530c7984 */ /* 0x000fe20000000a00 */
[C---:B--2---:R-:W-:Y:S01]  /*14a50*/  IMAD.U32 R33, R251.reuse, 0x10000, RZ ;  /* 0x00010000fb217824 */ /* 0x044fe200078e00ff */
[----:B------:R-:W-:Y:S02]  /*14a60*/  PRMT R81, R251, 0x7632, R81 ;  /* 0x00007632fb517816 */ /* 0x000fe40000000051 */
[----:B------:R-:W1:Y:S04]  /*14a70*/  LDS.64 R4, [R82] ;  /* 0x0000000052047984 */ /* 0x000e680000000a00 */
[----:B------:R-:W2:Y:S01]  /*14a80*/  LDL.LU R251, [R1+0x300] ;  /* 0x0003000001fb7983 */ /* 0x000ea20000300800 */
[----:B------:R-:W-:Y:S02]  /*14a90*/  IMAD.U32 R172, R172, 0x10000, RZ ;  /* 0x00010000acac7824 */ /* 0x000fe400078e00ff */
[----:B------:R-:W-:-:S02]  /*14aa0*/  IMAD.U32 R93, R86, 0x10000, RZ ;  /* 0x00010000565d7824 */ /* 0x000fc400078e00ff */
[----:B------:R-:W-:Y:S01]  /*14ab0*/  IMAD.U32 R86, R81, 0x10000, RZ ;  /* 0x0001000051567824 */ /* 0x000fe200078e00ff */
[----:B------:R-:W-:Y:S01]  /*14ac0*/  FFMA R32, R32, R33, R172 ;  /* 0x0000002120207223 */ /* 0x000fe200000000ac */
[----:B------:R-:W-:-:S04]  /*14ad0*/  IMAD.U32 R81, R244, 0x10000, RZ ;  /* 0x00010000f4517824 */ /* 0x000fc800078e00ff */
[--C-:B------:R-:W-:Y:S01]  /*14ae0*/  FFMA R48, R48, R32, R81.reuse ;  /* 0x0000002030307223 */ /* 0x100fe20000000051 */
[C---:B----4-:R-:W-:Y:S01]  /*14af0*/  IMAD.U32 R33, R247.reuse, 0x10000, RZ ;  /* 0x00010000f7217824 */ /* 0x050fe200078e00ff */
[----:B------:R-:W-:Y:S02]  /*14b00*/  PRMT R81, R247, 0x7632, R81 ;  /* 0x00007632f7517816 */ /* 0x000fe40000000051 */
[----:B------:R-:W4:Y:S01]  /*14b10*/  LDL.LU R247, [R1+0x2e8] ;  /* 0x0002e80001f77983 */ /* 0x000f220000300800 */
[----:B---3--:R-:W-:Y:S01]  /*14b20*/  FMUL R32, R241, R16 ;  /* 0x00000010f1207220 */ /* 0x008fe20000400000 */
[C---:B------:R-:W-:Y:S01]  /*14b30*/  PRMT R16, R175.reuse, 0x7632, R16 ;  /* 0x00007632af107816 */ /* 0x040fe20000000010 */
[----:B------:R-:W-:Y:S01]  /*14b40*/  IMAD.U32 R92, R92, 0x10000, RZ ;  /* 0x000100005c5c7824 */ /* 0x000fe200078e00ff */
[----:B------:R-:W-:Y:S01]  /*14b50*/  FFMA R7, R162, R7, R87 ;  /* 0x00000007a2077223 */ /* 0x000fe20000000057 */
[----:B------:R-:W-:Y:S01]  /*14b60*/  IMAD.U32 R175, R175, 0x10000, RZ ;  /* 0x00010000afaf7824 */ /* 0x000fe200078e00ff */
[----:B------:R-:W3:Y:S01]  /*14b70*/  LDL.LU R215, [R1+0x49c] ;  /* 0x00049c0001d77983 */ /* 0x000ee20000300800 */
[----:B------:R-:W-:Y:S01]  /*14b80*/  FFMA R91, R91, R86, R92 ;  /* 0x000000565b5b7223 */ /* 0x000fe2000000005c */
[----:B------:R-:W-:-:S02]  /*14b90*/  IMAD.U32 R87, R16, 0x10000, RZ ;  /* 0x0001000010577824 */ /* 0x000fc400078e00ff */
[----:B------:R-:W-:Y:S01]  /*14ba0*/  IMAD.U32 R92, R81, 0x10000, RZ ;  /* 0x00010000515c7824 */ /* 0x000fe200078e00ff */
[----:B------:R-:W-:Y:S01]  /*14bb0*/  FFMA R32, R32, R33, R175 ;  /* 0x0000002120207223 */ /* 0x000fe200000000af */
[----:B------:R-:W3:Y:S01]  /*14bc0*/  LDL.LU R241, [R1+0x4a4] ;  /* 0x0004a40001f17983 */ /* 0x000ee20000300800 */
[----:B------:R-:W-:Y:S01]  /*14bd0*/  FMUL R86, R243, R17 ;  /* 0x00000011f3567220 */ /* 0x000fe20000400000 */
[----:B------:R-:W-:-:S03]  /*14be0*/  PRMT R16, R246, 0x7632, R16 ;  /* 0x00007632f6107816 */ /* 0x000fc60000000010 */
[----:B------:R-:W-:Y:S01]  /*14bf0*/  FFMA R86, R86, R92, R87 ;  /* 0x0000005c56567223 */ /* 0x000fe20000000057 */
[----:B------:R-:W-:Y:S01]  /*14c00*/  IMAD.U32 R81, R246, 0x10000, RZ ;  /* 0x00010000f6517824 */ /* 0x000fe200078e00ff */
[----:B------:R-:W-:Y:S01]  /*14c10*/  PRMT R17, R244, 0x7632, R17 ;  /* 0x00007632f4117816 */ /* 0x000fe20000000011 */
[----:B------:R-:W3:Y:S01]  /*14c20*/  LDL.LU R243, [R1+0x468] ;  /* 0x0004680001f37983 */ /* 0x000ee20000300800 */
[----:B------:R-:W-:Y:S01]  /*14c30*/  IMAD.U32 R87, R16, 0x10000, RZ ;  /* 0x0001000010577824 */ /* 0x000fe200078e00ff */
[----:B------:R-:W-:Y:S01]  /*14c40*/  FFMA R81, R46, R32, R81 ;  /* 0x000000202e517223 */ /* 0x000fe20000000051 */
[----:B-1----:R-:W-:Y:S01]  /*14c50*/  FMUL R4, R248, R4 ;  /* 0x00000004f8047220 */ /* 0x002fe20000400000 */
[----:B------:R-:W3:Y:S01]  /*14c60*/  LDL.LU R244, [R1+0x46c] ;  /* 0x00046c0001f47983 */ /* 0x000ee20000300800 */
[----:B------:R-:W-:-:S03]  /*14c70*/  FFMA R86, R47, R86, R87 ;  /* 0x000000562f567223 */ /* 0x000fc60000000057 */
[----:B------:R-:W3:Y:S04]  /*14c80*/  LDL.LU R246, [R1+0x48c] ;  /* 0x00048c0001f67983 */ /* 0x000ee80000300800 */
[----:B------:R-:W3:Y:S01]  /*14c90*/  LDL.LU R248, [R1+0x488] ;  /* 0x0004880001f87983 */ /* 0x000ee20000300800 */
[C---:B--2---:R-:W-:Y:S01]  /*14ca0*/  PRMT R47, R251.reuse, 0x7632, R47 ;  /* 0x00007632fb2f7816 */ /* 0x044fe2000000002f */
[----:B------:R-:W-:Y:S02]  /*14cb0*/  IMAD.U32 R46, R251, 0x10000, RZ ;  /* 0x00010000fb2e7824 */ /* 0x000fe400078e00ff */
[----:B------:R-:W2:Y:S01]  /*14cc0*/  LDL.LU R251, [R1+0x490] ;  /* 0x0004900001fb7983 */ /* 0x000ea20000300800 */
[----:B------:R-:W-:Y:S01]  /*14cd0*/  IMAD.U32 R33, R17, 0x10000, RZ ;  /* 0x0001000011217824 */ /* 0x000fe200078e00ff */
[----:B------:R-:W-:Y:S01]  /*14ce0*/  PRMT R87, R216, 0x7632, R87 ;  /* 0x00007632d8577816 */ /* 0x000fe20000000057 */
[----:B------:R-:W-:Y:S01]  /*14cf0*/  FMUL R5, R250, R5 ;  /* 0x00000005fa057220 */ /* 0x000fe20000400000 */
[----:B------:R-:W-:Y:S01]  /*14d00*/  LDS.64 R16, [R88] ;  /* 0x0000000058107984 */ /* 0x000fe20000000a00 */
[----:B------:R-:W-:-:S03]  /*14d10*/  FFMA R49, R49, R91, R33 ;  /* 0x0000005b31317223 */ /* 0x000fc60000000021 */
[----:B------:R-:W2:Y:S01]  /*14d20*/  LDS.64 R32, [R89] ;  /* 0x0000000059207984 */ /* 0x000ea20000000a00 */
[----:B------:R-:W-:Y:S02]  /*14d30*/  IMAD.U32 R92, R87, 0x10000, RZ ;  /* 0x00010000575c7824 */ /* 0x000fe400078e00ff */
[----:B------:R-:W-:Y:S01]  /*14d40*/  IMAD.U32 R87, R6, 0x10000, RZ ;  /* 0x0001000006577824 */ /* 0x000fe200078e00ff */
[----:B------:R-:W3:Y:S01]  /*14d50*/  LDL.LU R250, [R1+0x310] ;  /* 0x0003100001fa7983 */ /* 0x000ee20000300800 */
[C---:B----4-:R-:W-:Y:S01]  /*14d60*/  IMAD.U32 R91, R247.reuse, 0x10000, RZ ;  /* 0x00010000f75b7824 */ /* 0x050fe200078e00ff */
[----:B------:R-:W-:Y:S02]  /*14d70*/  PRMT R6, R247, 0x7632, R6 ;  /* 0x00007632f7067816 */ /* 0x000fe40000000006 */
[----:B------:R-:W4:Y:S04]  /*14d80*/  LDL.LU R247, [R1+0x308] ;  /* 0x0003080001f77983 */ /* 0x000f280000300800 */
[----:B------:R-:W4:Y:S04]  /*14d90*/  LDL.LU R191, [R1+0x4ac] ;  /* 0x0004ac0001bf7983 */ /* 0x000f280000300800 */
[----:B------:R-:W4:Y:S04]  /*14da0*/  LDL.LU R194, [R1+0x200] ;  /* 0x0002000001c27983 */ /* 0x000f280000300800 */
[----:B------:R-:W4:Y:S04]  /*14db0*/  LDL.LU R196, [R1+0x158] ;  /* 0x0001580001c47983 */ /* 0x000f280000300800 */
[----:B------:R-:W4:Y:S04]  /*14dc0*/  LDL.LU R198, [R1+0x1f8] ;  /* 0x0001f80001c67983 */ /* 0x000f280000300800 */
[----:B------:R-:W4:Y:S04]  /*14dd0*/  LDL.LU R200, [R1+0x154] ;  /* 0x0001540001c87983 */ /* 0x000f280000300800 */
[----:B------:R-:W4:Y:S01]  /*14de0*/  LDL.LU R202, [R1+0x1f0] ;  /* 0x0001f00001ca7983 */ /* 0x000f220000300800 */
[----:B--2---:R-:W-:-:S03]  /*14df0*/  FMUL R32, R251, R32 ;  /* 0x00000020fb207220 */ /* 0x004fc60000400000 */
[----:B------:R-:W2:Y:S01]  /*14e00*/  LDL.LU R251, [R1+0x150] ;  /* 0x0001500001fb7983 */ /* 0x000ea20000300800 */
[----:B------:R-:W-:Y:S01]  /*14e10*/  FFMA R10, R163, R10, R93 ;  /* 0x0000000aa30a7223 */ /* 0x000fe2000000005d */
[----:B------:R-:W-:Y:S02]  /*14e20*/  IMAD.U32 R93, R47, 0x10000, RZ ;  /* 0x000100002f5d7824 */ /* 0x000fe400078e00ff */
[----:B------:R-:W-:Y:S01]  /*14e30*/  IMAD.U32 R47, R216, 0x10000, RZ ;  /* 0x00010000d82f7824 */ /* 0x000fe200078e00ff */
[----:B---3--:R-:W-:Y:S01]  /*14e40*/  FMUL R12, R215, R12 ;  /* 0x0000000cd70c7220 */ /* 0x008fe20000400000 */
[----:B------:R-:W-:Y:S01]  /*14e50*/  FMUL R13, R241, R13 ;  /* 0x0000000df10d7220 */ /* 0x000fe20000400000 */
[----:B------:R-:W3:Y:S01]  /*14e60*/  LDL.LU R204, [R1+0x1e8] ;  /* 0x0001e80001cc7983 */ /* 0x000ee20000300800 */
[----:B------:R-:W-:Y:S01]  /*14e70*/  FFMA R4, R4, R46, R47 ;  /* 0x0000002e04047223 */ /* 0x000fe2000000002f */
[----:B------:R-:W-:Y:S01]  /*14e80*/  PRMT R46, R6, 0x7632, R46 ;  /* 0x00007632062e7816 */ /* 0x000fe2000000002e */
[--C-:B------:R-:W-:Y:S01]  /*14e90*/  FFMA R12, R12, R91, R87.reuse ;  /* 0x0000005b0c0c7223 */ /* 0x100fe20000000057 */
[----:B------:R-:W-:Y:S01]  /*14ea0*/  FFMA R5, R5, R93, R92 ;  /* 0x0000005d05057223 */ /* 0x000fe2000000005c */
[----:B------:R-:W-:Y:S01]  /*14eb0*/  PRMT R87, R244, 0x7632, R87 ;  /* 0x00007632f4577816 */ /* 0x000fe20000000057 */
[----:B------:R-:W-:Y:S01]  /*14ec0*/  IMAD.U32 R92, R6, 0x10000, RZ ;  /* 0x00010000065c7824 */ /* 0x000fe200078e00ff */
[----:B------:R-:W3:Y:S01]  /*14ed0*/  LDL.LU R206, [R1+0x14c] ;  /* 0x00014c0001ce7983 */ /* 0x000ee20000300800 */
[----:B------:R-:W-:-:S02]  /*14ee0*/  IMAD.U32 R91, R46, 0x10000, RZ ;  /* 0x000100002e5b7824 */ /* 0x000fc400078e00ff */
[----:B------:R-:W-:Y:S01]  /*14ef0*/  IMAD.U32 R46, R244, 0x10000, RZ ;  /* 0x00010000f42e7824 */ /* 0x000fe200078e00ff */
[----:B------:R-:W-:Y:S01]  /*14f00*/  PRMT R47, R243, 0x7632, R47 ;  /* 0x00007632f32f7816 */ /* 0x000fe2000000002f */
[----:B------:R-:W-:Y:S01]  /*14f10*/  IMAD.U32 R87, R87, 0x10000, RZ ;  /* 0x0001000057577824 */ /* 0x000fe200078e00ff */
[----:B------:R-:W-:Y:S01]  /*14f20*/  FFMA R13, R13, R92, R91 ;  /* 0x0000005c0d0d7223 */ /* 0x000fe2000000005b */
[----:B------:R-:W3:Y:S01]  /*14f30*/  LDL.LU R209, [R1+0x1e0] ;  /* 0x0001e00001d17983 */ /* 0x000ee20000300800 */
[----:B------:R-:W-:Y:S02]  /*14f40*/  FFMA R78, R78, R12, R46 ;  /* 0x0000000c4e4e7223 */ /* 0x000fe4000000002e */
[----:B------:R-:W-:Y:S01]  /*14f50*/  FFMA R13, R79, R13, R87 ;  /* 0x0000000d4f0d7223 */ /* 0x000fe20000000057 */
[----:B------:R-:W3:Y:S01]  /*14f60*/  LDL.LU R244, [R1+0x144] ;  /* 0x0001440001f47983 */ /* 0x000ee20000300800 */
[----:B------:R-:W-:-:S03]  /*14f70*/  IMAD.U32 R6, R243, 0x10000, RZ ;  /* 0x00010000f3067824 */ /* 0x000fc600078e00ff */
[----:B------:R-:W3:Y:S01]  /*14f80*/  LDL.LU R211, [R1+0x1d8] ;  /* 0x0001d80001d37983 */ /* 0x000ee20000300800 */
[----:B------:R-:W-:-:S03]  /*14f90*/  IMAD.U32 R47, R47, 0x10000, RZ ;  /* 0x000100002f2f7824 */ /* 0x000fc600078e00ff */
[----:B------:R-:W3:Y:S01]  /*14fa0*/  LDL.LU R213, [R1+0x13c] ;  /* 0x00013c0001d57983 */ /* 0x000ee20000300800 */
[----:B------:R-:W-:Y:S01]  /*14fb0*/  F2FP.BF16.PACK_AB R78, R13, R78 ;  /* 0x0000004e0d4e723e */ /* 0x000fe200000010ff */
[----:B------:R-:W-:Y:S02]  /*14fc0*/  FMUL R12, R246, R16 ;  /* 0x00000010f60c7220 */ /* 0x000fe40000400000 */
[----:B------:R-:W3:Y:S01]  /*14fd0*/  LDL.LU R215, [R1+0x1d4] ;  /* 0x0001d40001d77983 */ /* 0x000ee20000300800 */
[----:B------:R-:W-:Y:S01]  /*14fe0*/  FFMA R4, R84, R4, R6 ;  /* 0x0000000454047223 */ /* 0x000fe20000000006 */
[----:B------:R-:W-:Y:S02]  /*14ff0*/  F2FP.BF16.PACK_AB R46, R10, R7 ;  /* 0x000000070a2e723e */ /* 0x000fe400000010ff */
[----:B------:R-:W3:Y:S01]  /*15000*/  LDL.LU R241, [R1+0x134] ;  /* 0x0001340001f17983 */ /* 0x000ee20000300800 */
[----:B------:R-:W-:Y:S01]  /*15010*/  FMUL R13, R248, R17 ;  /* 0x00000011f80d7220 */ /* 0x000fe20000400000 */
[----:B------:R-:W-:-:S02]  /*15020*/  FFMA R5, R85, R5, R47 ;  /* 0x0000000555057223 */ /* 0x000fc4000000002f */
[----:B------:R-:W3:Y:S01]  /*15030*/  LDL.LU R243, [R1+0x1d0] ;  /* 0x0001d00001f37983 */ /* 0x000ee20000300800 */
[C---:B------:R-:W-:Y:S01]  /*15040*/  PRMT R10, R250.reuse, 0x7632, R10 ;  /* 0x00007632fa0a7816 */ /* 0x040fe2000000000a */
[----:B------:R-:W-:Y:S02]  /*15050*/  IMAD.U32 R17, R250, 0x10000, RZ ;  /* 0x00010000fa117824 */ /* 0x000fe400078e00ff */
[----:B------:R-:W3:Y:S01]  /*15060*/  LDL.LU R246, [R1+0x12c] ;  /* 0x00012c0001f67983 */ /* 0x000ee20000300800 */
[----:B----4-:R-:W-:Y:S02]  /*15070*/  IMAD.U32 R6, R247, 0x10000, RZ ;  /* 0x00010000f7067824 */ /* 0x010fe400078e00ff */
[----:B------:R-:W-:Y:S01]  /*15080*/  IMAD.U32 R7, R11, 0x10000, RZ ;  /* 0x000100000b077824 */ /* 0x000fe200078e00ff */
[----:B------:R-:W4:Y:S01]  /*15090*/  LDL.LU R248, [R1+0x470] ;  /* 0x0004700001f87983 */ /* 0x000f220000300800 */
[----:B------:R-:W-:-:S03]  /*150a0*/  F2FP.BF16.PACK_AB R47, R49, R48 ;  /* 0x00000030312f723e */ /* 0x000fc600000010ff */
[----:B------:R-:W4:Y:S01]  /*150b0*/  LDL.LU R250, [R1+0x474] ;  /* 0x0004740001fa7983 */ /* 0x000f220000300800 */
[----:B------:R-:W-:Y:S01]  /*150c0*/  F2FP.BF16.PACK_AB R49, R5, R4 ;  /* 0x000000040531723e */ /* 0x000fe200000010ff */
[----:B------:R-:W-:Y:S02]  /*150d0*/  FFMA R32, R32, R6, R7 ;  /* 0x0000000620207223 */ /* 0x000fe40000000007 */
[----:B------:R-:W2:Y:S04]  /*150e0*/  LDS.64 R4, [R90] ;  /* 0x000000005a047984 */ /* 0x000ea80000000a00 */
[----:B------:R-:W2:Y:S04]  /*150f0*/  LDS.64 R6, [R52] ;  /* 0x0000000034067984 */ /* 0x000ea80000000a00 */
[----:B------:R-:W-:Y:S06]  /*15100*/  BAR.SYNC.DEFER_BLOCKING 0x0 ;  /* 0x0000000000007b1d */ /* 0x000fec0000010000 */
[----:B------:R-:W-:Y:S04]  /*15110*/  STS [R192], R194 ;  /* 0x000000c2c0007388 */ /* 0x000fe80000000800 */
[----:B------:R-:W-:Y:S04]  /*15120*/  STS [R193], R196 ;  /* 0x000000c4c1007388 */ /* 0x000fe80000000800 */
[----:B------:R-:W-:Y:S04]  /*15130*/  STS [R195], R198 ;  /* 0x000000c6c3007388 */ /* 0x000fe80000000800 */
[----:B------:R-:W-:Y:S04]  /*15140*/  STS [R197], R200 ;  /* 0x000000c8c5007388 */ /* 0x000fe80000000800 */
[----:B------:R-:W-:Y:S04]  /*15150*/  STS [R199], R202 ;  /* 0x000000cac7007388 */ /* 0x000fe80000000800 */
[----:B--2---:R2:W-:Y:S04]  /*15160*/  STS [R201], R251 ;  /* 0x000000fbc9007388 */ /* 0x0045e80000000800 */
[----:B--2---:R-:W2:Y:S01]  /*15170*/  LDL.LU R251, [R1+0x494] ;  /* 0x0004940001fb7983 */ /* 0x004ea20000300800 */
[----:B------:R-:W-:-:S03]  /*15180*/  PRMT R16, R217, 0x7632, R16 ;  /* 0x00007632d9107816 */ /* 0x000fc60000000010 */
[----:B---3--:R-:W-:Y:S01]  /*15190*/  STS [R203], R204 ;  /* 0x000000cccb007388 */ /* 0x008fe20000000800 */
[----:B------:R-:W-:-:S03]  /*151a0*/  IMAD.U32 R10, R10, 0x10000, RZ ;  /* 0x000100000a0a7824 */ /* 0x000fc600078e00ff */
[----:B------:R-:W-:Y:S01]  /*151b0*/  STS [R205], R206 ;  /* 0x000000cecd007388 */ /* 0x000fe20000000800 */
[----:B------:R-:W-:-:S03]  /*151c0*/  IMAD.U32 R16, R16, 0x10000, RZ ;  /* 0x0001000010107824 */ /* 0x000fc600078e00ff */
[----:B------:R-:W-:Y:S04]  /*151d0*/  STS [R207], R209 ;  /* 0x000000d1cf007388 */ /* 0x000fe80000000800 */
[----:B------:R2:W-:Y:S01]  /*151e0*/  STS [R208], R244 ;  /* 0x000000f4d0007388 */ /* 0x0005e20000000800 */
[----:B------:R-:W-:-:S03]  /*151f0*/  FFMA R13, R13, R10, R16 ;  /* 0x0000000a0d0d7223 */ /* 0x000fc60000000010 */
[----:B------:R-:W-:Y:S04]  /*15200*/  STS [R249], R211 ;  /* 0x000000d3f9007388 */ /* 0x000fe80000000800 */
[----:B------:R-:W-:Y:S04]  /*15210*/  STS [R210], R213 ;  /* 0x000000d5d2007388 */ /* 0x000fe80000000800 */
[----:B--2---:R-:W2:Y:S04]  /*15220*/  LDL.LU R244, [R1+0x33c] ;  /* 0x00033c0001f47983 */ /* 0x004ea80000300800 */
[----:B------:R-:W-:Y:S04]  /*15230*/  STS [R212], R215 ;  /* 0x000000d7d4007388 */ /* 0x000fe80000000800 */
[----:B------:R3:W-:Y:S04]  /*15240*/  STS [R214], R241 ;  /* 0x000000f1d6007388 */ /* 0x0007e80000000800 */
[----:B---3--:R-:W3:Y:S01]  /*15250*/  LDL.LU R241, [R1+0x4b0] ;  /* 0x0004b00001f17983 */ /* 0x008ee20000300800 */
[C---:B----4-:R-:W-:Y:S01]  /*15260*/  PRMT R85, R250.reuse, 0x7632, R85 ;  /* 0x00007632fa557816 */ /* 0x050fe20000000055 */
[----:B------:R-:W-:-:S02]  /*15270*/  IMAD.U32 R16, R250, 0x10000, RZ ;  /* 0x00010000fa107824 */ /* 0x000fc400078e00ff */
[----:B------:R-:W4:Y:S01]  /*15280*/  LDL.LU R250, [R1+0x4b4] ;  /* 0x0004b40001fa7983 */ /* 0x000f220000300800 */
[----:B------:R-:W-:-:S03]  /*15290*/  F2FP.BF16.PACK_AB R48, R86, R81 ;  /* 0x000000515630723e */ /* 0x000fc600000010ff */
[----:B------:R1:W-:Y:S01]  /*152a0*/  STS [R240], R243 ;  /* 0x000000f3f0007388 */ /* 0x0003e20000000800 */
[----:B------:R-:W-:Y:S02]  /*152b0*/  PRMT R81, R247, 0x7632, R81 ;  /* 0x00007632f7517816 */ /* 0x000fe40000000051 */
[----:B------:R-:W-:Y:S01]  /*152c0*/  PRMT R84, R11, 0x7632, R84 ;  /* 0x000076320b547816 */ /* 0x000fe20000000054 */
[----:B------:R1:W-:Y:S04]  /*152d0*/  STS [R242], R246 ;  /* 0x000000f6f2007388 */ /* 0x0003e80000000800 */
[----:B-1----:R-:W4:Y:S04]  /*152e0*/  LDL.LU R243, [R1+0x4b8] ;  /* 0x0004b80001f37983 */ /* 0x002f280000300800 */
[----:B------:R-:W4:Y:S01]  /*152f0*/  LDL.LU R246, [R1+0x4d8] ;  /* 0x0004d80001f67983 */ /* 0x000f220000300800 */
[----:B------:R-:W-:Y:S01]  /*15300*/  IMAD.U32 R79, R217, 0x10000, RZ ;  /* 0x00010000d94f7824 */ /* 0x000fe200078e00ff */
[----:B------:R-:W-:Y:S01]  /*15310*/  FMUL R33, R191, R33 ;  /* 0x00000021bf217220 */ /* 0x000fe20000400000 */
[----:B------:R-:W-:Y:S01]  /*15320*/  IMAD.U32 R81, R81, 0x10000, RZ ;  /* 0x0001000051517824 */ /* 0x000fe200078e00ff */
[----:B------:R-:W4:Y:S01]  /*15330*/  LDL.LU R247, [R1+0x4d4] ;  /* 0x0004d40001f77983 */ /* 0x000f220000300800 */
[----:B------:R-:W-:Y:S01]  /*15340*/  IMAD.U32 R84, R84, 0x10000, RZ ;  /* 0x0001000054547824 */ /* 0x000fe200078e00ff */
[----:B------:R-:W-:Y:S01]  /*15350*/  FFMA R12, R12, R17, R79 ;  /* 0x000000110c0c7223 */ /* 0x000fe2000000004f */
[C---:B------:R-:W-:Y:S01]  /*15360*/  PRMT R17, R248.reuse, 0x7632, R17 ;  /* 0x00007632f8117816 */ /* 0x040fe20000000011 */
[----:B------:R-:W-:Y:S01]  /*15370*/  IMAD.U32 R79, R248, 0x10000, RZ ;  /* 0x00010000f84f7824 */ /* 0x000fe200078e00ff */
[----:B------:R-:W-:Y:S01]  /*15380*/  FFMA R33, R33, R81, R84 ;  /* 0x0000005121217223 */ /* 0x000fe20000000054 */
[----:B------:R-:W4:Y:S04]  /*15390*/  LDL.LU R248, [R1+0x348] ;  /* 0x0003480001f87983 */ /* 0x000f280000300800 */
[----:B------:R-:W-:Y:S01]  /*153a0*/  BAR.SYNC.DEFER_BLOCKING 0x0 ;  /* 0x0000000000007b1d */ /* 0x000fe20000010000 */
[----:B------:R-:W-:Y:S01]  /*153b0*/  IMAD.U32 R85, R85, 0x10000, RZ ;  /* 0x0001000055557824 */ /* 0x000fe200078e00ff */
[----:B--2---:R-:W-:-:S04]  /*153c0*/  FMUL R81, R251, R4 ;  /* 0x00000004fb517220 */ /* 0x004fc80000400000 */
[----:B------:R-:W1:Y:S04]  /*153d0*/  LDS.64 R10, [R245] ;  /* 0x00000000f50a7984 */ /* 0x000e680000000a00 */
[----:B------:R-:W2:Y:S01]  /*153e0*/  LDL.LU R251, [R1+0x340] ;  /* 0x0003400001fb7983 */ /* 0x000ea20000300800 */
[----:B------:R-:W-:Y:S01]  /*153f0*/  FFMA R16, R104, R32, R16 ;  /* 0x0000002068107223 */ /* 0x000fe20000000010 */
[----:B------:R-:W-:Y:S01]  /*15400*/  FFMA R33, R105, R33, R85 ;  /* 0x0000002169217223 */ /* 0x000fe20000000055 */
[----:B------:R-:W-:Y:S02]  /*15410*/  IMAD.U32 R32, R230, 0x10000, RZ ;  /* 0x00010000e6207824 */ /* 0x000fe400078e00ff */
[----:B------:R-:W-:-:S04]  /*15420*/  IMAD.U32 R85, R14, 0x10000, RZ ;  /* 0x000100000e557824 */ /* 0x000fc800078e00ff */
[----:B------:R-:W-:Y:S01]  /*15430*/  FFMA R81, R81, R32, R85 ;  /* 0x0000002051517223 */ /* 0x000fe20000000055 */
[----:B------:R-:W-:Y:S02]  /*15440*/  F2FP.BF16.PACK_AB R16, R33, R16 ;  /* 0x000000102110723e */ /* 0x000fe400000010ff */
[C---:B------:R-:W-:Y:S01]  /*15450*/  PRMT R4, R244.reuse, 0x7632, R4 ;  /* 0x00007632f4047816 */ /* 0x040fe20000000004 */
[----:B------:R-:W-:Y:S02]  /*15460*/  IMAD.U32 R32, R244, 0x10000, RZ ;  /* 0x00010000f4207824 */ /* 0x000fe400078e00ff */
[----:B------:R-:W2:Y:S01]  /*15470*/  LDL.LU R244, [R1+0x498] ;  /* 0x0004980001f47983 */ /* 0x000ea20000300800 */
[----:B---3--:R-:W-:-:S03]  /*15480*/  FMUL R5, R241, R5 ;  /* 0x00000005f1057220 */ /* 0x008fc60000400000 */
[----:B------:R-:W3:Y:S01]  /*15490*/  LDL.LU R241, [R1+0x4f8] ;  /* 0x0004f80001f17983 */ /* 0x000ee20000300800 */
[----:B----4-:R-:W-:-:S03]  /*154a0*/  FMUL R33, R250, R6 ;  /* 0x00000006fa217220 */ /* 0x010fc60000400000 */
[----:B------:R-:W4:Y:S01]  /*154b0*/  LDL.LU R250, [R1+0x34c] ;  /* 0x00034c0001fa7983 */ /* 0x000f220000300800 */
[----:B------:R-:W-:Y:S01]  /*154c0*/  FFMA R79, R102, R12, R79 ;  /* 0x0000000c664f7223 */ /* 0x000fe2000000004f */
[----:B------:R-:W-:Y:S01]  /*154d0*/  PRMT R84, R230, 0x7632, R84 ;  /* 0x00007632e6547816 */ /* 0x000fe20000000054 */
[----:B------:R-:W-:Y:S01]  /*154e0*/  IMAD.U32 R17, R17, 0x10000, RZ ;  /* 0x0001000011117824 */ /* 0x000fe200078e00ff */
[----:B------:R-:W-:Y:S01]  /*154f0*/  PRMT R12, R14, 0x7632, R12 ;  /* 0x000076320e0c7816 */ /* 0x000fe2000000000c */
[----:B------:R-:W-:Y:S02]  /*15500*/  FMUL R7, R243, R7 ;  /* 0x00000007f3077220 */ /* 0x000fe40000400000 */
[----:B------:R-:W3:Y:S01]  /*15510*/  LDL.LU R243, [R1+0x500] ;  /* 0x0005000001f37983 */ /* 0x000ee20000300800 */
[----:B-1----:R-:W-:-:S03]  /*15520*/  FMUL R10, R246, R10 ;  /* 0x0000000af60a7220 */ /* 0x002fc60000400000 */
[----:B------:R-:W3:Y:S01]  /*15530*/  LDL.LU R246, [R1+0x4bc] ;  /* 0x0004bc0001f67983 */ /* 0x000ee20000300800 */
[----:B------:R-:W-:Y:S01]  /*15540*/  FFMA R17, R103, R13, R17 ;  /* 0x0000000d67117223 */ /* 0x000fe20000000011 */
[----:B------:R-:W-:Y:S02]  /*15550*/  IMAD.U32 R84, R84, 0x10000, RZ ;  /* 0x0001000054547824 */ /* 0x000fe400078e00ff */
[----:B------:R-:W-:Y:S01]  /*15560*/  IMAD.U32 R14, R12, 0x10000, RZ ;  /* 0x000100000c0e7824 */ /* 0x000fe200078e00ff */
[----:B------:R-:W-:Y:S01]  /*15570*/  FMUL R11, R247, R11 ;  /* 0x0000000bf70b7220 */ /* 0x000fe20000400000 */
[----:B------:R-:W3:Y:S02]  /*15580*/  LDS.64 R12, [R8] ;  /* 0x00000000080c7984 */ /* 0x000ee40000000a00 */
[----:B------:R-:W-:Y:S01]  /*15590*/  FFMA R5, R5, R84, R14 ;  /* 0x0000005405057223 */ /* 0x000fe2000000000e */
[----:B------:R-:W-:Y:S01]  /*155a0*/  F2FP.BF16.PACK_AB R14, R17, R79 ;  /* 0x0000004f110e723e */ /* 0x000fe200000010ff */
[----:B------:R-:W-:Y:S01]  /*155b0*/  FFMA R17, R140, R81, R32 ;  /* 0x000000518c117223 */ /* 0x000fe20000000020 */
[C---:B------:R-:W-:Y:S01]  /*155c0*/  IMAD.U32 R79, R248.reuse, 0x10000, RZ ;  /* 0x00010000f84f7824 */ /* 0x040fe200078e00ff */
[----:B------:R-:W-:Y:S01]  /*155d0*/  PRMT R85, R248, 0x7632, R85 ;  /* 0x00007632f8557816 */ /* 0x000fe20000000055 */
[----:B------:R-:W3:Y:S04]  /*155e0*/  LDL.LU R247, [R1+0x4dc] ;  /* 0x0004dc0001f77983 */ /* 0x000ee80000300800 */
[----:B------:R-:W3:Y:S01]  /*155f0*/  LDL.LU R248, [R1+0x4e0] ;  /* 0x0004e00001f87983 */ /* 0x000ee20000300800 */
[C---:B--2---:R-:W-:Y:S01]  /*15600*/  IMAD.U32 R81, R251.reuse, 0x10000, RZ ;  /* 0x00010000fb517824 */ /* 0x044fe200078e00ff */
[----:B------:R-:W-:-:S02]  /*15610*/  PRMT R86, R251, 0x7632, R86 ;  /* 0x00007632fb567816 */ /* 0x000fc40000000056 */
[----:B------:R-:W2:Y:S01]  /*15620*/  LDL.LU R251, [R1+0x350] ;  /* 0x0003500001fb7983 */ /* 0x000ea20000300800 */
[----:B------:R-:W-:Y:S01]  /*15630*/  IMAD.U32 R4, R4, 0x10000, RZ ;  /* 0x0001000004047824 */ /* 0x000fe200078e00ff */
[C---:B------:R-:W-:Y:S01]  /*15640*/  PRMT R6, R234.reuse, 0x7632, R6 ;  /* 0x00007632ea067816 */ /* 0x040fe20000000006 */
[----:B------:R-:W-:Y:S01]  /*15650*/  IMAD.U32 R234, R234, 0x10000, RZ ;  /* 0x00010000eaea7824 */ /* 0x000fe200078e00ff */
[C---:B------:R-:W-:Y:S01]  /*15660*/  PRMT R32, R218.reuse, 0x7632, R32 ;  /* 0x00007632da207816 */ /* 0x040fe20000000020 */
[----:B------:R-:W-:Y:S01]  /*15670*/  FFMA R4, R141, R5, R4 ;  /* 0x000000058d047223 */ /* 0x000fe20000000004 */
[----:B------:R-:W-:Y:S02]  /*15680*/  IMAD.U32 R218, R218, 0x10000, RZ ;  /* 0x00010000dada7824 */ /* 0x000fe400078e00ff */
[----:B------:R-:W-:Y:S02]  /*15690*/  IMAD.U32 R84, R232, 0x10000, RZ ;  /* 0x00010000e8547824 */ /* 0x000fe400078e00ff */
[----:B------:R-:W-:Y:S01]  /*156a0*/  F2FP.BF16.PACK_AB R17, R4, R17 ;  /* 0x000000110411723e */ /* 0x000fe200000010ff */
[----:B------:R-:W-:Y:S01]  /*156b0*/  FFMA R33, R33, R234, R218 ;  /* 0x000000ea21217223 */ /* 0x000fe200000000da */
[----:B------:R-:W1:Y:S01]  /*156c0*/  LDS.64 R4, [R82] ;  /* 0x0000000052047984 */ /* 0x000e620000000a00 */
[----:B------:R-:W-:-:S02]  /*156d0*/  FFMA R10, R10, R81, R84 ;  /* 0x000000510a0a7223 */ /* 0x000fc40000000054 */
[----:B------:R-:W-:Y:S01]  /*156e0*/  FFMA R33, R160, R33, R79 ;  /* 0x00000021a0217223 */ /* 0x000fe2000000004f */
[----:B------:R-:W-:-:S04]  /*156f0*/  IMAD.U32 R91, R244, 0x10000, RZ ;  /* 0x00010000f45b7824 */ /* 0x000fc800078e00ff */
[----:B------:R-:W-:Y:S01]  /*15700*/  FFMA R44, R44, R10, R91 ;  /* 0x0000000a2c2c7223 */ /* 0x000fe2000000005b */
[----:B------:R-:W-:Y:S01]  /*15710*/  PRMT R87, R232, 0x7632, R87 ;  /* 0x00007632e8577816 */ /* 0x000fe20000000057 */
[----:B------:R-:W-:Y:S02]  /*15720*/  IMAD.U32 R86, R86, 0x10000, RZ ;  /* 0x0001000056567824 */ /* 0x000fe400078e00ff */
[C---:B----4-:R-:W-:Y:S01]  /*15730*/  IMAD.U32 R10, R250.reuse, 0x10000, RZ ;  /* 0x00010000fa0a7824 */ /* 0x050fe200078e00ff */
[----:B------:R-:W-:Y:S02]  /*15740*/  PRMT R79, R250, 0x7632, R79 ;  /* 0x00007632fa4f7816 */ /* 0x000fe4000000004f */
[----:B------:R-:W4:Y:S01]  /*15750*/  LDL.LU R250, [R1+0x344] ;  /* 0x0003440001fa7983 */ /* 0x000f220000300800 */
[----:B------:R-:W-:-:S03]  /*15760*/  IMAD.U32 R87, R87, 0x10000, RZ ;  /* 0x0001000057577824 */ /* 0x000fc600078e00ff */
[----:B------:R-:W4:Y:S01]  /*15770*/  LDL.LU R215, [R1+0x4f4] ;  /* 0x0004f40001d77983 */ /* 0x000f220000300800 */
[----:B------:R-:W-:Y:S01]  /*15780*/  FFMA R86, R11, R86, R87 ;  /* 0x000000560b567223 */ /* 0x000fe20000000057 */
[----:B------:R-:W-:Y:S01]  /*15790*/  PRMT R11, R235, 0x7632, R11 ;  /* 0x00007632eb0b7816 */ /* 0x000fe2000000000b */
[----:B---3--:R-:W-:Y:S01]  /*157a0*/  FMUL R12, R241, R12 ;  /* 0x0000000cf10c7220 */ /* 0x008fe20000400000 */
[----:B------:R-:W-:Y:S01]  /*157b0*/  IMAD.U32 R235, R235, 0x10000, RZ ;  /* 0x00010000ebeb7824 */ /* 0x000fe200078e00ff */
[----:B------:R-:W3:Y:S01]  /*157c0*/  LDL.LU R241, [R1+0x4fc] ;  /* 0x0004fc0001f17983 */ /* 0x000ee20000300800 */
[----:B------:R-:W-:Y:S01]  /*157d0*/  FMUL R81, R243, R13 ;  /* 0x0000000df3517220 */ /* 0x000fe20000400000 */
[----:B------:R-:W-:Y:S02]  /*157e0*/  PRMT R13, R244, 0x7632, R13 ;  /* 0x00007632f40d7816 */ /* 0x000fe4000000000d */
[----:B------:R-:W3:Y:S01]  /*157f0*/  LDL.LU R243, [R1+0x4c0] ;  /* 0x0004c00001f37983 */ /* 0x000ee20000300800 */
[----:B------:R-:W-:Y:S01]  /*15800*/  FFMA R12, R12, R10, R235 ;  /* 0x0000000a0c0c7223 */ /* 0x000fe200000000eb */
[----:B------:R-:W-:Y:S01]  /*15810*/  IMAD.U32 R79, R79, 0x10000, RZ ;  /* 0x000100004f4f7824 */ /* 0x000fe200078e00ff */
[----:B------:R-:W-:Y:S01]  /*15820*/  PRMT R10, R246, 0x7632, R10 ;  /* 0x00007632f60a7816 */ /* 0x000fe2000000000a */
[----:B------:R-:W3:Y:S01]  /*15830*/  LDL.LU R244, [R1+0x4c4] ;  /* 0x0004c40001f47983 */ /* 0x000ee20000300800 */
[----:B------:R-:W-:-:S04]  /*15840*/  IMAD.U32 R11, R11, 0x10000, RZ ;  /* 0x000100000b0b7824 */ /* 0x000fc800078e00ff */
[----:B------:R-:W-:Y:S01]  /*15850*/  FFMA R79, R81, R79, R11 ;  /* 0x0000004f514f7223 */ /* 0x000fe2000000000b */
[----:B------:R-:W-:Y:S02]  /*15860*/  IMAD.U32 R81, R10, 0x10000, RZ ;  /* 0x000100000a517824 */ /* 0x000fe400078e00ff */
[----:B------:R-:W-:Y:S01]  /*15870*/  IMAD.U32 R84, R246, 0x10000, RZ ;  /* 0x00010000f6547824 */ /* 0x000fe200078e00ff */
[----:B------:R-:W-:Y:S01]  /*15880*/  LDS.64 R10, [R88] ;  /* 0x00000000580a7984 */ /* 0x000fe20000000a00 */
[----:B------:R-:W-:Y:S01]  /*15890*/  FFMA R43, R43, R79, R81 ;  /* 0x0000004f2b2b7223 */ /* 0x000fe20000000051 */
[----:B-1----:R-:W-:Y:S02]  /*158a0*/  FMUL R4, R247, R4 ;  /* 0x00000004f7047220 */ /* 0x002fe40000400000 */
[----:B------:R-:W3:Y:S01]  /*158b0*/  LDL.LU R246, [R1+0x4e8] ;  /* 0x0004e80001f67983 */ /* 0x000ee20000300800 */
[----:B------:R-:W-:-:S03]  /*158c0*/  FMUL R79, R248, R5 ;  /* 0x00000005f84f7220 */ /* 0x000fc60000400000 */
[----:B------:R-:W3:Y:S01]  /*158d0*/  LDL.LU R247, [R1+0x4e4] ;  /* 0x0004e40001f77983 */ /* 0x000ee20000300800 */
[C---:B--2---:R-:W-:Y:S01]  /*158e0*/  PRMT R81, R251.reuse, 0x7632, R81 ;  /* 0x00007632fb517816 */ /* 0x044fe20000000051 */
[----:B------:R-:W-:Y:S02]  /*158f0*/  IMAD.U32 R5, R251, 0x10000, RZ ;  /* 0x00010000fb057824 */ /* 0x000fe400078e00ff */
[----:B------:R-:W2:Y:S04]  /*15900*/  LDL.LU R251, [R1+0x4ec] ;  /* 0x0004ec0001fb7983 */ /* 0x000ea80000300800 */
[----:B------:R-:W2:Y:S01]  /*15910*/  LDL.LU R248, [R1+0x358] ;  /* 0x0003580001f87983 */ /* 0x000ea20000300800 */
[----:B------:R-:W-:Y:S02]  /*15920*/  IMAD.U32 R6, R6, 0x10000, RZ ;  /* 0x0001000006067824 */ /* 0x000fe400078e00ff */
[----:B------:R-:W-:-:S04]  /*15930*/  IMAD.U32 R32, R32, 0x10000, RZ ;  /* 0x0001000020207824 */ /* 0x000fc800078e00ff */
[----:B------:R-:W-:Y:S02]  /*15940*/  FFMA R32, R7, R6, R32 ;  /* 0x0000000607207223 */ /* 0x000fe40000000020 */
[----:B------:R-:W1:Y:S01]  /*15950*/  LDS.64 R6, [R83] ;  /* 0x0000000053067984 */ /* 0x000e620000000a00 */
[----:B------:R-:W-:Y:S02]  /*15960*/  IMAD.U32 R85, R85, 0x10000, RZ ;  /* 0x0001000055557824 */ /* 0x000fe400078e00ff */
[----:B------:R-:W-:Y:S02]  /*15970*/  IMAD.U32 R13, R13, 0x10000, RZ ;  /* 0x000100000d0d7824 */ /* 0x000fe400078e00ff */
[--C-:B------:R-:W-:Y:S01]  /*15980*/  FFMA R32, R161, R32, R85.reuse ;  /* 0x00000020a1207223 */ /* 0x100fe20000000055 */
[----:B------:R-:W-:Y:S01]  /*15990*/  PRMT R85, R229, 0x7632, R85 ;  /* 0x00007632e5557816 */ /* 0x000fe20000000055 */
[----:B------:R-:W-:Y:S01]  /*159a0*/  FFMA R45, R45, R86, R13 ;  /* 0x000000562d2d7223 */ /* 0x000fe2000000000d */
[----:B------:R-:W-:Y:S01]  /*159b0*/  FFMA R42, R42, R12, R84 ;  /* 0x0000000c2a2a7223 */ /* 0x000fe20000000054 */
[----:B------:R-:W-:Y:S01]  /*159c0*/  IMAD.U32 R81, R81, 0x10000, RZ ;  /* 0x0001000051517824 */ /* 0x000fe200078e00ff */
[----:B------:R-:W2:Y:S01]  /*159d0*/  LDS.64 R12, [R89] ;  /* 0x00000000590c7984 */ /* 0x000ea20000000a00 */
[----:B------:R-:W-:-:S04]  /*159e0*/  IMAD.U32 R85, R85, 0x10000, RZ ;  /* 0x0001000055557824 */ /* 0x000fc800078e00ff */
[--C-:B------:R-:W-:Y:S01]  /*159f0*/  FFMA R79, R79, R81, R85.reuse ;  /* 0x000000514f4f7223 */ /* 0x100fe20000000055 */
[----:B------:R-:W-:Y:S02]  /*15a00*/  IMAD.U32 R84, R222, 0x10000, RZ ;  /* 0x00010000de547824 */ /* 0x000fe400078e00ff */
[C---:B----4-:R-:W-:Y:S01]  /*15a10*/  IMAD.U32 R86, R250.reuse, 0x10000, RZ ;  /* 0x00010000fa567824 */ /* 0x050fe200078e00ff */
[----:B------:R-:W-:Y:S02]  /*15a20*/  PRMT R85, R250, 0x7632, R85 ;  /* 0x00007632fa557816 */ /* 0x000fe40000000055 */
[----:B------:R-:W4:Y:S01]  /*15a30*/  LDL.LU R250, [R1+0x354] ;  /* 0x0003540001fa7983 */ /* 0x000f220000300800 */
[----:B-1----:R-:W-:Y:S01]  /*15a40*/  FMUL R6, R215, R6 ;  /* 0x00000006d7067220 */ /* 0x002fe20000400000 */
[----:B------:R-:W-:Y:S01]  /*15a50*/  IMAD.U32 R229, R229, 0x10000, RZ ;  /* 0x00010000e5e57824 */ /* 0x000fe200078e00ff */
[----:B---3--:R-:W-:Y:S01]  /*15a60*/  FMUL R7, R241, R7 ;  /* 0x00000007f1077220 */ /* 0x008fe20000400000 */
[----:B------:R-:W-:Y:S01]  /*15a70*/  IMAD.U32 R85, R85, 0x10000, RZ ;  /* 0x0001000055557824 */ /* 0x000fe200078e00ff */
[----:B------:R-:W-:Y:S01]  /*15a80*/  FFMA R6, R6, R86, R84 ;  /* 0x0000005606067223 */ /* 0x000fe20000000054 */
[----:B------:R-:W-:-:S02]  /*15a90*/  PRMT R86, R222, 0x7632, R86 ;  /* 0x00007632de567816 */ /* 0x000fc40000000056 */
[----:B------:R-:W-:Y:S01]  /*15aa0*/  PRMT R87, R244, 0x7632, R87 ;  /* 0x00007632f4577816 */ /* 0x000fe20000000057 */
[----:B------:R-:W3:Y:S02]  /*15ab0*/  LDL.LU R191, [R1+0x508] ;  /* 0x0005080001bf7983 */ /* 0x000ee40000300800 */
[----:B------:R-:W-:Y:S01]  /*15ac0*/  IMAD.U32 R86, R86, 0x10000, RZ ;  /* 0x0001000056567824 */ /* 0x000fe200078e00ff */
[----:B------:R-:W-:Y:S01]  /*15ad0*/  FFMA R4, R4, R5, R229 ;  /* 0x0000000504047223 */ /* 0x000fe200000000e5 */
[----:B------:R-:W-:Y:S01]  /*15ae0*/  IMAD.U32 R5, R244, 0x10000, RZ ;  /* 0x00010000f4057824 */ /* 0x000fe200078e00ff */
[----:B------:R-:W3:Y:S01]  /*15af0*/  LDL.LU R194, [R1+0x238] ;  /* 0x0002380001c27983 */ /* 0x000ee20000300800 */
[----:B------:R-:W-:Y:S01]  /*15b00*/  IMAD.U32 R87, R87, 0x10000, RZ ;  /* 0x0001000057577824 */ /* 0x000fe200078e00ff */
[----:B------:R-:W-:Y:S01]  /*15b10*/  FFMA R7, R7, R85, R86 ;  /* 0x0000005507077223 */ /* 0x000fe20000000056 */
[----:B------:R-:W-:Y:S01]  /*15b20*/  FFMA R5, R74, R6, R5 ;  /* 0x000000064a057223 */ /* 0x000fe20000000005 */
[----:B------:R-:W3:Y:S02]  /*15b30*/  LDL.LU R196, [R1+0x160] ;  /* 0x0001600001c47983 */ /* 0x000ee40000300800 */
[----:B------:R-:W-:-:S02]  /*15b40*/  FFMA R7, R75, R7, R87 ;  /* 0x000000074b077223 */ /* 0x000fc40000000057 */
[----:B------:R-:W3:Y:S01]  /*15b50*/  LDL.LU R198, [R1+0x234] ;  /* 0x0002340001c67983 */ /* 0x000ee20000300800 */
[----:B------:R-:W-:-:S03]  /*15b60*/  F2FP.BF16.PACK_AB R43, R43, R42 ;  /* 0x0000002a2b2b723e */ /* 0x000fc600000010ff */
[----:B------:R-:W3:Y:S01]  /*15b70*/  LDL.LU R200, [R1+0x15c] ;  /* 0x00015c0001c87983 */ /* 0x000ee20000300800 */
[----:B------:R-:W-:Y:S01]  /*15b80*/  FMUL R11, R247, R11 ;  /* 0x0000000bf70b7220 */ /* 0x000fe20000400000 */
[----:B------:R-:W-:Y:S02]  /*15b90*/  F2FP.BF16.PACK_AB R42, R7, R5 ;  /* 0x00000005072a723e */ /* 0x000fe400000010ff */
[----:B------:R-:W3:Y:S04]  /*15ba0*/  LDL.LU R202, [R1+0x230] ;  /* 0x0002300001ca7983 */ /* 0x000ee80000300800 */
[----:B------:R-:W3:Y:S01]  /*15bb0*/  LDL.LU R247, [R1+0x10c] ;  /* 0x00010c0001f77983 */ /* 0x000ee20000300800 */
[----:B--2---:R-:W-:-:S03]  /*15bc0*/  FMUL R6, R251, R12 ;  /* 0x0000000cfb067220 */ /* 0x004fc60000400000 */
[----:B------:R-:W2:Y:S01]  /*15bd0*/  LDL.LU R251, [R1+0x228] ;  /* 0x0002280001fb7983 */ /* 0x000ea20000300800 */
[C---:B------:R-:W-:Y:S01]  /*15be0*/  PRMT R7, R248.reuse, 0x7632, R7 ;  /* 0x00007632f8077816 */ /* 0x040fe20000000007 */
[----:B------:R-:W-:Y:S02]  /*15bf0*/  IMAD.U32 R12, R248, 0x10000, RZ ;  /* 0x00010000f80c7824 */ /* 0x000fe400078e00ff */
[----:B------:R-:W2:Y:S04]  /*15c00*/  LDL.LU R204, [R1+0xf4] ;  /* 0x0000f40001cc7983 */ /* 0x000ea80000300800 */
[----:B------:R-:W2:Y:S01]  /*15c10*/  LDL.LU R248, [R1+0x218] ;  /* 0x0002180001f87983 */ /* 0x000ea20000300800 */
[C---:B------:R-:W-:Y:S01]  /*15c20*/  PRMT R81, R243.reuse, 0x7632, R81 ;  /* 0x00007632f3517816 */ /* 0x040fe20000000051 */
[----:B------:R-:W-:Y:S01]  /*15c30*/  IMAD.U32 R84, R243, 0x10000, RZ ;  /* 0x00010000f3547824 */ /* 0x000fe200078e00ff */
[----:B------:R-:W-:Y:S01]  /*15c40*/  PRMT R75, R223, 0x7632, R75 ;  /* 0x00007632df4b7816 */ /* 0x000fe2000000004b */
[----:B------:R-:W2:Y:S02]  /*15c50*/  LDL.LU R206, [R1+0xf0] ;  /* 0x0000f00001ce7983 */ /* 0x000ea40000300800 */
[----:B------:R-:W-:Y:S01]  /*15c60*/  IMAD.U32 R81, R81, 0x10000, RZ ;  /* 0x0001000051517824 */ /* 0x000fe200078e00ff */
[----:B------:R-:W-:Y:S01]  /*15c70*/  FFMA R4, R76, R4, R84 ;  /* 0x000000044c047223 */ /* 0x000fe20000000054 */
[----:B------:R-:W-:Y:S01]  /*15c80*/  F2FP.BF16.PACK_AB R44, R45, R44 ;  /* 0x0000002c2d2c723e */ /* 0x000fe200000010ff */
[----:B------:R-:W2:Y:S01]  /*15c90*/  LDL.LU R209, [R1+0x214] ;  /* 0x0002140001d17983 */ /* 0x000ea20000300800 */
[----:B------:R-:W-:Y:S01]  /*15ca0*/  FFMA R77, R77, R79, R81 ;  /* 0x0000004f4d4d7223 */ /* 0x000fe20000000051 */
[----:B------:R-:W-:-:S02]  /*15cb0*/  IMAD.U32 R7, R7, 0x10000, RZ ;  /* 0x0001000007077824 */ /* 0x000fc400078e00ff */
[----:B------:R-:W2:Y:S01]  /*15cc0*/  LDL.LU R211, [R1+0xec] ;  /* 0x0000ec0001d37983 */ /* 0x000ea20000300800 */
[----:B------:R-:W-:Y:S02]  /*15cd0*/  IMAD.U32 R75, R75, 0x10000, RZ ;  /* 0x000100004b4b7824 */ /* 0x000fe400078e00ff */
[----:B------:R-:W-:Y:S01]  /*15ce0*/  IMAD.U32 R45, R219, 0x10000, RZ ;  /* 0x00010000db2d7824 */ /* 0x000fe200078e00ff */
[----:B------:R-:W2:Y:S01]  /*15cf0*/  LDL.LU R213, [R1+0x210] ;  /* 0x0002100001d57983 */ /* 0x000ea20000300800 */
[----:B------:R-:W-:Y:S01]  /*15d00*/  F2FP.BF16.PACK_AB R32, R32, R33 ;  /* 0x000000212020723e */ /* 0x000fe200000010ff */
[----:B------:R-:W-:Y:S02]  /*15d10*/  FFMA R75, R11, R7, R75 ;  /* 0x000000070b4b7223 */ /* 0x000fe4000000004b */
[----:B------:R-:W2:Y:S01]  /*15d20*/  LDL.LU R215, [R1+0xe8] ;  /* 0x0000e80001d77983 */ /* 0x000ea20000300800 */
[----:B------:R-:W-:Y:S01]  /*15d30*/  F2FP.BF16.PACK_AB R33, R77, R4 ;  /* 0x000000044d21723e */ /* 0x000fe200000010ff */
[----:B------:R-:W-:-:S02]  /*15d40*/  FMUL R10, R246, R10 ;  /* 0x0000000af60a7220 */ /* 0x000fc40000400000 */
[----:B------:R-:W2:Y:S04]  /*15d50*/  LDL.LU R241, [R1+0x208] ;  /* 0x0002080001f17983 */ /* 0x000ea80000300800 */
[----:B------:R-:W2:Y:S04]  /*15d60*/  LDL.LU R243, [R1+0xe4] ;  /* 0x0000e40001f37983 */ /* 0x000ea80000300800 */
[----:B------:R-:W2:Y:S01]  /*15d70*/  LDL.LU R244, [R1+0x4c8] ;  /* 0x0004c80001f47983 */ /* 0x000ea20000300800 */
[----:B----4-:R-:W-:-:S03]  /*15d80*/  IMAD.U32 R74, R250, 0x10000, RZ ;  /* 0x00010000fa4a7824 */ /* 0x010fc600078e00ff */
[----:B------:R-:W1:Y:S01]  /*15d90*/  LDS.64 R4, [R90] ;  /* 0x000000005a047984 */ /* 0x000e620000000a00 */
[----:B------:R-:W-:-:S03]  /*15da0*/  FFMA R45, R6, R74, R45 ;  /* 0x0000004a062d7223 */ /* 0x000fc6000000002d */
[----:B------:R-:W4:Y:S04]  /*15db0*/  LDL.LU R246, [R1+0x4cc] ;  /* 0x0004cc0001f67983 */ /* 0x000f280000300800 */
[----:B------:R-:W1:Y:S04]  /*15dc0*/  LDS.64 R6, [R52] ;  /* 0x0000000034067984 */ /* 0x000e680000000a00 */
[----:B------:R-:W-:Y:S01]  /*15dd0*/  BAR.SYNC.DEFER_BLOCKING 0x0 ;  /* 0x0000000000007b1d */ /* 0x000fe20000010000 */
[----:B------:R-:W-:-:S05]  /*15de0*/  PRMT R79, R250, 0x7632, R79 ;  /* 0x00007632fa4f7816 */ /* 0x000fca000000004f */
[----:B---3--:R-:W-:Y:S04]  /*15df0*/  STS [R192], R194 ;  /* 0x000000c2c0007388 */ /* 0x008fe80000000800 */
[----:B------:R-:W-:Y:S04]  /*15e00*/  STS [R193], R196 ;  /* 0x000000c4c1007388 */ /* 0x000fe80000000800 */
[----:B------:R-:W-:Y:S04]  /*15e10*/  STS [R195], R198 ;  /* 0x000000c6c3007388 */ /* 0x000fe80000000800 */
[----:B------:R-:W-:Y:S04]  /*15e20*/  STS [R197], R200 ;  /* 0x000000c8c5007388 */ /* 0x000fe80000000800 */
[----:B------:R-:W-:Y:S04]  /*15e30*/  STS [R199], R202 ;  /* 0x000000cac7007388 */ /* 0x000fe80000000800 */
[----:B------:R3:W-:Y:S04]  /*15e40*/  STS [R201], R247 ;  /* 0x000000f7c9007388 */ /* 0x0007e80000000800 */
[----:B---3--:R-:W1:Y:S04]  /*15e50*/  LDL.LU R247, [R1+0x4f0] ;  /* 0x0004f00001f77983 */ /* 0x008e680000300800 */
[----:B--2---:R2:W-:Y:S04]  /*15e60*/  STS [R203], R251 ;  /* 0x000000fbcb007388 */ /* 0x0045e80000000800 */
[----:B------:R-:W-:Y:S04]  /*15e70*/  STS [R205], R204 ;  /* 0x000000cccd007388 */ /* 0x000fe80000000800 */
[----:B------:R3:W-:Y:S04]  /*15e80*/  STS [R207], R248 ;  /* 0x000000f8cf007388 */ /* 0x0007e80000000800 */
[----:B--2---:R-:W2:Y:S04]  /*15e90*/  LDL.LU R251, [R1+0x35c] ;  /* 0x00035c0001fb7983 */ /* 0x004ea80000300800 */
[----:B---3--:R-:W3:Y:S04]  /*15ea0*/  LDL.LU R248, [R1+0x2ac] ;  /* 0x0002ac0001f87983 */ /* 0x008ee80000300800 */
[----:B------:R-:W2:Y:S04]  /*15eb0*/  LDL.LU R250, [R1+0x504] ;  /* 0x0005040001fa7983 */ /* 0x000ea80000300800 */
[----:B------:R-:W-:Y:S04]  /*15ec0*/  STS [R208], R206 ;  /* 0x000000ced0007388 */ /* 0x000fe80000000800 */
[----:B------:R-:W-:Y:S04]  /*15ed0*/  STS [R249], R209 ;  /* 0x000000d1f9007388 */ /* 0x000fe80000000800 */
[----:B------:R-:W-:Y:S04]  /*15ee0*/  STS [R210], R211 ;  /* 0x000000d3d2007388 */ /* 0x000fe80000000800 */
[----:B------:R-:W-:Y:S04]  /*15ef0*/  STS [R212], R213 ;  /* 0x000000d5d4007388 */ /* 0x000fe80000000800 */
[----:B------:R4:W-:Y:S04]  /*15f00*/  STS [R214], R215 ;  /* 0x000000d7d6007388 */ /* 0x0009e80000000800 */
[----:B------:R4:W-:Y:S02]  /*15f10*/  STS [R240], R241 ;  /* 0x000000f1f0007388 */ /* 0x0009e40000000800 */
[C---:B----4-:R-:W-:Y:S01]  /*15f20*/  PRMT R84, R246.reuse, 0x7632, R84 ;  /* 0x00007632f6547816 */ /* 0x050fe20000000054 */
[----:B------:R-:W-:Y:S01]  /*15f30*/  IMAD.U32 R74, R246, 0x10000, RZ ;  /* 0x00010000f64a7824 */ /* 0x000fe200078e00ff */
[----:B------:R-:W4:Y:S04]  /*15f40*/  LDL.LU R215, [R1+0x50c] ;  /* 0x00050c0001d77983 */ /* 0x000f280000300800 */
[----:B------:R-:W4:Y:S04]  /*15f50*/  LDL.LU R241, [R1+0x2bc] ;  /* 0x0002bc0001f17983 */ /* 0x000f280000300800 */
[----:B------:R-:W4:Y:S01]  /*15f60*/  LDL.LU R246, [R1+0x514] ;  /* 0x0005140001f67983 */ /* 0x000f220000300800 */
[----:B------:R-:W-:Y:S01]  /*15f70*/  PRMT R81, R219, 0x7632, R81 ;  /* 0x00007632db517816 */ /* 0x000fe20000000051 */
[C---:B------:R-:W-:Y:S01]  /*15f80*/  IMAD.U32 R77, R244.reuse, 0x10000, RZ ;  /* 0x00010000f44d7824 */ /* 0x040fe200078e00ff */
[----:B------:R-:W-:-:S02]  /*15f90*/  PRMT R76, R244, 0x7632, R76 ;  /* 0x00007632f44c7816 */ /* 0x000fc4000000004c */
[----:B------:R-:W4:Y:S01]  /*15fa0*/  LDL.LU R244, [R1+0x530] ;  /* 0x0005300001f47983 */ /* 0x000f220000300800 */
[----:B------:R-:W-:Y:S01]  /*15fb0*/  FMUL R13, R191, R13 ;  /* 0x0000000dbf0d7220 */ /* 0x000fe20000400000 */
[----:B------:R-:W-:Y:S02]  /*15fc0*/  IMAD.U32 R79, R79, 0x10000, RZ ;  /* 0x000100004f4f7824 */ /* 0x000fe400078e00ff */
[----:B------:R-:W-:Y:S02]  /*15fd0*/  IMAD.U32 R81, R81, 0x10000, RZ ;  /* 0x0001000051517824 */ /* 0x000fe400078e00ff */
[----:B------:R-:W-:Y:S01]  /*15fe0*/  IMAD.U32 R76, R76, 0x10000, RZ ;  /* 0x000100004c4c7824 */ /* 0x000fe200078e00ff */
[----:B------:R-:W-:Y:S01]  /*15ff0*/  FFMA R74, R108, R45, R74 ;  /* 0x0000002d6c4a7223 */ /* 0x000fe2000000004a */
[----:B------:R-:W-:Y:S02]  /*16000*/  FFMA R13, R13, R79, R81 ;  /* 0x0000004f0d0d7223 */ /* 0x000fe40000000051 */
[----:B------:R-:W-:Y:S01]  /*16010*/  FFMA R75, R107, R75, R76 ;  /* 0x0000004b6b4b7223 */ /* 0x000fe2000000004c */
[----:B------:R-:W-:Y:S01]  /*16020*/  IMAD.U32 R85, R220, 0x10000, RZ ;  /* 0x00010000dc557824 */ /* 0x000fe200078e00ff */
[----:B-1----:R-:W-:-:S02]  /*16030*/  FMUL R45, R247, R4 ;  /* 0x00000004f72d7220 */ /* 0x002fc40000400000 */
[----:B------:R-:W4:Y:S01]  /*16040*/  LDL.LU R247, [R1+0x52c] ;  /* 0x00052c0001f77983 */ /* 0x000f220000300800 */
[C---:B---3--:R-:W-:Y:S01]  /*16050*/  PRMT R81, R248.reuse, 0x7632, R81 ;  /* 0x00007632f8517816 */ /* 0x048fe20000000051 */
[----:B------:R-:W-:Y:S02]  /*16060*/  IMAD.U32 R76, R248, 0x10000, RZ ;  /* 0x00010000f84c7824 */ /* 0x000fe400078e00ff */
[----:B------:R-:W3:Y:S01]  /*16070*/  LDL.LU R248, [R1+0x368] ;  /* 0x0003680001f87983 */ /* 0x000ee20000300800 */
[----:B--2---:R-:W-:-:S03]  /*16080*/  FMUL R5, R250, R5 ;  /* 0x00000005fa057220 */ /* 0x004fc60000400000 */
[----:B------:R-:W2:Y:S01]  /*16090*/  LDL.LU R250, [R1+0x360] ;  /* 0x0003600001fa7983 */ /* 0x000ea20000300800 */
[----:B------:R-:W-:Y:S01]  /*160a0*/  FFMA R85, R45, R76, R85 ;  /* 0x0000004c2d557223 */ /* 0x000fe20000000055 */
[C---:B------:R-:W-:Y:S01]  /*160b0*/  PRMT R4, R251.reuse, 0x7632, R4 ;  /* 0x00007632fb047816 */ /* 0x040fe20000000004 */
[----:B------:R-:W-:Y:S02]  /*160c0*/  IMAD.U32 R76, R251, 0x10000, RZ ;  /* 0x00010000fb4c7824 */ /* 0x000fe400078e00ff */
[----:B------:R-:W2:Y:S04]  /*160d0*/  LDL.LU R251, [R1+0x2a4] ;  /* 0x0002a40001fb7983 */ /* 0x000ea80000300800 */
[----:B------:R1:W-:Y:S01]  /*160e0*/  STS [R242], R243 ;  /* 0x000000f3f2007388 */ /* 0x0003e20000000800 */
[----:B------:R-:W-:-:S04]  /*160f0*/  IMAD.U32 R223, R223, 0x10000, RZ ;  /* 0x00010000dfdf7824 */ /* 0x000fc800078e00ff */
[----:B------:R-:W-:Y:S01]  /*16100*/  FFMA R12, R10, R12, R223 ;  /* 0x0000000c0a0c7223 */ /* 0x000fe200000000df */
[----:B------:R-:W-:Y:S06]  /*16110*/  BAR.SYNC.DEFER_BLOCKING 0x0 ;  /* 0x0000000000007b1d */ /* 0x000fec0000010000 */
[----:B-1----:R-:W2:Y:S04]  /*16120*/  LDL.LU R243, [R1+0x4d0] ;  /* 0x0004d00001f37983 */ /* 0x002ea80000300800 */
[----:B------:R-:W2:Y:S04]  /*16130*/  LDL.LU R213, [R1+0x54c] ;  /* 0x00054c0001d57983 */ /* 0x000ea80000300800 */
[----:B------:R-:W1:Y:S01]  /*16140*/  LDS.64 R10, [R245] ;  /* 0x00000000f50a7984 */ /* 0x000e620000000a00 */
[----:B----4-:R-:W-:-:S03]  /*16150*/  FMUL R7, R246, R7 ;  /* 0x00000007f6077220 */ /* 0x010fc60000400000 */
[----:B------:R-:W4:Y:S01]  /*16160*/  LDL.LU R246, [R1+0x36c] ;  /* 0x00036c0001f67983 */ /* 0x000f220000300800 */
[----:B------:R-:W-:Y:S01]  /*16170*/  PRMT R79, R220, 0x7632, R79 ;  /* 0x00007632dc4f7816 */ /* 0x000fe2000000004f */
[----:B------:R-:W-:Y:S01]  /*16180*/  FFMA R77, R106, R12, R77 ;  /* 0x0000000c6a4d7223 */ /* 0x000fe2000000004d */
[----:B------:R-:W-:-:S03]  /*16190*/  IMAD.U32 R81, R81, 0x10000, RZ ;  /* 0x0001000051517824 */ /* 0x000fc600078e00ff */
[----:B------:R-:W-:Y:S01]  /*161a0*/  IMAD.U32 R79, R79, 0x10000, RZ ;  /* 0x000100004f4f7824 */ /* 0x000fe200078e00ff */
[----:B------:R-:W-:Y:S01]  /*161b0*/  F2FP.BF16.PACK_AB R45, R75, R77 ;  /* 0x0000004d4b2d723e */ /* 0x000fe200000010ff */
[----:B------:R-:W-:Y:S01]  /*161c0*/  IMAD.U32 R4, R4, 0x10000, RZ ;  /* 0x0001000004047824 */ /* 0x000fe200078e00ff */
[----:B------:R-:W-:Y:S01]  /*161d0*/  FFMA R75, R138, R85, R76 ;  /* 0x000000558a4b7223 */ /* 0x000fe2000000004c */
[----:B------:R-:W-:Y:S01]  /*161e0*/  FFMA R5, R5, R81, R79 ;  /* 0x0000005105057223 */ /* 0x000fe2000000004f */
[----:B------:R-:W-:Y:S02]  /*161f0*/  FMUL R76, R215, R6 ;  /* 0x00000006d74c7220 */ /* 0x000fe40000400000 */
[----:B------:R-:W4:Y:S01]  /*16200*/  LDL.LU R215, [R1+0x2a8] ;  /* 0x0002a80001d77983 */ /* 0x000f220000300800 */
[----:B------:R-:W-:Y:S01]  /*16210*/  FFMA R4, R139, R5, R4 ;  /* 0x000000058b047223 */ /* 0x000fe20000000004 */
[C---:B------:R-:W-:Y:S01]  /*16220*/  PRMT R6, R241.reuse, 0x7632, R6 ;  /* 0x00007632f1067816 */ /* 0x040fe20000000006 */
[----:B------:R-:W-:-:S02]  /*16230*/  IMAD.U32 R5, R241, 0x10000, RZ ;  /* 0x00010000f1057824 */ /* 0x000fc400078e00ff */
[----:B------:R-:W4:Y:S01]  /*16240*/  LDL.LU R241, [R1+0x558] ;  /* 0x0005580001f17983 */ /* 0x000f220000300800 */
[----:B------:R-:W-:Y:S01]  /*16250*/  IMAD.U32 R84, R84, 0x10000, RZ ;  /* 0x0001000054547824 */ /* 0x000fe200078e00ff */
[----:B-1----:R-:W-:Y:S02]  /*16260*/  FMUL R10, R244, R10 ;  /* 0x0000000af40a7220 */ /* 0x002fe40000400000 */
[----:B------:R-:W4:Y:S01]  /*16270*/  LDL.LU R244, [R1+0x510] ;  /* 0x0005100001f47983 */ /* 0x000f220000300800 */
[----:B------:R-:W-:-:S03]  /*16280*/  FMUL R81, R247, R11 ;  /* 0x0000000bf7517220 */ /* 0x000fc60000400000 */
[----:B------:R-:W4:Y:S01]  /*16290*/  LDL.LU R247, [R1+0x534] ;  /* 0x0005340001f77983 */ /* 0x000f220000300800 */
[----:B------:R-:W-:-:S03]  /*162a0*/  FFMA R84, R109, R13, R84 ;  /* 0x0000000d6d547223 */ /* 0x000fc60000000054 */
[----:B------:R-:W1:Y:S02]  /*162b0*/  LDS.64 R12, [R8] ;  /* 0x00000000080c7984 */ /* 0x000e640000000a00 */
[----:B------:R-:W-:Y:S01]  /*162c0*/  F2FP.BF16.PACK_AB R74, R84, R74 ;  /* 0x0000004a544a723e */ /* 0x000fe200000010ff */
[C---:B---3--:R-:W-:Y:S01]  /*162d0*/  IMAD.U32 R79, R248.reuse, 0x10000, RZ ;  /* 0x00010000f84f7824 */ /* 0x048fe200078e00ff */
[----:B------:R-:W-:Y:S02]  /*162e0*/  PRMT R86, R248, 0x7632, R86 ;  /* 0x00007632f8567816 */ /* 0x000fe40000000056 */
[----:B------:R-:W3:Y:S01]  /*162f0*/  LDL.LU R248, [R1+0x538] ;  /* 0x0005380001f87983 */ /* 0x000ee20000300800 */
[C---:B--2---:R-:W-:Y:S01]  /*16300*/  IMAD.U32 R11, R250.reuse, 0x10000, RZ ;  /* 0x00010000fa0b7824 */ /* 0x044fe200078e00ff */
[----:B------:R-:W-:Y:S02]  /*16310*/  PRMT R85, R250, 0x7632, R85 ;  /* 0x00007632fa557816 */ /* 0x000fe40000000055 */
[----:B------:R-:W2:Y:S01]  /*16320*/  LDL.LU R250, [R1+0x374] ;  /* 0x0003740001fa7983 */ /* 0x000ea20000300800 */
[C---:B------:R-:W-:Y:S01]  /*16330*/  PRMT R84, R251.reuse, 0x7632, R84 ;  /* 0x00007632fb547816 */ /* 0x040fe20000000054 */
[----:B------:R-:W-:-:S02]  /*16340*/  IMAD.U32 R87, R251, 0x10000, RZ ;  /* 0x00010000fb577824 */ /* 0x000fc400078e00ff */
[----:B------:R-:W2:Y:S01]  /*16350*/  LDL.LU R251, [R1+0x294] ;  /* 0x0002940001fb7983 */ /* 0x000ea20000300800 */
[C---:B------:R-:W-:Y:S01]  /*16360*/  PRMT R77, R221.reuse, 0x7632, R77 ;  /* 0x00007632dd4d7816 */ /* 0x040fe2000000004d */
[----:B------:R-:W-:Y:S01]  /*16370*/  IMAD.U32 R221, R221, 0x10000, RZ ;  /* 0x00010000dddd7824 */ /* 0x000fe200078e00ff */
[----:B------:R-:W-:-:S03]  /*16380*/  F2FP.BF16.PACK_AB R75, R4, R75 ;  /* 0x0000004b044b723e */ /* 0x000fc600000010ff */
[----:B------:R-:W-:Y:S02]  /*16390*/  FFMA R76, R76, R5, R221 ;  /* 0x000000054c4c7223 */ /* 0x000fe400000000dd */
[----:B------:R-:W4:Y:S01]  /*163a0*/  LDS.64 R4, [R82] ;  /* 0x0000000052047984 */ /* 0x000f220000000a00 */
[----:B------:R-:W-:Y:S01]  /*163b0*/  FFMA R10, R10, R11, R87 ;  /* 0x0000000b0a0a7223 */ /* 0x000fe20000000057 */
[----:B------:R-:W-:Y:S01]  /*163c0*/  IMAD.U32 R91, R243, 0x10000, RZ ;  /* 0x00010000f35b7824 */ /* 0x000fe200078e00ff */
[----:B------:R-:W-:-:S03]  /*163d0*/  FFMA R76, R154, R76, R79 ;  /* 0x0000004c9a4c7223 */ /* 0x000fc6000000004f */
[----:B------:R-:W-:Y:S01]  /*163e0*/  FFMA R40, R40, R10, R91 ;  /* 0x0000000a28287223 */ /* 0x000fe2000000005b */
[----:B------:R-:W-:Y:S02]  /*163f0*/  IMAD.U32 R85, R85, 0x10000, RZ ;  /* 0x0001000055557824 */ /* 0x000fe400078e00ff */
[----:B------:R-:W-:Y:S02]  /*16400*/  IMAD.U32 R84, R84, 0x10000, RZ ;  /* 0x0001000054547824 */ /* 0x000fe400078e00ff */
[C---:B----4-:R-:W-:Y:S01]  /*16410*/  IMAD.U32 R10, R246.reuse, 0x10000, RZ ;  /* 0x00010000f60a7824 */ /* 0x050fe200078e00ff */
[----:B------:R-:W-:Y:S02]  /*16420*/  PRMT R79, R246, 0x7632, R79 ;  /* 0x00007632f64f7816 */ /* 0x000fe4000000004f */
[----:B------:R-:W4:Y:S01]  /*16430*/  LDL.LU R246, [R1+0x364] ;  /* 0x0003640001f67983 */ /* 0x000f220000300800 */
[----:B------:R-:W-:Y:S01]  /*16440*/  FFMA R81, R81, R85, R84 ;  /* 0x0000005551517223 */ /* 0x000fe20000000054 */
[----:B-1----:R-:W-:Y:S01]  /*16450*/  FMUL R12, R213, R12 ;  /* 0x0000000cd50c7220 */ /* 0x002fe20000400000 */
[----:B------:R-:W-:Y:S01]  /*16460*/  IMAD.U32 R79, R79, 0x10000, RZ ;  /* 0x000100004f4f7824 */ /* 0x000fe200078e00ff */
[C---:B------:R-:W-:Y:S01]  /*16470*/  PRMT R11, R215.reuse, 0x7632, R11 ;  /* 0x00007632d70b7816 */ /* 0x040fe2000000000b */
[----:B------:R-:W-:-:S02]  /*16480*/  IMAD.U32 R84, R215, 0x10000, RZ ;  /* 0x00010000d7547824 */ /* 0x000fc400078e00ff */
[----:B------:R-:W4:Y:S02]  /*16490*/  LDL.LU R215, [R1+0x548] ;  /* 0x0005480001d77983 */ /* 0x000f240000300800 */
[----:B------:R-:W-:Y:S01]  /*164a0*/  FFMA R12, R12, R10, R84 ;  /* 0x0000000a0c0c7223 */ /* 0x000fe20000000054 */
[----:B------:R-:W-:Y:S01]  /*164b0*/  FMUL R85, R241, R13 ;  /* 0x0000000df1557220 */ /* 0x000fe20000400000 */
[----:B------:R-:W-:Y:S01]  /*164c0*/  IMAD.U32 R11, R11, 0x10000, RZ ;  /* 0x000100000b0b7824 */ /* 0x000fe200078e00ff */
[----:B------:R-:W-:Y:S01]  /*164d0*/  PRMT R13, R243, 0x7632, R13 ;  /* 0x00007632f30d7816 */ /* 0x000fe2000000000d */
[----:B------:R-:W4:Y:S02]  /*164e0*/  LDL.LU R241, [R1+0x550] ;  /* 0x0005500001f17983 */ /* 0x000f240000300800 */
[----:B------:R-:W-:Y:S02]  /*164f0*/  FFMA R79, R85, R79, R11 ;  /* 0x0000004f554f7223 */ /* 0x000fe4000000000b */
[----:B------:R-:W4:Y:S01]  /*16500*/  LDL.LU R243, [R1+0x518] ;  /* 0x0005180001f37983 */ /* 0x000f220000300800 */
[C---:B------:R-:W-:Y:S01]  /*16510*/  PRMT R10, R244.reuse, 0x7632, R10 ;  /* 0x00007632f40a7816 */ /* 0x040fe2000000000a */
[----:B------:R-:W-:-:S02]  /*16520*/  IMAD.U32 R84, R244, 0x10000, RZ ;  /* 0x00010000f4547824 */ /* 0x000fc400078e00ff */
[----:B------:R-:W4:Y:S02]  /*16530*/  LDL.LU R244, [R1+0x51c] ;  /* 0x00051c0001f47983 */ /* 0x000f240000300800 */
[----:B------:R-:W-:Y:S01]  /*16540*/  IMAD.U32 R85, R10, 0x10000, RZ ;  /* 0x000100000a557824 */ /* 0x000fe200078e00ff */
[----:B------:R-:W-:Y:S01]  /*16550*/  FFMA R84, R38, R12, R84 ;  /* 0x0000000c26547223 */ /* 0x000fe20000000054 */
[----:B------:R-:W-:Y:S02]  /*16560*/  FMUL R4, R247, R4 ;  /* 0x00000004f7047220 */ /* 0x000fe40000400000 */
[----:B------:R-:W-:Y:S01]  /*16570*/  FFMA R79, R39, R79, R85 ;  /* 0x0000004f274f7223 */ /* 0x000fe20000000055 */
[----:B------:R-:W4:Y:S01]  /*16580*/  LDL.LU R247, [R1+0x540] ;  /* 0x0005400001f77983 */ /* 0x000f220000300800 */
[C---:B--2---:R-:W-:Y:S01]  /*16590*/  IMAD.U32 R87, R251.reuse, 0x10000, RZ ;  /* 0x00010000fb577824 */ /* 0x044fe200078e00ff */
[----:B---3--:R-:W-:Y:S01]  /*165a0*/  FMUL R38, R248, R5 ;  /* 0x00000005f8267220 */ /* 0x008fe20000400000 */
[C---:B------:R-:W-:Y:S01]  /*165b0*/  PRMT R39, R250.reuse, 0x7632, R39 ;  /* 0x00007632fa277816 */ /* 0x040fe20000000027 */
[----:B------:R-:W-:Y:S01]  /*165c0*/  IMAD.U32 R5, R250, 0x10000, RZ ;  /* 0x00010000fa057824 */ /* 0x000fe200078e00ff */
[----:B------:R-:W2:Y:S04]  /*165d0*/  LDL.LU R248, [R1+0x53c] ;  /* 0x00053c0001f87983 */ /* 0x000ea80000300800 */
[----:B------:R-:W3:Y:S01]  /*165e0*/  LDL.LU R250, [R1+0x544] ;  /* 0x0005440001fa7983 */ /* 0x000ee20000300800 */
[----:B------:R-:W-:-:S03]  /*165f0*/  PRMT R85, R251, 0x7632, R85 ;  /* 0x00007632fb557816 */ /* 0x000fc60000000055 */
[----:B------:R-:W3:Y:S01]  /*16600*/  LDL.LU R251, [R1+0x37c] ;  /* 0x00037c0001fb7983 */ /* 0x000ee20000300800 */
[----:B------:R-:W-:Y:S02]  /*16610*/  IMAD.U32 R6, R6, 0x10000, RZ ;  /* 0x0001000006067824 */ /* 0x000fe400078e00ff */
[----:B------:R-:W-:Y:S01]  /*16620*/  IMAD.U32 R77, R77, 0x10000, RZ ;  /* 0x000100004d4d7824 */ /* 0x000fe200078e00ff */
[----:B------:R-:W-:Y:S03]  /*16630*/  LDS.64 R10, [R88] ;  /* 0x00000000580a7984 */ /* 0x000fe60000000a00 */
[----:B------:R-:W-:Y:S02]  /*16640*/  FFMA R77, R7, R6, R77 ;  /* 0x00000006074d7223 */ /* 0x000fe4000000004d */
[----:B------:R-:W1:Y:S01]  /*16650*/  LDS.64 R6, [R83] ;  /* 0x0000000053067984 */ /* 0x000e620000000a00 */
[----:B------:R-:W-:-:S02]  /*16660*/  IMAD.U32 R13, R13, 0x10000, RZ ;  /* 0x000100000d0d7824 */ /* 0x000fc400078e00ff */
[----:B------:R-:W-:Y:S02]  /*16670*/  IMAD.U32 R86, R86, 0x10000, RZ ;  /* 0x0001000056567824 */ /* 0x000fe400078e00ff */
[----:B------:R-:W-:Y:S01]  /*16680*/  FFMA R41, R41, R81, R13 ;  /* 0x0000005129297223 */ /* 0x000fe2000000000d */
[----:B------:R-:W-:Y:S01]  /*16690*/  IMAD.U32 R39, R39, 0x10000, RZ ;  /* 0x0001000027277824 */ /* 0x000fe200078e00ff */
[----:B------:R-:W3:Y:S01]  /*166a0*/  LDS.64 R12, [R89] ;  /* 0x00000000590c7984 */ /* 0x000ee20000000a00 */
[----:B------:R-:W-:Y:S01]  /*166b0*/  IMAD.U32 R85, R85, 0x10000, RZ ;  /* 0x0001000055557824 */ /* 0x000fe200078e00ff */
[----:B------:R-:W-:-:S03]  /*166c0*/  FFMA R77, R155, R77, R86 ;  /* 0x0000004d9b4d7223 */ /* 0x000fc60000000056 */
[--C-:B------:R-:W-:Y:S01]  /*166d0*/  FFMA R38, R38, R39, R85.reuse ;  /* 0x0000002726267223 */ /* 0x100fe20000000055 */
[C---:B----4-:R-:W-:Y:S01]  /*166e0*/  IMAD.U32 R86, R246.reuse, 0x10000, RZ ;  /* 0x00010000f6567824 */ /* 0x050fe200078e00ff */
[----:B------:R-:W-:Y:S02]  /*166f0*/  PRMT R85, R246, 0x7632, R85 ;  /* 0x00007632f6557816 */ /* 0x000fe40000000055 */
[----:B------:R-:W4:Y:S01]  /*16700*/  LDL.LU R246, [R1+0x370] ;  /* 0x0003700001f67983 */ /* 0x000f220000300800 */
[----:B------:R-:W-:Y:S01]  /*16710*/  IMAD.U32 R81, R231, 0x10000, RZ ;  /* 0x00010000e7517824 */ /* 0x000fe200078e00ff */
[----:B------:R-:W-:Y:S02]  /*16720*/  FFMA R4, R4, R5, R87 ;  /* 0x0000000504047223 */ /* 0x000fe40000000057 */
[----:B------:R-:W4:Y:S04]  /*16730*/  LDL.LU R191, [R1+0x560] ;  /* 0x0005600001bf7983 */ /* 0x000f280000300800 */
[----:B------:R-:W4:Y:S01]  /*16740*/  LDL.LU R194, [R1+0x260] ;  /* 0x0002600001c27983 */ /* 0x000f220000300800 */
[----:B------:R-:W-:-:S03]  /*16750*/  IMAD.U32 R85, R85, 0x10000, RZ ;  /* 0x0001000055557824 */ /* 0x000fc600078e00ff */
[----:B------:R-:W4:Y:S04]  /*16760*/  LDL.LU R196, [R1+0xe0] ;  /* 0x0000e00001c47983 */ /* 0x000f280000300800 */
[----:B------:R-:W4:Y:S01]  /*16770*/  LDL.LU R198, [R1+0x25c] ;  /* 0x00025c0001c67983 */ /* 0x000f220000300800 */
[----:B-1----:R-:W-:-:S03]  /*16780*/  FMUL R6, R215, R6 ;  /* 0x00000006d7067220 */ /* 0x002fc60000400000 */
[----:B------:R-:W4:Y:S01]  /*16790*/  LDL.LU R200, [R1+0xdc] ;  /* 0x0000dc0001c87983 */ /* 0x000f220000300800 */
[----:B------:R-:W-:Y:S01]  /*167a0*/  FFMA R6, R6, R86, R81 ;  /* 0x0000005606067223 */ /* 0x000fe20000000051 */
[----:B------:R-:W-:Y:S01]  /*167b0*/  PRMT R86, R231, 0x7632, R86 ;  /* 0x00007632e7567816 */ /* 0x000fe20000000056 */
[----:B------:R-:W-:Y:S01]  /*167c0*/  FMUL R7, R241, R7 ;  /* 0x00000007f1077220 */ /* 0x000fe20000400000 */
[C---:B------:R-:W-:Y:S01]  /*167d0*/  IMAD.U32 R5, R244.reuse, 0x10000, RZ ;  /* 0x00010000f4057824 */ /* 0x040fe200078e00ff */
[----:B------:R-:W-:Y:S02]  /*167e0*/  PRMT R87, R244, 0x7632, R87 ;  /* 0x00007632f4577816 */ /* 0x000fe40000000057 */
[----:B------:R-:W-:Y:S01]  /*167f0*/  IMAD.U32 R86, R86, 0x10000, RZ ;  /* 0x0001000056567824 */ /* 0x000fe200078e00ff */
[----:B------:R-:W-:Y:S02]  /*16800*/  FFMA R70, R70, R6, R5 ;  /* 0x0000000646467223 */ /* 0x000fe40000000005 */
[----:B------:R-:W-:Y:S01]  /*16810*/  IMAD.U32 R87, R87, 0x10000, RZ ;  /* 0x0001000057577824 */ /* 0x000fe200078e00ff */
[----:B------:R-:W-:Y:S01]  /*16820*/  FFMA R7, R7, R85, R86 ;  /* 0x0000005507077223 */ /* 0x000fe20000000056 */
[----:B------:R-:W-:-:S03]  /*16830*/  PRMT R39, R243, 0x7632, R39 ;  /* 0x00007632f3277816 */ /* 0x000fc60000000027 */
[----:B------:R-:W-:Y:S01]  /*16840*/  FFMA R7, R71, R7, R87 ;  /* 0x0000000747077223 */ /* 0x000fe20000000057 */
[----:B------:R-:W-:Y:S01]  /*16850*/  IMAD.U32 R81, R243, 0x10000, RZ ;  /* 0x00010000f3517824 */ /* 0x000fe200078e00ff */
[----:B------:R-:W-:-:S03]  /*16860*/  FMUL R10, R247, R10 ;  /* 0x0000000af70a7220 */ /* 0x000fc60000400000 */
[----:B------:R-:W-:Y:S01]  /*16870*/  F2FP.BF16.PACK_AB R70, R7, R70 ;  /* 0x000000460746723e */ /* 0x000fe200000010ff */
[----:B--2---:R-:W-:Y:S01]  /*16880*/  FMUL R11, R248, R11 ;  /* 0x0000000bf80b7220 */ /* 0x004fe20000400000 */
[----:B---3--:R-:W-:Y:S02]  /*16890*/  FMUL R6, R250, R12 ;  /* 0x0000000cfa067220 */ /* 0x008fe40000400000 */
[----:B------:R-:W2:Y:S04]  /*168a0*/  LDL.LU R250, [R1+0x258] ;  /* 0x0002580001fa7983 */ /* 0x000ea80000300800 */
[----:B------:R-:W3:Y:S04]  /*168b0*/  LDL.LU R248, [R1+0xd8] ;  /* 0x0000d80001f87983 */ /* 0x000ee80000300800 */
[----:B------:R-:W3:Y:S04]  /*168c0*/  LDL.LU R202, [R1+0x254] ;  /* 0x0002540001ca7983 */ /* 0x000ee80000300800 */
[----:B------:R-:W3:Y:S04]  /*168d0*/  LDL.LU R204, [R1+0xd4] ;  /* 0x0000d40001cc7983 */ /* 0x000ee80000300800 */
[----:B------:R-:W3:Y:S04]  /*168e0*/  LDL.LU R206, [R1+0x250] ;  /* 0x0002500001ce7983 */ /* 0x000ee80000300800 */
[----:B------:R-:W3:Y:S04]  /*168f0*/  LDL.LU R209, [R1+0xd0] ;  /* 0x0000d00001d17983 */ /* 0x000ee80000300800 */
[----:B------:R-:W3:Y:S04]  /*16900*/  LDL.LU R211, [R1+0x24c] ;  /* 0x00024c0001d37983 */ /* 0x000ee80000300800 */
[----:B------:R-:W3:Y:S04]  /*16910*/  LDL.LU R213, [R1+0xcc] ;  /* 0x0000cc0001d57983 */ /* 0x000ee80000300800 */
[----:B------:R-:W3:Y:S01]  /*16920*/  LDL.LU R215, [R1+0x244] ;  /* 0x0002440001d77983 */ /* 0x000ee20000300800 */
[----:B------:R-:W-:-:S03]  /*16930*/  PRMT R7, R251, 0x7632, R7 ;  /* 0x00007632fb077816 */ /* 0x000fc60000000007 */
[----:B------:R-:W3:Y:S01]  /*16940*/  LDL.LU R241, [R1+0xc8] ;  /* 0x0000c80001f17983 */ /* 0x000ee20000300800 */
[----:B------:R-:W-:-:S03]  /*16950*/  IMAD.U32 R12, R251, 0x10000, RZ ;  /* 0x00010000fb0c7824 */ /* 0x000fc600078e00ff */
[----:B------:R-:W3:Y:S04]  /*16960*/  LDL.LU R243, [R1+0x23c] ;  /* 0x00023c0001f37983 */ /* 0x000ee80000300800 */
[----:B------:R-:W3:Y:S04]  /*16970*/  LDL.LU R244, [R1+0xc4] ;  /* 0x0000c40001f47983 */ /* 0x000ee80000300800 */
[----:B------:R-:W3:Y:S04]  /*16980*/  LDL.LU R247, [R1+0x520] ;  /* 0x0005200001f77983 */ /* 0x000ee80000300800 */
[----:B------:R-:W3:Y:S01]  /*16990*/  LDL.LU R251, [R1+0x524] ;  /* 0x0005240001fb7983 */ /* 0x000ee20000300800 */
[----:B------:R-:W-:Y:S01]  /*169a0*/  IMAD.U32 R39, R39, 0x10000, RZ ;  /* 0x0001000027277824 */ /* 0x000fe200078e00ff */
[----:B------:R-:W-:-:S03]  /*169b0*/  FFMA R4, R72, R4, R81 ;  /* 0x0000000448047223 */ /* 0x000fc60000000051 */
[----:B------:R-:W-:Y:S01]  /*169c0*/  FFMA R73, R73, R38, R39 ;  /* 0x0000002649497223 */ /* 0x000fe20000000027 */
[----:B------:R-:W-:-:S04]  /*169d0*/  F2FP.BF16.PACK_AB R39, R41, R40 ;  /* 0x000000282927723e */ /* 0x000fc800000010ff */
[----:B------:R-:W-:Y:S02]  /*169e0*/  F2FP.BF16.PACK_AB R41, R73, R4 ;  /* 0x000000044929723e */ /* 0x000fe400000010ff */
[----:B------:R-:W-:Y:S01]  /*169f0*/  PRMT R73, R233, 0x7632, R73 ;  /* 0x00007632e9497816 */ /* 0x000fe20000000049 */
[----:B------:R-:W-:Y:S01]  /*16a00*/  IMAD.U32 R7, R7, 0x10000, RZ ;  /* 0x0001000007077824 */ /* 0x000fe200078e00ff */
[----:B------:R-:W1:Y:S01]  /*16a10*/  LDS.64 R4, [R90] ;  /* 0x000000005a047984 */ /* 0x000e620000000a00 */
[----:B----4-:R-:W-:Y:S02]  /*16a20*/  IMAD.U32 R72, R246, 0x10000, RZ ;  /* 0x00010000f6487824 */ /* 0x010fe400078e00ff */
[----:B------:R-:W-:Y:S02]  /*16a30*/  IMAD.U32 R73, R73, 0x10000, RZ ;  /* 0x0001000049497824 */ /* 0x000fe400078e00ff */
[----:B------:R-:W-:Y:S02]  /*16a40*/  IMAD.U32 R71, R226, 0x10000, RZ ;  /* 0x00010000e2477824 */ /* 0x000fe400078e00ff */
[----:B------:R-:W-:-:S02]  /*16a50*/  FFMA R73, R11, R7, R73 ;  /* 0x000000070b497223 */ /* 0x000fc40000000049 */
[----:B------:R-:W-:Y:S02]  /*16a60*/  FFMA R71, R6, R72, R71 ;  /* 0x0000004806477223 */ /* 0x000fe40000000047 */
[----:B------:R-:W4:Y:S04]  /*16a70*/  LDS.64 R6, [R52] ;  /* 0x0000000034067984 */ /* 0x000f280000000a00 */
[----:B------:R-:W-:Y:S01]  /*16a80*/  BAR.SYNC.DEFER_BLOCKING 0x0 ;  /* 0x0000000000007b1d */ /* 0x000fe20000010000 */
[----:B------:R-:W-:-:S05]  /*16a90*/  F2FP.BF16.PACK_AB R40, R79, R84 ;  /* 0x000000544f28723e */ /* 0x000fca00000010ff */
[----:B------:R-:W-:Y:S04]  /*16aa0*/  STS [R192], R194 ;  /* 0x000000c2c0007388 */ /* 0x000fe80000000800 */
[----:B------:R-:W-:Y:S04]  /*16ab0*/  STS [R193], R196 ;  /* 0x000000c4c1007388 */ /* 0x000fe80000000800 */
[----:B------:R-:W-:Y:S04]  /*16ac0*/  STS [R195], R198 ;  /* 0x000000c6c3007388 */ /* 0x000fe80000000800 */
[----:B------:R-:W-:Y:S04]  /*16ad0*/  STS [R197], R200 ;  /* 0x000000c8c5007388 */ /* 0x000fe80000000800 */
[----:B--2---:R2:W-:Y:S04]  /*16ae0*/  STS [R199], R250 ;  /* 0x000000fac7007388 */ /* 0x0045e80000000800 */
[----:B---3--:R3:W-:Y:S04]  /*16af0*/  STS [R201], R248 ;  /* 0x000000f8c9007388 */ /* 0x0087e80000000800 */
[----:B--2---:R-:W2:Y:S04]  /*16b00*/  LDL.LU R250, [R1+0x3bc] ;  /* 0x0003bc0001fa7983 */ /* 0x004ea80000300800 */
[----:B---3--:R-:W3:Y:S01]  /*16b10*/  LDL.LU R248, [R1+0x2f4] ;  /* 0x0002f40001f87983 */ /* 0x008ee20000300800 */
[C---:B------:R-:W-:Y:S01]  /*16b20*/  PRMT R84, R251.reuse, 0x7632, R84 ;  /* 0x00007632fb547816 */ /* 0x040fe20000000054 */
[----:B------:R-:W-:-:S02]  /*16b30*/  IMAD.U32 R72, R251, 0x10000, RZ ;  /* 0x00010000fb487824 */ /* 0x000fc400078e00ff */
[----:B------:R-:W4:Y:S01]  /*16b40*/  LDL.LU R251, [R1+0x2f8] ;  /* 0x0002f80001fb7983 */ /* 0x000f220000300800 */
[----:B------:R-:W-:Y:S02]  /*16b50*/  F2FP.BF16.PACK_AB R38, R77, R76 ;  /* 0x0000004c4d26723e */ /* 0x000fe400000010ff */
[----:B------:R-:W-:Y:S02]  /*16b60*/  PRMT R79, R246, 0x7632, R79 ;  /* 0x00007632f64f7816 */ /* 0x000fe4000000004f */
[----:B------:R-:W-:Y:S02]  /*16b70*/  PRMT R81, R226, 0x7632, R81 ;  /* 0x00007632e2517816 */ /* 0x000fe40000000051 */
[----:B------:R-:W-:Y:S01]  /*16b80*/  PRMT R76, R247, 0x7632, R76 ;  /* 0x00007632f74c7816 */ /* 0x000fe2000000004c */
[----:B------:R-:W-:Y:S01]  /*16b90*/  STS [R203], R202 ;  /* 0x000000cacb007388 */ /* 0x000fe20000000800 */
[----:B------:R-:W-:Y:S01]  /*16ba0*/  FMUL R13, R191, R13 ;  /* 0x0000000dbf0d7220 */ /* 0x000fe20000400000 */
[----:B------:R-:W-:-:S02]  /*16bb0*/  IMAD.U32 R79, R79, 0x10000, RZ ;  /* 0x000100004f4f7824 */ /* 0x000fc400078e00ff */
[----:B------:R-:W-:Y:S01]  /*16bc0*/  STS [R205], R204 ;  /* 0x000000cccd007388 */ /* 0x000fe20000000800 */
[----:B------:R-:W-:Y:S02]  /*16bd0*/  IMAD.U32 R81, R81, 0x10000, RZ ;  /* 0x0001000051517824 */ /* 0x000fe400078e00ff */
[----:B------:R-:W-:Y:S01]  /*16be0*/  IMAD.U32 R76, R76, 0x10000, RZ ;  /* 0x000100004c4c7824 */ /* 0x000fe200078e00ff */
[----:B------:R-:W-:Y:S04]  /*16bf0*/  STS [R207], R206 ;  /* 0x000000cecf007388 */ /* 0x000fe80000000800 */
[----:B------:R-:W-:Y:S01]  /*16c00*/  STS [R208], R209 ;  /* 0x000000d1d0007388 */ /* 0x000fe20000000800 */
[----:B------:R-:W-:-:S03]  /*16c10*/  FFMA R13, R13, R79, R81 ;  /* 0x0000004f0d0d7223 */ /* 0x000fc60000000051 */
[----:B------:R-:W-:Y:S01]  /*16c20*/  STS [R249], R211 ;  /* 0x000000d3f9007388 */ /* 0x000fe20000000800 */
[----:B------:R-:W-:-:S03]  /*16c30*/  FFMA R73, R111, R73, R76 ;  /* 0x000000496f497223 */ /* 0x000fc6000000004c */
[----:B------:R1:W-:Y:S01]  /*16c40*/  STS [R210], R213 ;  /* 0x000000d5d2007388 */ /* 0x0003e20000000800 */
[----:B------:R-:W-:-:S03]  /*16c50*/  PRMT R79, R227, 0x7632, R79 ;  /* 0x00007632e34f7816 */ /* 0x000fc6000000004f */
[----:B------:R-:W-:Y:S01]  /*16c60*/  STS [R212], R215 ;  /* 0x000000d7d4007388 */ /* 0x000fe20000000800 */
[----:B------:R-:W-:-:S03]  /*16c70*/  IMAD.U32 R77, R247, 0x10000, RZ ;  /* 0x00010000f74d7824 */ /* 0x000fc600078e00ff */
[----:B------:R-:W-:Y:S01]  /*16c80*/  STS [R214], R241 ;  /* 0x000000f1d6007388 */ /* 0x000fe20000000800 */
[----:B------:R-:W-:-:S03]  /*16c90*/  FFMA R72, R112, R71, R72 ;  /* 0x0000004770487223 */ /* 0x000fc60000000048 */
[----:B------:R1:W-:Y:S02]  /*16ca0*/  STS [R240], R243 ;  /* 0x000000f3f0007388 */ /* 0x0003e40000000800 */
[----:B-1----:R-:W-:Y:S02]  /*16cb0*/  FMUL R166, R166, R4 ;  /* 0x00000004a6a67220 */ /* 0x002fe40000400000 */
[----:B------:R-:W4:Y:S01]  /*16cc0*/  LDL.LU R213, [R1+0x598] ;  /* 0x0005980001d57983 */ /* 0x000f220000300800 */
[----:B------:R-:W-:Y:S01]  /*16cd0*/  IMAD.U32 R79, R79, 0x10000, RZ ;  /* 0x000100004f4f7824 */ /* 0x000fe200078e00ff */
[----:B------:R-:W-:Y:S02]  /*16ce0*/  FMUL R5, R168, R5 ;  /* 0x00000005a8057220 */ /* 0x000fe40000400000 */
[----:B------:R-:W4:Y:S04]  /*16cf0*/  LDL.LU R243, [R1+0x594] ;  /* 0x0005940001f37983 */ /* 0x000f280000300800 */
[----:B------:R-:W4:Y:S04]  /*16d00*/  LDL.LU R246, [R1+0x3c4] ;  /* 0x0003c40001f67983 */ /* 0x000f280000300800 */
[----:B------:R-:W4:Y:S04]  /*16d10*/  LDL.LU R247, [R1+0x3a4] ;  /* 0x0003a40001f77983 */ /* 0x000f280000300800 */
[----:B------:R1:W-:Y:S01]  /*16d20*/  STS [R242], R244 ;  /* 0x000000f4f2007388 */ /* 0x0003e20000000800 */
[----:B--2---:R-:W-:-:S02]  /*16d30*/  PRMT R4, R250, 0x7632, R4 ;  /* 0x00007632fa047816 */ /* 0x004fc40000000004 */
[C---:B---3--:R-:W-:Y:S01]  /*16d40*/  PRMT R76, R248.reuse, 0x7632, R76 ;  /* 0x00007632f84c7816 */ /* 0x048fe2000000004c */
[----:B------:R-:W-:Y:S02]  /*16d50*/  IMAD.U32 R71, R248, 0x10000, RZ ;  /* 0x00010000f8477824 */ /* 0x000fe400078e00ff */
[----:B------:R-:W2:Y:S02]  /*16d60*/  LDL.LU R248, [R1+0x2c8] ;  /* 0x0002c80001f87983 */ /* 0x000ea40000300800 */
[----:B------:R-:W-:Y:S02]  /*16d70*/  IMAD.U32 R76, R76, 0x10000, RZ ;  /* 0x000100004c4c7824 */ /* 0x000fe400078e00ff */
[----:B-1----:R-:W3:Y:S01]  /*16d80*/  LDL.LU R244, [R1+0x528] ;  /* 0x0005280001f47983 */ /* 0x002ee20000300800 */
[----:B------:R-:W-:Y:S01]  /*16d90*/  IMAD.U32 R4, R4, 0x10000, RZ ;  /* 0x0001000004047824 */ /* 0x000fe200078e00ff */
[----:B------:R-:W-:Y:S01]  /*16da0*/  FFMA R5, R5, R76, R79 ;  /* 0x0000004c05057223 */ /* 0x000fe2000000004f */
[----:B------:R-:W-:Y:S01]  /*16db0*/  IMAD.U32 R81, R250, 0x10000, RZ ;  /* 0x00010000fa517824 */ /* 0x000fe200078e00ff */
[----:B------:R-:W3:Y:S02]  /*16dc0*/  LDL.LU R215, [R1+0x5bc] ;  /* 0x0005bc0001d77983 */ /* 0x000ee40000300800 */
[----:B------:R-:W-:-:S02]  /*16dd0*/  FFMA R4, R137, R5, R4 ;  /* 0x0000000589047223 */ /* 0x000fc40000000004 */
[----:B------:R-:W3:Y:S04]  /*16de0*/  LDL.LU R250, [R1+0x3a8] ;  /* 0x0003a80001fa7983 */ /* 0x000ee80000300800 */
[----:B------:R-:W3:Y:S01]  /*16df0*/  LDL.LU R241, [R1+0x2cc] ;  /* 0x0002cc0001f17983 */ /* 0x000ee20000300800 */
[C---:B----4-:R-:W-:Y:S01]  /*16e00*/  PRMT R76, R251.reuse, 0x7632, R76 ;  /* 0x00007632fb4c7816 */ /* 0x050fe2000000004c */
[----:B------:R-:W-:Y:S02]  /*16e10*/  IMAD.U32 R5, R251, 0x10000, RZ ;  /* 0x00010000fb057824 */ /* 0x000fe400078e00ff */
[----:B------:R-:W4:Y:S01]  /*16e20*/  LDL.LU R251, [R1+0x5c8] ;  /* 0x0005c80001fb7983 */ /* 0x000f220000300800 */
[----:B------:R-:W-:-:S04]  /*16e30*/  IMAD.U32 R233, R233, 0x10000, RZ ;  /* 0x00010000e9e97824 */ /* 0x000fc800078e00ff */
[----:B------:R-:W-:Y:S01]  /*16e40*/  FFMA R12, R10, R12, R233 ;  /* 0x0000000c0a0c7223 */ /* 0x000fe200000000e9 */
[----:B------:R-:W-:Y:S01]  /*16e50*/  BAR.SYNC.DEFER_BLOCKING 0x0 ;  /* 0x0000000000007b1d */ /* 0x000fe20000010000 */
[----:B------:R-:W-:Y:S02]  /*16e60*/  IMAD.U32 R84, R84, 0x10000, RZ ;  /* 0x0001000054547824 */ /* 0x000fe400078e00ff */
[----:B------:R-:W-:Y:S02]  /*16e70*/  FFMA R77, R110, R12, R77 ;  /* 0x0000000c6e4d7223 */ /* 0x000fe4000000004d */
[----:B------:R-:W-:Y:S01]  /*16e80*/  FFMA R84, R113, R13, R84 ;  /* 0x0000000d71547223 */ /* 0x000fe20000000054 */
[----:B------:R-:W1:Y:S04]  /*16e90*/  LDS.64 R10, [R245] ;  /* 0x00000000f50a7984 */ /* 0x000e680000000a00 */
[----:B------:R-:W2:Y:S01]  /*16ea0*/  LDS.64 R12, [R8] ;  /* 0x00000000080c7984 */ /* 0x000ea20000000a00 */
[----:B------:R-:W-:-:S04]  /*16eb0*/  IMAD.U32 R227, R227, 0x10000, RZ ;  /* 0x00010000e3e37824 */ /* 0x000fc800078e00ff */
[----:B------:R-:W-:Y:S01]  /*16ec0*/  FFMA R166, R166, R71, R227 ;  /* 0x00000047a6a67223 */ /* 0x000fe200000000e3 */
[----:B------:R-:W-:Y:S02]  /*16ed0*/  F2FP.BF16.PACK_AB R71, R73, R77 ;  /* 0x0000004d4947723e */ /* 0x000fe400000010ff */
[----:B------:R-:W-:Y:S01]  /*16ee0*/  PRMT R77, R228, 0x7632, R77 ;  /* 0x00007632e44d7816 */ /* 0x000fe2000000004d */
[----:B------:R-:W-:Y:S01]  /*16ef0*/  IMAD.U32 R76, R76, 0x10000, RZ ;  /* 0x000100004c4c7824 */ /* 0x000fe200078e00ff */
[----:B------:R-:W-:-:S03]  /*16f00*/  FMUL R7, R167, R7 ;  /* 0x00000007a7077220 */ /* 0x000fc60000400000 */
[----:B------:R-:W-:Y:S01]  /*16f10*/  IMAD.U32 R77, R77, 0x10000, RZ ;  /* 0x000100004d4d7824 */ /* 0x000fe200078e00ff */
[----:B------:R-:W-:-:S03]  /*16f20*/  F2FP.BF16.PACK_AB R72, R84, R72 ;  /* 0x000000485448723e */ /* 0x000fc600000010ff */
[----:B------:R-:W-:Y:S01]  /*16f30*/  FFMA R76, R7, R76, R77 ;  /* 0x0000004c074c7223 */ /* 0x000fe2000000004d */
[C---:B------:R-:W-:Y:S01]  /*16f40*/  IMAD.U32 R79, R247.reuse, 0x10000, RZ ;  /* 0x00010000f74f7824 */ /* 0x040fe200078e00ff */
[----:B------:R-:W-:Y:S01]  /*16f50*/  PRMT R85, R247, 0x7632, R85 ;  /* 0x00007632f7557816 */ /* 0x000fe20000000055 */
[--C-:B------:R-:W-:Y:S01]  /*16f60*/  FFMA R73, R136, R166, R81.reuse ;  /* 0x000000a688497223 */ /* 0x100fe20000000051 */
[----:B------:R-:W-:-:S03]  /*16f70*/  PRMT R81, R246, 0x7632, R81 ;  /* 0x00007632f6517816 */ /* 0x000fc60000000051 */
[----:B------:R-:W-:Y:S01]  /*16f80*/  IMAD.U32 R85, R85, 0x10000, RZ ;  /* 0x0001000055557824 */ /* 0x000fe200078e00ff */
[----:B-1----:R-:W-:Y:S01]  /*16f90*/  FMUL R77, R243, R11 ;  /* 0x0000000bf34d7220 */ /* 0x002fe20000400000 */
[----:B------:R-:W-:Y:S01]  /*16fa0*/  FMUL R10, R213, R10 ;  /* 0x0000000ad50a7220 */ /* 0x000fe20000400000 */
[----:B------:R-:W4:Y:S01]  /*16fb0*/  LDL.LU R243, [R1+0x554] ;  /* 0x0005540001f37983 */ /* 0x000f220000300800 */
[----:B------:R-:W-:-:S03]  /*16fc0*/  IMAD.U32 R11, R246, 0x10000, RZ ;  /* 0x00010000f60b7824 */ /* 0x000fc600078e00ff */
[----:B------:R-:W4:Y:S04]  /*16fd0*/  LDL.LU R213, [R1+0x5a0] ;  /* 0x0005a00001d57983 */ /* 0x000f280000300800 */
[----:B------:R-:W4:Y:S04]  /*16fe0*/  LDL.LU R246, [R1+0x5a4] ;  /* 0x0005a40001f67983 */ /* 0x000f280000300800 */
[----:B------:R-:W4:Y:S01]  /*16ff0*/  LDL.LU R247, [R1+0x39c] ;  /* 0x00039c0001f77983 */ /* 0x000f220000300800 */
[C---:B--2---:R-:W-:Y:S01]  /*17000*/  IMAD.U32 R86, R248.reuse, 0x10000, RZ ;  /* 0x00010000f8567824 */ /* 0x044fe200078e00ff */
[----:B------:R-:W-:-:S02]  /*17010*/  PRMT R84, R248, 0x7632, R84 ;  /* 0x00007632f8547816 */ /* 0x000fc40000000054 */
[----:B------:R-:W2:Y:S01]  /*17020*/  LDL.LU R248, [R1+0x2b8] ;  /* 0x0002b80001f87983 */ /* 0x000ea20000300800 */
[----:B---3--:R-:W-:Y:S01]  /*17030*/  IMAD.U32 R87, R244, 0x10000, RZ ;  /* 0x00010000f4577824 */ /* 0x008fe200078e00ff */
[----:B------:R-:W-:Y:S01]  /*17040*/  FFMA R10, R10, R79, R86 ;  /* 0x0000004f0a0a7223 */ /* 0x000fe20000000056 */
[----:B------:R-:W-:-:S03]  /*17050*/  IMAD.U32 R84, R84, 0x10000, RZ ;  /* 0x0001000054547824 */ /* 0x000fc600078e00ff */
[----:B------:R-:W-:Y:S01]  /*17060*/  FFMA R36, R36, R10, R87 ;  /* 0x0000000a24247223 */ /* 0x000fe20000000057 */
[----:B------:R-:W-:Y:S01]  /*17070*/  FFMA R77, R77, R85, R84 ;  /* 0x000000554d4d7223 */ /* 0x000fe20000000054 */
[----:B------:R-:W-:Y:S01]  /*17080*/  FMUL R12, R215, R12 ;  /* 0x0000000cd70c7220 */ /* 0x000fe20000400000 */
[C---:B------:R-:W-:Y:S01]  /*17090*/  IMAD.U32 R10, R250.reuse, 0x10000, RZ ;  /* 0x00010000fa0a7824 */ /* 0x040fe200078e00ff */
[----:B------:R-:W-:Y:S02]  /*170a0*/  PRMT R79, R250, 0x7632, R79 ;  /* 0x00007632fa4f7816 */ /* 0x000fe4000000004f */
[----:B------:R-:W3:Y:S04]  /*170b0*/  LDL.LU R250, [R1+0x380] ;  /* 0x0003800001fa7983 */ /* 0x000ee80000300800 */
[----:B------:R-:W3:Y:S01]  /*170c0*/  LDL.LU R215, [R1+0x28c] ;  /* 0x00028c0001d77983 */ /* 0x000ee20000300800 */
[----:B----4-:R-:W-:-:S03]  /*170d0*/  FMUL R84, R251, R13 ;  /* 0x0000000dfb547220 */ /* 0x010fc60000400000 */
[----:B------:R-:W4:Y:S01]  /*170e0*/  LDL.LU R251, [R1+0x5b8] ;  /* 0x0005b80001fb7983 */ /* 0x000f220000300800 */
[----:B------:R-:W-:Y:S01]  /*170f0*/  FMUL R6, R169, R6 ;  /* 0x00000006a9067220 */ /* 0x000fe20000400000 */
[----:B------:R-:W-:Y:S01]  /*17100*/  IMAD.U32 R228, R228, 0x10000, RZ ;  /* 0x00010000e4e47824 */ /* 0x000fe200078e00ff */
[----:B------:R-:W-:-:S03]  /*17110*/  F2FP.BF16.PACK_AB R73, R4, R73 ;  /* 0x000000490449723e */ /* 0x000fc600000010ff */
[----:B------:R-:W-:Y:S02]  /*17120*/  FFMA R228, R6, R5, R228 ;  /* 0x0000000506e47223 */ /* 0x000fe400000000e4 */
[----:B------:R-:W1:Y:S04]  /*17130*/  LDS.64 R4, [R82] ;  /* 0x0000000052047984 */ /* 0x000e680000000a00 */
[----:B------:R-:W4:Y:S01]  /*17140*/  LDS.64 R6, [R83] ;  /* 0x0000000053067984 */ /* 0x000f220000000a00 */
[----:B------:R-:W-:-:S03]  /*17150*/  PRMT R13, R244, 0x7632, R13 ;  /* 0x00007632f40d7816 */ /* 0x000fc6000000000d */
[----:B------:R-:W4:Y:S01]  /*17160*/  LDL.LU R244, [R1+0x5c0] ;  /* 0x0005c00001f47983 */ /* 0x000f220000300800 */
[----:B------:R-:W-:Y:S01]  /*17170*/  IMAD.U32 R81, R81, 0x10000, RZ ;  /* 0x0001000051517824 */ /* 0x000fe200078e00ff */
[--C-:B------:R-:W-:Y:S01]  /*17180*/  FFMA R152, R152, R228, R11.reuse ;  /* 0x000000e498987223 */ /* 0x100fe2000000000b */
[----:B------:R-:W-:Y:S02]  /*17190*/  PRMT R11, R241, 0x7632, R11 ;  /* 0x00007632f10b7816 */ /* 0x000fe4000000000b */
[----:B------:R-:W-:Y:S01]  /*171a0*/  FFMA R76, R153, R76, R81 ;  /* 0x0000004c994c7223 */ /* 0x000fe20000000051 */
[----:B------:R-:W-:Y:S02]  /*171b0*/  IMAD.U32 R81, R241, 0x10000, RZ ;  /* 0x00010000f1517824 */ /* 0x000fe400078e00ff */
[----:B------:R-:W4:Y:S02]  /*171c0*/  LDL.LU R241, [R1+0x568] ;  /* 0x0005680001f17983 */ /* 0x000f240000300800 */
[----:B------:R-:W-:Y:S01]  /*171d0*/  FFMA R12, R12, R10, R81 ;  /* 0x0000000a0c0c7223 */ /* 0x000fe20000000051 */
[----:B------:R-:W-:-:S02]  /*171e0*/  IMAD.U32 R79, R79, 0x10000, RZ ;  /* 0x000100004f4f7824 */ /* 0x000fc400078e00ff */
[----:B------:R-:W-:Y:S02]  /*171f0*/  IMAD.U32 R11, R11, 0x10000, RZ ;  /* 0x000100000b0b7824 */ /* 0x000fe400078e00ff */
[----:B------:R-:W-:Y:S02]  /*17200*/  IMAD.U32 R13, R13, 0x10000, RZ ;  /* 0x000100000d0d7824 */ /* 0x000fe400078e00ff */
[----:B------:R-:W-:Y:S02]  /*17210*/  FFMA R79, R84, R79, R11 ;  /* 0x0000004f544f7223 */ /* 0x000fe4000000000b */
[----:B------:R-:W-:Y:S01]  /*17220*/  FFMA R37, R37, R77, R13 ;  /* 0x0000004d25257223 */ /* 0x000fe2000000000d */
[C---:B------:R-:W-:Y:S01]  /*17230*/  PRMT R10, R243.reuse, 0x7632, R10 ;  /* 0x00007632f30a7816 */ /* 0x040fe2000000000a */
[----:B------:R-:W-:Y:S02]  /*17240*/  IMAD.U32 R81, R243, 0x10000, RZ ;  /* 0x00010000f3517824 */ /* 0x000fe400078e00ff */
[----:B------:R-:W4:Y:S02]  /*17250*/  LDL.LU R243, [R1+0x56c] ;  /* 0x00056c0001f37983 */ /* 0x000f240000300800 */
[----:B------:R-:W-:Y:S01]  /*17260*/  IMAD.U32 R84, R10, 0x10000, RZ ;  /* 0x000100000a547824 */ /* 0x000fe200078e00ff */
[----:B------:R-:W-:Y:S01]  /*17270*/  FFMA R81, R30, R12, R81 ;  /* 0x0000000c1e517223 */ /* 0x000fe20000000051 */
[----:B-1----:R-:W-:-:S02]  /*17280*/  FMUL R5, R246, R5 ;  /* 0x00000005f6057220 */ /* 0x002fc40000400000 */
[----:B------:R-:W-:Y:S01]  /*17290*/  FFMA R79, R31, R79, R84 ;  /* 0x0000004f1f4f7223 */ /* 0x000fe20000000054 */
[----:B------:R-:W4:Y:S01]  /*172a0*/  LDL.LU R246, [R1+0x5ac] ;  /* 0x0005ac0001f67983 */ /* 0x000f220000300800 */
[C---:B------:R-:W-:Y:S01]  /*172b0*/  PRMT R31, R247.reuse, 0x7632, R31 ;  /* 0x00007632f71f7816 */ /* 0x040fe2000000001f */
[----:B------:R-:W-:Y:S01]  /*172c0*/  IMAD.U32 R77, R247, 0x10000, RZ ;  /* 0x00010000f74d7824 */ /* 0x000fe200078e00ff */
[----:B------:R-:W-:Y:S01]  /*172d0*/  FMUL R4, R213, R4 ;  /* 0x00000004d5047220 */ /* 0x000fe20000400000 */
[----:B------:R-:W4:Y:S04]  /*172e0*/  LDL.LU R247, [R1+0x5a8] ;  /* 0x0005a80001f77983 */ /* 0x000f280000300800 */
[----:B------:R-:W-:Y:S04]  /*172f0*/  LDS.64 R12, [R89] ;  /* 0x00000000590c7984 */ /* 0x000fe80000000a00 */
[----:B------:R-:W1:Y:S01]  /*17300*/  LDS.64 R10, [R88] ;  /* 0x00000000580a7984 */ /* 0x000e620000000a00 */
[C---:B--2---:R-:W-:Y:S01]  /*17310*/  PRMT R30, R248.reuse, 0x7632, R30 ;  /* 0x00007632f81e7816 */ /* 0x044fe2000000001e */
[----:B------:R-:W-:-:S02]  /*17320*/  IMAD.U32 R84, R248, 0x10000, RZ ;  /* 0x00010000f8547824 */ /* 0x000fc400078e00ff */
[----:B------:R-:W2:Y:S02]  /*17330*/  LDL.LU R248, [R1+0x390] ;  /* 0x0003900001f87983 */ /* 0x000ea40000300800 */
[--C-:B------:R-:W-:Y:S01]  /*17340*/  FFMA R4, R4, R77, R84.reuse ;  /* 0x0000004d04047223 */ /* 0x100fe20000000054 */
[C---:B---3--:R-:W-:Y:S01]  /*17350*/  IMAD.U32 R86, R250.reuse, 0x10000, RZ ;  /* 0x00010000fa567824 */ /* 0x048fe200078e00ff */
[----:B------:R-:W-:Y:S01]  /*17360*/  PRMT R84, R250, 0x7632, R84 ;  /* 0x00007632fa547816 */ /* 0x000fe20000000054 */
[----:B----4-:R-:W-:Y:S02]  /*17370*/  FMUL R6, R251, R6 ;  /* 0x00000006fb067220 */ /* 0x010fe40000400000 */
[----:B------:R-:W3:Y:S04]  /*17380*/  LDL.LU R251, [R1+0x5b0] ;  /* 0x0005b00001fb7983 */ /* 0x000ee80000300800 */
[----:B------:R-:W4:Y:S01]  /*17390*/  LDL.LU R250, [R1+0x290] ;  /* 0x0002900001fa7983 */ /* 0x000f220000300800 */
[----:B------:R-:W-:-:S03]  /*173a0*/  FMUL R7, R244, R7 ;  /* 0x00000007f4077220 */ /* 0x000fc60000400000 */
[----:B------:R-:W4:Y:S01]  /*173b0*/  LDL.LU R244, [R1+0x378] ;  /* 0x0003780001f47983 */ /* 0x000f220000300800 */
[----:B------:R-:W-:Y:S02]  /*173c0*/  IMAD.U32 R31, R31, 0x10000, RZ ;  /* 0x000100001f1f7824 */ /* 0x000fe400078e00ff */
[----:B------:R-:W-:Y:S01]  /*173d0*/  IMAD.U32 R85, R30, 0x10000, RZ ;  /* 0x000100001e557824 */ /* 0x000fe200078e00ff */
[----:B------:R-:W4:Y:S01]  /*173e0*/  LDL.LU R191, [R1+0x5cc] ;  /* 0x0005cc0001bf7983 */ /* 0x000f220000300800 */
[----:B------:R-:W-:Y:S02]  /*173f0*/  IMAD.U32 R30, R215, 0x10000, RZ ;  /* 0x00010000d71e7824 */ /* 0x000fe400078e00ff */
[--C-:B------:R-:W-:Y:S01]  /*17400*/  FFMA R5, R5, R31, R85.reuse ;  /* 0x0000001f05057223 */ /* 0x100fe20000000055 */
[----:B------:R-:W-:Y:S01]  /*17410*/  PRMT R85, R215, 0x7632, R85 ;  /* 0x00007632d7557816 */ /* 0x000fe20000000055 */
[----:B------:R-:W-:Y:S01]  /*17420*/  FFMA R6, R6, R86, R30 ;  /* 0x0000005606067223 */ /* 0x000fe2000000001e */
[----:B------:R-:W-:Y:S01]  /*17430*/  IMAD.U32 R84, R84, 0x10000, RZ ;  /* 0x0001000054547824 */ /* 0x000fe200078e00ff */
[----:B------:R-:W4:Y:S02]  /*17440*/  LDL.LU R194, [R1+0x274] ;  /* 0x0002740001c27983 */ /* 0x000f240000300800 */
[----:B------:R-:W-:-:S02]  /*17450*/  IMAD.U32 R85, R85, 0x10000, RZ ;  /* 0x0001000055557824 */ /* 0x000fc400078e00ff */
[----:B------:R-:W4:Y:S02]  /*17460*/  LDL.LU R196, [R1+0xc0] ;  /* 0x0000c00001c47983 */ /* 0x000f240000300800 */
[----:B------:R-:W-:Y:S02]  /*17470*/  FFMA R7, R7, R84, R85 ;  /* 0x0000005407077223 */ /* 0x000fe40000000055 */
[----:B------:R-:W4:Y:S04]  /*17480*/  LDL.LU R198, [R1+0x270] ;  /* 0x0002700001c67983 */ /* 0x000f280000300800 */
[----:B------:R-:W4:Y:S04]  /*17490*/  LDL.LU R200, [R1+0xbc] ;  /* 0x0000bc0001c87983 */ /* 0x000f280000300800 */
[----:B------:R-:W4:Y:S01]  /*174a0*/  LDL.LU R202, [R1+0x26c] ;  /* 0x00026c0001ca7983 */ /* 0x000f220000300800 */
[C---:B------:R-:W-:Y:S01]  /*174b0*/  PRMT R31, R241.reuse, 0x7632, R31 ;  /* 0x00007632f11f7816 */ /* 0x040fe2000000001f */
[----:B------:R-:W-:Y:S01]  /*174c0*/  IMAD.U32 R77, R241, 0x10000, RZ ;  /* 0x00010000f14d7824 */ /* 0x000fe200078e00ff */
[C---:B------:R-:W-:Y:S01]  /*174d0*/  PRMT R86, R243.reuse, 0x7632, R86 ;  /* 0x00007632f3567816 */ /* 0x040fe20000000056 */
[----:B------:R-:W-:-:S04]  /*174e0*/  IMAD.U32 R30, R243, 0x10000, RZ ;  /* 0x00010000f31e7824 */ /* 0x000fc800078e00ff */
[----:B------:R-:W-:Y:S01]  /*174f0*/  IMAD.U32 R86, R86, 0x10000, RZ ;  /* 0x0001000056567824 */ /* 0x000fe200078e00ff */
[----:B------:R-:W-:-:S03]  /*17500*/  FFMA R66, R66, R6, R30 ;  /* 0x0000000642427223 */ /* 0x000fc6000000001e */
[----:B------:R-:W-:Y:S01]  /*17510*/  FFMA R7, R67, R7, R86 ;  /* 0x0000000743077223 */ /* 0x000fe20000000056 */
[----:B-1----:R-:W-:-:S04]  /*17520*/  FMUL R11, R247, R11 ;  /* 0x0000000bf70b7220 */ /* 0x002fc80000400000 */
[----:B------:R-:W-:Y:S01]  /*17530*/  F2FP.BF16.PACK_AB R66, R7, R66 ;  /* 0x000000420742723e */ /* 0x000fe200000010ff */
[----:B------:R-:W-:Y:S01]  /*17540*/  IMAD.U32 R31, R31, 0x10000, RZ ;  /* 0x000100001f1f7824 */ /* 0x000fe200078e00ff */
[----:B------:R-:W-:Y:S01]  /*17550*/  F2FP.BF16.PACK_AB R30, R76, R152 ;  /* 0x000000984c1e723e */ /* 0x000fe200000010ff */
[----:B------:R-:W-:Y:S02]  /*17560*/  FMUL R10, R246, R10 ;  /* 0x0000000af60a7220 */ /* 0x000fe40000400000 */
[----:B------:R-:W-:Y:S01]  /*17570*/  FFMA R5, R69, R5, R31 ;  /* 0x0000000545057223 */ /* 0x000fe2000000001f */
[C---:B--2---:R-:W-:Y:S01]  /*17580*/  PRMT R7, R248.reuse, 0x7632, R7 ;  /* 0x00007632f8077816 */ /* 0x044fe20000000007 */
[----:B---3--:R-:W-:Y:S01]  /*17590*/  FMUL R6, R251, R12 ;  /* 0x0000000cfb067220 */ /* 0x008fe20000400000 */
[----:B------:R-:W-:Y:S01]  /*175a0*/  IMAD.U32 R12, R248, 0x10000, RZ ;  /* 0x00010000f80c7824 */ /* 0x000fe200078e00ff */
[----:B------:R-:W2:Y:S04]  /*175b0*/  LDL.LU R251, [R1+0xb8] ;  /* 0x0000b80001fb7983 */ /* 0x000ea80000300800 */
[----:B------:R-:W3:Y:S04]  /*175c0*/  LDL.LU R247, [R1+0x268] ;  /* 0x0002680001f77983 */ /* 0x000ee80000300800 */
[----:B------:R-:W3:Y:S04]  /*175d0*/  LDL.LU R248, [R1+0xb4] ;  /* 0x0000b40001f87983 */ /* 0x000ee80000300800 */
[----:B------:R-:W3:Y:S04]  /*175e0*/  LDL.LU R204, [R1+0x264] ;  /* 0x0002640001cc7983 */ /* 0x000ee80000300800 */
[----:B------:R-:W3:Y:S04]  /*175f0*/  LDL.LU R206, [R1+0xb0] ;  /* 0x0000b00001ce7983 */ /* 0x000ee80000300800 */
[----:B------:R-:W3:Y:S04]  /*17600*/  LDL.LU R209, [R1+0x248] ;  /* 0x0002480001d17983 */ /* 0x000ee80000300800 */
[----:B------:R-:W3:Y:S04]  /*17610*/  LDL.LU R211, [R1+0xac] ;  /* 0x0000ac0001d37983 */ /* 0x000ee80000300800 */
[----:B------:R-:W3:Y:S01]  /*17620*/  LDL.LU R213, [R1+0x20c] ;  /* 0x00020c0001d57983 */ /* 0x000ee20000300800 */
[----:B----4-:R-:W-:-:S03]  /*17630*/  PRMT R69, R250, 0x7632, R69 ;  /* 0x00007632fa457816 */ /* 0x010fc60000000045 */
[----:B------:R-:W4:Y:S01]  /*17640*/  LDL.LU R215, [R1+0xa8] ;  /* 0x0000a80001d77983 */ /* 0x000f220000300800 */
[----:B------:R-:W-:-:S03]  /*17650*/  IMAD.U32 R76, R250, 0x10000, RZ ;  /* 0x00010000fa4c7824 */ /* 0x000fc600078e00ff */
[----:B------:R-:W4:Y:S04]  /*17660*/  LDL.LU R241, [R1+0x204] ;  /* 0x0002040001f17983 */ /* 0x000f280000300800 */
[----:B------:R-:W4:Y:S04]  /*17670*/  LDL.LU R243, [R1+0xa4] ;  /* 0x0000a40001f37983 */ /* 0x000f280000300800 */
[----:B------:R-:W4:Y:S04]  /*17680*/  LDL.LU R246, [R1+0x574] ;  /* 0x0005740001f67983 */ /* 0x000f280000300800 */
[----:B------:R-:W4:Y:S01]  /*17690*/  LDL.LU R250, [R1+0x570] ;  /* 0x0005700001fa7983 */ /* 0x000f220000300800 */
[----:B------:R-:W-:Y:S01]  /*176a0*/  FFMA R4, R68, R4, R77 ;  /* 0x0000000444047223 */ /* 0x000fe2000000004d */
[----:B------:R-:W-:-:S02]  /*176b0*/  IMAD.U32 R7, R7, 0x10000, RZ ;  /* 0x0001000007077824 */ /* 0x000fc400078e00ff */
[----:B------:R-:W-:Y:S02]  /*176c0*/  IMAD.U32 R69, R69, 0x10000, RZ ;  /* 0x0001000045457824 */ /* 0x000fe400078e00ff */
[----:B------:R-:W-:Y:S02]  /*176d0*/  IMAD.U32 R68, R244, 0x10000, RZ ;  /* 0x00010000f4447824 */ /* 0x000fe400078e00ff */
[----:B------:R-:W-:Y:S01]  /*176e0*/  IMAD.U32 R67, R238, 0x10000, RZ ;  /* 0x00010000ee437824 */ /* 0x000fe200078e00ff */
[----:B------:R-:W-:Y:S01]  /*176f0*/  F2FP.BF16.PACK_AB R31, R37, R36 ;  /* 0x00000024251f723e */ /* 0x000fe200000010ff */
[----:B------:R-:W-:Y:S01]  /*17700*/  FFMA R69, R11, R7, R69 ;  /* 0x000000070b457223 */ /* 0x000fe20000000045 */
[----:B------:R-:W-:Y:S01]  /*17710*/  F2FP.BF16.PACK_AB R37, R5, R4 ;  /* 0x000000040525723e */ /* 0x000fe200000010ff */
[----:B------:R-:W-:Y:S01]  /*17720*/  FFMA R67, R6, R68, R67 ;  /* 0x0000004406437223 */ /* 0x000fe20000000043 */
[----:B------:R-:W1:Y:S04]  /*17730*/  LDS.64 R4, [R90] ;  /* 0x000000005a047984 */ /* 0x000e680000000a00 */
[----:B------:R-:W1:Y:S04]  /*17740*/  LDS.64 R6, [R52] ;  /* 0x0000000034067984 */ /* 0x000e680000000a00 */
[----:B------:R-:W-:Y:S06]  /*17750*/  BAR.SYNC.DEFER_BLOCKING 0x0 ;  /* 0x0000000000007b1d */ /* 0x000fec0000010000 */
[----:B------:R-:W-:Y:S04]  /*17760*/  STS [R192], R194 ;  /* 0x000000c2c0007388 */ /* 0x000fe80000000800 */
[----:B------:R-:W-:Y:S04]  /*17770*/  STS [R193], R196 ;  /* 0x000000c4c1007388 */ /* 0x000fe80000000800 */
[----:B------:R-:W-:Y:S04]  /*17780*/  STS [R195], R198 ;  /* 0x000000c6c3007388 */ /* 0x000fe80000000800 */
[----:B------:R-:W-:Y:S04]  /*17790*/  STS [R197], R200 ;  /* 0x000000c8c5007388 */ /* 0x000fe80000000800 */
[----:B------:R-:W-:Y:S04]  /*177a0*/  STS [R199], R202 ;  /* 0x000000cac7007388 */ /* 0x000fe80000000800 */
[----:B--2---:R2:W-:Y:S04]  /*177b0*/  STS [R201], R251 ;  /* 0x000000fbc9007388 */ /* 0x0045e80000000800 */
[----:B---3--:R3:W-:Y:S04]  /*177c0*/  STS [R203], R247 ;  /* 0x000000f7cb007388 */ /* 0x0087e80000000800 */
[----:B------:R1:W-:Y:S04]  /*177d0*/  STS [R205], R248 ;  /* 0x000000f8cd007388 */ /* 0x0003e80000000800 */
[----:B--2---:R-:W2:Y:S04]  /*177e0*/  LDL.LU R251, [R1+0x3e4] ;  /* 0x0003e40001fb7983 */ /* 0x004ea80000300800 */
[----:B---3--:R-:W3:Y:S04]  /*177f0*/  LDL.LU R247, [R1+0x324] ;  /* 0x0003240001f77983 */ /* 0x008ee80000300800 */
[----:B-1----:R-:W3:Y:S04]  /*17800*/  LDL.LU R248, [R1+0x284] ;  /* 0x0002840001f87983 */ /* 0x002ee80000300800 */
[----:B------:R-:W-:Y:S04]  /*17810*/  STS [R207], R204 ;  /* 0x000000cccf007388 */ /* 0x000fe80000000800 */
[----:B------:R-:W-:Y:S04]  /*17820*/  STS [R208], R206 ;  /* 0x000000ced0007388 */ /* 0x000fe80000000800 */
[----:B------:R-:W-:Y:S04]  /*17830*/  STS [R249], R209 ;  /* 0x000000d1f9007388 */ /* 0x000fe80000000800 */
[----:B------:R-:W-:Y:S04]  /*17840*/  STS [R210], R211 ;  /* 0x000000d3d2007388 */ /* 0x000fe80000000800 */
[----:B------:R-:W-:Y:S04]  /*17850*/  STS [R212], R213 ;  /* 0x000000d5d4007388 */ /* 0x000fe80000000800 */
[----:B----4-:R-:W-:Y:S04]  /*17860*/  STS [R214], R215 ;  /* 0x000000d7d6007388 */ /* 0x010fe80000000800 */
[----:B------:R-:W-:Y:S01]  /*17870*/  STS [R240], R241 ;  /* 0x000000f1f0007388 */ /* 0x000fe20000000800 */
[C---:B------:R-:W-:Y:S01]  /*17880*/  PRMT R68, R250.reuse, 0x7632, R68 ;  /* 0x00007632fa447816 */ /* 0x040fe20000000044 */
[----:B------:R-:W-:-:S02]  /*17890*/  IMAD.U32 R84, R250, 0x10000, RZ ;  /* 0x00010000fa547824 */ /* 0x000fc400078e00ff */
[----:B------:R1:W-:Y:S04]  /*178a0*/  STS [R242], R243 ;  /* 0x000000f3f2007388 */ /* 0x0003e80000000800 */
[----:B-1----:R-:W4:Y:S04]  /*178b0*/  LDL.LU R243, [R1+0x328] ;  /* 0x0003280001f37983 */ /* 0x002f280000300800 */
[----:B------:R-:W4:Y:S01]  /*178c0*/  LDL.LU R250, [R1+0x288] ;  /* 0x0002880001fa7983 */ /* 0x000f220000300800 */
[----:B------:R-:W-:Y:S01]  /*178d0*/  FFMA R12, R10, R12, R76 ;  /* 0x0000000c0a0c7223 */ /* 0x000fe2000000004c */
[----:B------:R-:W-:-:S02]  /*178e0*/  PRMT R77, R244, 0x7632, R77 ;  /* 0x00007632f44d7816 */ /* 0x000fc4000000004d */
[----:B------:R-:W-:Y:S01]  /*178f0*/  PRMT R76, R238, 0x7632, R76 ;  /* 0x00007632ee4c7816 */ /* 0x000fe2000000004c */
[----:B------:R-:W-:Y:S01]  /*17900*/  FMUL R13, R191, R13 ;  /* 0x0000000dbf0d7220 */ /* 0x000fe20000400000 */
[----:B------:R-:W-:Y:S01]  /*17910*/  F2FP.BF16.PACK_AB R36, R79, R81 ;  /* 0x000000514f24723e */ /* 0x000fe200000010ff */
[----:B------:R-:W-:Y:S01]  /*17920*/  IMAD.U32 R77, R77, 0x10000, RZ ;  /* 0x000100004d4d7824 */ /* 0x000fe200078e00ff */
[----:B------:R-:W-:Y:S01]  /*17930*/  PRMT R79, R246, 0x7632, R79 ;  /* 0x00007632f64f7816 */ /* 0x000fe2000000004f */
[----:B------:R-:W-:Y:S01]  /*17940*/  IMAD.U32 R76, R76, 0x10000, RZ ;  /* 0x000100004c4c7824 */ /* 0x000fe200078e00ff */
[----:B------:R-:W-:Y:S01]  /*17950*/  FFMA R84, R116, R67, R84 ;  /* 0x0000004374547223 */ /* 0x000fe20000000054 */
[----:B------:R-:W-:Y:S01]  /*17960*/  IMAD.U32 R81, R246, 0x10000, RZ ;  /* 0x00010000f6517824 */ /* 0x000fe200078e00ff */
[----:B------:R-:W4:Y:S01]  /*17970*/  LDL.LU R213, [R1+0x614] ;  /* 0x0006140001d57983 */ /* 0x000f220000300800 */
[----:B------:R-:W-:Y:S01]  /*17980*/  FFMA R13, R13, R77, R76 ;  /* 0x0000004d0d0d7223 */ /* 0x000fe2000000004c */
[----:B------:R-:W-:Y:S01]  /*17990*/  IMAD.U32 R79, R79, 0x10000, RZ ;  /* 0x000100004f4f7824 */ /* 0x000fe200078e00ff */
[----:B------:R-:W-:Y:S01]  /*179a0*/  FFMA R81, R114, R12, R81 ;  /* 0x0000000c72517223 */ /* 0x000fe20000000051 */
[----:B------:R-:W-:Y:S01]  /*179b0*/  FMUL R176, R176, R4 ;  /* 0x00000004b0b07220 */ /* 0x000fe20000400000 */
[----:B------:R-:W4:Y:S01]  /*179c0*/  LDL.LU R244, [R1+0x610] ;  /* 0x0006100001f47983 */ /* 0x000f220000300800 */
[----:B------:R-:W-:Y:S01]  /*179d0*/  FFMA R69, R115, R69, R79 ;  /* 0x0000004573457223 */ /* 0x000fe2000000004f */
[----:B------:R-:W-:-:S02]  /*179e0*/  FMUL R5, R177, R5 ;  /* 0x00000005b1057220 */ /* 0x000fc40000400000 */
[----:B------:R-:W-:Y:S01]  /*179f0*/  BAR.SYNC.DEFER_BLOCKING 0x0 ;  /* 0x0000000000007b1d */ /* 0x000fe20000010000 */
[----:B--2---:R-:W-:Y:S01]  /*17a00*/  IMAD.U32 R85, R251, 0x10000, RZ ;  /* 0x00010000fb557824 */ /* 0x004fe200078e00ff */
[C---:B---3--:R-:W-:Y:S01]  /*17a10*/  PRMT R77, R247.reuse, 0x7632, R77 ;  /* 0x00007632f74d7816 */ /* 0x048fe2000000004d */
[----:B------:R-:W-:Y:S01]  /*17a20*/  IMAD.U32 R67, R247, 0x10000, RZ ;  /* 0x00010000f7437824 */ /* 0x000fe200078e00ff */
[C---:B------:R-:W-:Y:S01]  /*17a30*/  PRMT R12, R248.reuse, 0x7632, R12 ;  /* 0x00007632f80c7816 */ /* 0x040fe2000000000c */
[----:B------:R-:W-:Y:S01]  /*17a40*/  IMAD.U32 R76, R248, 0x10000, RZ ;  /* 0x00010000f84c7824 */ /* 0x000fe200078e00ff */
[----:B------:R-:W-:Y:S01]  /*17a50*/  PRMT R4, R251, 0x7632, R4 ;  /* 0x00007632fb047816 */ /* 0x000fe20000000004 */
[----:B------:R-:W2:Y:S01]  /*17a60*/  LDL.LU R247, [R1+0x3ec] ;  /* 0x0003ec0001f77983 */ /* 0x000ea20000300800 */
[----:B------:R-:W-:Y:S02]  /*17a70*/  IMAD.U32 R77, R77, 0x10000, RZ ;  /* 0x000100004d4d7824 */ /* 0x000fe400078e00ff */
[----:B------:R-:W-:Y:S01]  /*17a80*/  IMAD.U32 R79, R12, 0x10000, RZ ;  /* 0x000100000c4f7824 */ /* 0x000fe200078e00ff */
[----:B------:R-:W3:Y:S01]  /*17a90*/  LDL.LU R248, [R1+0x3cc] ;  /* 0x0003cc0001f87983 */ /* 0x000ee20000300800 */
[----:B------:R-:W-:-:S03]  /*17aa0*/  IMAD.U32 R4, R4, 0x10000, RZ ;  /* 0x0001000004047824 */ /* 0x000fc600078e00ff */
[----:B------:R-:W2:Y:S01]  /*17ab0*/  LDL.LU R251, [R1+0x2fc] ;  /* 0x0002fc0001fb7983 */ /* 0x000ea20000300800 */
[----:B------:R-:W-:-:S03]  /*17ac0*/  FFMA R5, R5, R77, R79 ;  /* 0x0000004d05057223 */ /* 0x000fc6000000004f */
[----:B------:R-:W3:Y:S01]  /*17ad0*/  LDL.LU R246, [R1+0x564] ;  /* 0x0005640001f67983 */ /* 0x000ee20000300800 */
[----:B------:R-:W-:-:S03]  /*17ae0*/  FFMA R4, R135, R5, R4 ;  /* 0x0000000587047223 */ /* 0x000fc60000000004 */
[----:B------:R-:W3:Y:S04]  /*17af0*/  LDL.LU R215, [R1+0x634] ;  /* 0x0006340001d77983 */ /* 0x000ee80000300800 */
[----:B------:R-:W3:Y:S04]  /*17b00*/  LDL.LU R241, [R1+0x630] ;  /* 0x0006300001f17983 */ /* 0x000ee80000300800 */
[----:B------:R-:W1:Y:S01]  /*17b10*/  LDS.64 R10, [R245] ;  /* 0x00000000f50a7984 */ /* 0x000e620000000a00 */
[C---:B----4-:R-:W-:Y:S01]  /*17b20*/  PRMT R5, R250.reuse, 0x7632, R5 ;  /* 0x00007632fa057816 */ /* 0x050fe20000000005 */
[----:B------:R-:W-:-:S02]  /*17b30*/  IMAD.U32 R79, R250, 0x10000, RZ ;  /* 0x00010000fa4f7824 */ /* 0x000fc400078e00ff */
[----:B------:R-:W4:Y:S01]  /*17b40*/  LDL.LU R250, [R1+0x3d4] ;  /* 0x0003d40001fa7983 */ /* 0x000f220000300800 */
[----:B------:R-:W-:-:S04]  /*17b50*/  IMAD.U32 R68, R68, 0x10000, RZ ;  /* 0x0001000044447824 */ /* 0x000fc800078e00ff */
[----:B------:R-:W-:Y:S02]  /*17b60*/  FFMA R68, R117, R13, R68 ;  /* 0x0000000d75447223 */ /* 0x000fe40000000044 */
[----:B------:R-:W2:Y:S01]  /*17b70*/  LDS.64 R12, [R8] ;  /* 0x00000000080c7984 */ /* 0x000ea20000000a00 */
[----:B------:R-:W-:Y:S01]  /*17b80*/  FFMA R76, R176, R67, R76 ;  /* 0x00000043b04c7223 */ /* 0x000fe2000000004c */
[----:B------:R-:W-:Y:S02]  /*17b90*/  F2FP.BF16.PACK_AB R67, R69, R81 ;  /* 0x000000514543723e */ /* 0x000fe400000010ff */
[----:B------:R-:W-:Y:S01]  /*17ba0*/  PRMT R77, R243, 0x7632, R77 ;  /* 0x00007632f34d7816 */ /* 0x000fe2000000004d */
[----:B------:R-:W-:Y:S01]  /*17bb0*/  FFMA R69, R134, R76, R85 ;  /* 0x0000004c86457223 */ /* 0x000fe20000000055 */
[----:B------:R-:W-:Y:S01]  /*17bc0*/  FMUL R6, R171, R6 ;  /* 0x00000006ab067220 */ /* 0x000fe20000400000 */
[----:B------:R-:W-:Y:S02]  /*17bd0*/  IMAD.U32 R76, R243, 0x10000, RZ ;  /* 0x00010000f34c7824 */ /* 0x000fe400078e00ff */
[----:B------:R-:W4:Y:S01]  /*17be0*/  LDL.LU R243, [R1+0x314] ;  /* 0x0003140001f37983 */ /* 0x000f220000300800 */
[----:B------:R-:W-:Y:S01]  /*17bf0*/  IMAD.U32 R77, R77, 0x10000, RZ ;  /* 0x000100004d4d7824 */ /* 0x000fe200078e00ff */
[----:B------:R-:W-:Y:S01]  /*17c00*/  FMUL R7, R170, R7 ;  /* 0x00000007aa077220 */ /* 0x000fe20000400000 */
[----:B------:R-:W-:Y:S01]  /*17c10*/  IMAD.U32 R81, R5, 0x10000, RZ ;  /* 0x0001000005517824 */ /* 0x000fe200078e00ff */
[----:B------:R-:W-:Y:S01]  /*17c20*/  FFMA R76, R6, R76, R79 ;  /* 0x0000004c064c7223 */ /* 0x000fe2000000004f */
[----:B-1----:R-:W-:-:S02]  /*17c30*/  FMUL R79, R244, R11 ;  /* 0x0000000bf44f7220 */ /* 0x002fc40000400000 */
[----:B------:R-:W4:Y:S01]  /*17c40*/  LDL.LU R244, [R1+0x59c] ;  /* 0x00059c0001f47983 */ /* 0x000f220000300800 */
[----:B------:R-:W-:Y:S01]  /*17c50*/  FFMA R77, R7, R77, R81 ;  /* 0x0000004d074d7223 */ /* 0x000fe20000000051 */
[----:B------:R-:W-:Y:S01]  /*17c60*/  FMUL R10, R213, R10 ;  /* 0x0000000ad50a7220 */ /* 0x000fe20000400000 */
[----:B------:R-:W-:Y:S01]  /*17c70*/  F2FP.BF16.PACK_AB R68, R68, R84 ;  /* 0x000000544444723e */ /* 0x000fe200000010ff */
[----:B------:R-:W4:Y:S01]  /*17c80*/  LDL.LU R213, [R1+0x620] ;  /* 0x0006200001d57983 */ /* 0x000f220000300800 */
[----:B--2---:R-:W-:Y:S01]  /*17c90*/  IMAD.U32 R87, R251, 0x10000, RZ ;  /* 0x00010000fb577824 */ /* 0x004fe200078e00ff */
[C---:B---3--:R-:W-:Y:S01]  /*17ca0*/  PRMT R86, R248.reuse, 0x7632, R86 ;  /* 0x00007632f8567816 */ /* 0x048fe20000000056 */
[----:B------:R-:W-:Y:S01]  /*17cb0*/  IMAD.U32 R81, R248, 0x10000, RZ ;  /* 0x00010000f8517824 */ /* 0x000fe200078e00ff */
[C---:B------:R-:W-:Y:S01]  /*17cc0*/  PRMT R84, R247.reuse, 0x7632, R84 ;  /* 0x00007632f7547816 */ /* 0x040fe20000000054 */
[----:B------:R-:W-:Y:S02]  /*17cd0*/  IMAD.U32 R11, R247, 0x10000, RZ ;  /* 0x00010000f70b7824 */ /* 0x000fe400078e00ff */
[----:B------:R-:W-:Y:S01]  /*17ce0*/  IMAD.U32 R91, R246, 0x10000, RZ ;  /* 0x00010000f65b7824 */ /* 0x000fe200078e00ff */
[----:B------:R-:W-:Y:S01]  /*17cf0*/  FFMA R10, R10, R81, R87 ;  /* 0x000000510a0a7223 */ /* 0x000fe20000000057 */
[----:B------:R-:W2:Y:S01]  /*17d00*/  LDL.LU R247, [R1+0x628] ;  /* 0x0006280001f77983 */ /* 0x000ea20000300800 */
[----:B------:R-:W-:Y:S01]  /*17d10*/  PRMT R85, R251, 0x7632, R85 ;  /* 0x00007632fb557816 */ /* 0x000fe20000000055 */
[----:B------:R-:W-:-:S02]  /*17d20*/  FMUL R12, R215, R12 ;  /* 0x0000000cd70c7220 */ /* 0x000fc40000400000 */
[----:B------:R-:W3:Y:S01]  /*17d30*/  LDL.LU R248, [R1+0x3c0] ;  /* 0x0003c00001f87983 */ /* 0x000ee20000300800 */
[----:B------:R-:W-:Y:S01]  /*17d40*/  FFMA R76, R150, R76, R11 ;  /* 0x0000004c964c7223 */ /* 0x000fe2000000000b */
[----:B------:R-:W-:Y:S01]  /*17d50*/  FFMA R28, R28, R10, R91 ;  /* 0x0000000a1c1c7223 */ /* 0x000fe2000000005b */
[----:B------:R-:W-:Y:S01]  /*17d60*/  FMUL R13, R241, R13 ;  /* 0x0000000df10d7220 */ /* 0x000fe20000400000 */
[----:B------:R-:W2:Y:S04]  /*17d70*/  LDL.LU R251, [R1+0x2dc] ;  /* 0x0002dc0001fb7983 */ /* 0x000ea80000300800 */
[----:B------:R-:W3:Y:S04]  /*17d80*/  LDL.LU R215, [R1+0x38c] ;  /* 0x00038c0001d77983 */ /* 0x000ee80000300800 */
[----:B------:R-:W3:Y:S01]  /*17d90*/  LDL.LU R241, [R1+0x2a0] ;  /* 0x0002a00001f17983 */ /* 0x000ee20000300800 */
[----:B------:R-:W-:Y:S01]  /*17da0*/  F2FP.BF16.PACK_AB R69, R4, R69 ;  /* 0x000000450445723e */ /* 0x000fe200000010ff */
[----:B------:R-:W-:-:S02]  /*17db0*/  IMAD.U32 R86, R86, 0x10000, RZ ;  /* 0x0001000056567824 */ /* 0x000fc400078e00ff */
[----:B------:R-:W-:Y:S01]  /*17dc0*/  IMAD.U32 R85, R85, 0x10000, RZ ;  /* 0x0001000055557824 */ /* 0x000fe200078e00ff */
[----:B------:R-:W1:Y:S04]  /*17dd0*/  LDS.64 R4, [R82] ;  /* 0x0000000052047984 */ /* 0x000e680000000a00 */
[----:B------:R-:W1:Y:S01]  /*17de0*/  LDS.64 R6, [R83] ;  /* 0x0000000053067984 */ /* 0x000e620000000a00 */
[C---:B----4-:R-:W-:Y:S01]  /*17df0*/  IMAD.U32 R10, R250.reuse, 0x10000, RZ ;  /* 0x00010000fa0a7824 */ /* 0x050fe200078e00ff */
[----:B------:R-:W-:Y:S02]  /*17e00*/  PRMT R11, R250, 0x7632, R11 ;  /* 0x00007632fa0b7816 */ /* 0x000fe4000000000b */
[----:B------:R-:W4:Y:S01]  /*17e10*/  LDL.LU R250, [R1+0x62c] ;  /* 0x00062c0001fa7983 */ /* 0x000f220000300800 */
[----:B------:R-:W-:Y:S01]  /*17e20*/  FFMA R79, R79, R86, R85 ;  /* 0x000000564f4f7223 */ /* 0x000fe20000000055 */
[----:B------:R-:W-:-:S02]  /*17e30*/  PRMT R86, R246, 0x7632, R86 ;  /* 0x00007632f6567816 */ /* 0x000fc40000000056 */
[----:B------:R-:W3:Y:S01]  /*17e40*/  LDL.LU R246, [R1+0x63c] ;  /* 0x00063c0001f67983 */ /* 0x000ee20000300800 */
[----:B------:R-:W-:-:S04]  /*17e50*/  IMAD.U32 R84, R84, 0x10000, RZ ;  /* 0x0001000054547824 */ /* 0x000fc800078e00ff */
[--C-:B------:R-:W-:Y:S01]  /*17e60*/  FFMA R77, R151, R77, R84.reuse ;  /* 0x0000004d974d7223 */ /* 0x100fe20000000054 */
[C---:B------:R-:W-:Y:S01]  /*17e70*/  IMAD.U32 R81, R243.reuse, 0x10000, RZ ;  /* 0x00010000f3517824 */ /* 0x040fe200078e00ff */
[----:B------:R-:W-:Y:S01]  /*17e80*/  PRMT R84, R243, 0x7632, R84 ;  /* 0x00007632f3547816 */ /* 0x000fe20000000054 */
[----:B------:R-:W-:Y:S01]  /*17e90*/  IMAD.U32 R11, R11, 0x10000, RZ ;  /* 0x000100000b0b7824 */ /* 0x000fe200078e00ff */
[----:B------:R-:W3:Y:S01]  /*17ea0*/  LDL.LU R243, [R1+0x584] ;  /* 0x0005840001f37983 */ /* 0x000ee20000300800 */
[----:B------:R-:W-:Y:S02]  /*17eb0*/  FFMA R12, R12, R10, R81 ;  /* 0x0000000a0c0c7223 */ /* 0x000fe40000000051 */
[----:B------:R-:W-:Y:S01]  /*17ec0*/  IMAD.U32 R84, R84, 0x10000, RZ ;  /* 0x0001000054547824 */ /* 0x000fe200078e00ff */
[C---:B------:R-:W-:Y:S01]  /*17ed0*/  PRMT R85, R244.reuse, 0x7632, R85 ;  /* 0x00007632f4557816 */ /* 0x040fe20000000055 */
[----:B------:R-:W-:Y:S02]  /*17ee0*/  IMAD.U32 R81, R244, 0x10000, RZ ;  /* 0x00010000f4517824 */ /* 0x000fe400078e00ff */
[----:B------:R-:W3:Y:S01]  /*17ef0*/  LDL.LU R244, [R1+0x580] ;  /* 0x0005800001f47983 */ /* 0x000ee20000300800 */
[----:B------:R-:W-:Y:S01]  /*17f00*/  FFMA R13, R13, R11, R84 ;  /* 0x0000000b0d0d7223 */ /* 0x000fe20000000054 */
[----:B------:R-:W-:-:S02]  /*17f10*/  IMAD.U32 R85, R85, 0x10000, RZ ;  /* 0x0001000055557824 */ /* 0x000fc400078e00ff */
[----:B--2---:R-:W-:Y:S02]  /*17f20*/  IMAD.U32 R87, R251, 0x10000, RZ ;  /* 0x00010000fb577824 */ /* 0x004fe400078e00ff */
[--C-:B------:R-:W-:Y:S01]  /*17f30*/  FFMA R13, R27, R13, R85.reuse ;  /* 0x0000000d1b0d7223 */ /* 0x100fe20000000055 */
[----:B-1----:R-:W-:Y:S01]  /*17f40*/  FMUL R27, R247, R5 ;  /* 0x00000005f71b7220 */ /* 0x002fe20000400000 */
[----:B------:R-:W-:Y:S01]  /*17f50*/  PRMT R85, R251, 0x7632, R85 ;  /* 0x00007632fb557816 */ /* 0x000fe20000000055 */
[----:B------:R-:W2:Y:S04]  /*17f60*/  LDL.LU R247, [R1+0x5fc] ;  /* 0x0005fc0001f77983 */ /* 0x000ea80000300800 */
[----:B------:R-:W2:Y:S01]  /*17f70*/  LDL.LU R251, [R1+0x398] ;  /* 0x0003980001fb7983 */ /* 0x000ea20000300800 */
[----:B----4-:R-:W-:Y:S01]  /*17f80*/  FMUL R6, R250, R6 ;  /* 0x00000006fa067220 */ /* 0x010fe20000400000 */
[----:B------:R-:W-:-:S02]  /*17f90*/  IMAD.U32 R86, R86, 0x10000, RZ ;  /* 0x0001000056567824 */ /* 0x000fc400078e00ff */
[----:B------:R-:W4:Y:S01]  /*17fa0*/  LDL.LU R250, [R1+0x5f0] ;  /* 0x0005f00001fa7983 */ /* 0x000f220000300800 */
[--C-:B------:R-:W-:Y:S01]  /*17fb0*/  FFMA R26, R26, R12, R81.reuse ;  /* 0x0000000c1a1a7223 */ /* 0x100fe20000000051 */
[C---:B---3--:R-:W-:Y:S01]  /*17fc0*/  PRMT R81, R248.reuse, 0x7632, R81 ;  /* 0x00007632f8517816 */ /* 0x048fe20000000051 */
[----:B------:R-:W-:Y:S01]  /*17fd0*/  FFMA R29, R29, R79, R86 ;  /* 0x0000004f1d1d7223 */ /* 0x000fe20000000056 */
[----:B------:R-:W-:Y:S01]  /*17fe0*/  IMAD.U32 R79, R248, 0x10000, RZ ;  /* 0x00010000f84f7824 */ /* 0x000fe200078e00ff */
[----:B------:R-:W4:Y:S01]  /*17ff0*/  LDS.64 R10, [R88] ;  /* 0x00000000580a7984 */ /* 0x000f220000000a00 */
[----:B------:R-:W-:-:S03]  /*18000*/  FMUL R7, R246, R7 ;  /* 0x00000007f6077220 */ /* 0x000fc60000400000 */
[----:B------:R-:W3:Y:S04]  /*18010*/  LDL.LU R248, [R1+0x2b4] ;  /* 0x0002b40001f87983 */ /* 0x000ee80000300800 */
[----:B------:R-:W3:Y:S04]  /*18020*/  LDL.LU R246, [R1+0x384] ;  /* 0x0003840001f67983 */ /* 0x000ee80000300800 */
[----:B------:R-:W3:Y:S04]  /*18030*/  LDL.LU R190, [R1+0x5ec] ;  /* 0x0005ec0001be7983 */ /* 0x000ee80000300800 */
[----:B------:R-:W3:Y:S01]  /*18040*/  LDL.LU R191, [R1+0x5e8] ;  /* 0x0005e80001bf7983 */ /* 0x000ee20000300800 */
[----:B------:R-:W-:-:S02]  /*18050*/  IMAD.U32 R81, R81, 0x10000, RZ ;  /* 0x0001000051517824 */ /* 0x000fc400078e00ff */
[----:B------:R-:W-:Y:S02]  /*18060*/  IMAD.U32 R85, R85, 0x10000, RZ ;  /* 0x0001000055557824 */ /* 0x000fe400078e00ff */
[----:B------:R-:W-:Y:S01]  /*18070*/  IMAD.U32 R84, R241, 0x10000, RZ ;  /* 0x00010000f1547824 */ /* 0x000fe200078e00ff */
[----:B------:R-:W-:Y:S01]  /*18080*/  FMUL R12, R213, R4 ;  /* 0x00000004d50c7220 */ /* 0x000fe20000400000 */
[----:B------:R-:W-:Y:S01]  /*18090*/  IMAD.U32 R86, R215, 0x10000, RZ ;  /* 0x00010000d7567824 */ /* 0x000fe200078e00ff */
[----:B------:R-:W-:Y:S01]  /*180a0*/  FFMA R27, R27, R81, R85 ;  /* 0x000000511b1b7223 */ /* 0x000fe20000000055 */
[----:B------:R-:W-:Y:S01]  /*180b0*/  PRMT R81, R241, 0x7632, R81 ;  /* 0x00007632f1517816 */ /* 0x000fe20000000051 */
[----:B------:R-:W3:Y:S01]  /*180c0*/  LDL.LU R194, [R1+0x1fc] ;  /* 0x0001fc0001c27983 */ /* 0x000ee20000300800 */
[--C-:B------:R-:W-:Y:S01]  /*180d0*/  FFMA R6, R6, R86, R84.reuse ;  /* 0x0000005606067223 */ /* 0x100fe20000000054 */
[----:B------:R-:W-:Y:S01]  /*180e0*/  PRMT R84, R215, 0x7632, R84 ;  /* 0x00007632d7547816 */ /* 0x000fe20000000054 */
[----:B------:R-:W-:Y:S01]  /*180f0*/  FFMA R12, R12, R79, R87 ;  /* 0x0000004f0c0c7223 */ /* 0x000fe20000000057 */
[----:B------:R-:W-:Y:S01]  /*18100*/  PRMT R85, R243, 0x7632, R85 ;  /* 0x00007632f3557816 */ /* 0x000fe20000000055 */
[----:B------:R-:W-:Y:S01]  /*18110*/  IMAD.U32 R81, R81, 0x10000, RZ ;  /* 0x0001000051517824 */ /* 0x000fe200078e00ff */
[----:B------:R-:W-:Y:S01]  /*18120*/  PRMT R79, R244, 0x7632, R79 ;  /* 0x00007632f44f7816 */ /* 0x000fe2000000004f */
[----:B------:R-:W-:Y:S01]  /*18130*/  IMAD.U32 R84, R84, 0x10000, RZ ;  /* 0x0001000054547824 */ /* 0x000fe200078e00ff */
[----:B------:R-:W3:Y:S01]  /*18140*/  LDL.LU R196, [R1+0xa0] ;  /* 0x0000a00001c47983 */ /* 0x000ee20000300800 */
[----:B------:R-:W-:-:S02]  /*18150*/  IMAD.U32 R86, R243, 0x10000, RZ ;  /* 0x00010000f3567824 */ /* 0x000fc400078e00ff */
[----:B------:R-:W-:Y:S01]  /*18160*/  IMAD.U32 R85, R85, 0x10000, RZ ;  /* 0x0001000055557824 */ /* 0x000fe200078e00ff */
[----:B------:R-:W-:Y:S01]  /*18170*/  FFMA R7, R7, R84, R81 ;  /* 0x0000005407077223 */ /* 0x000fe20000000051 */
[----:B------:R-:W-:Y:S01]  /*18180*/  IMAD.U32 R87, R244, 0x10000, RZ ;  /* 0x00010000f4577824 */ /* 0x000fe200078e00ff */
[----:B------:R-:W-:Y:S01]  /*18190*/  F2FP.BF16.PACK_AB R28, R29, R28 ;  /* 0x0000001c1d1c723e */ /* 0x000fe200000010ff */
[----:B------:R-:W-:Y:S01]  /*181a0*/  IMAD.U32 R79, R79, 0x10000, RZ ;  /* 0x000100004f4f7824 */ /* 0x000fe200078e00ff */
[----:B------:R-:W-:Y:S01]  /*181b0*/  FFMA R12, R64, R12, R86 ;  /* 0x0000000c400c7223 */ /* 0x000fe20000000056 */
[----:B------:R-:W-:Y:S01]  /*181c0*/  FFMA R27, R65, R27, R85 ;  /* 0x0000001b411b7223 */ /* 0x000fe20000000055 */
[----:B------:R-:W-:Y:S01]  /*181d0*/  FFMA R6, R62, R6, R87 ;  /* 0x000000063e067223 */ /* 0x000fe20000000057 */
[----:B------:R-:W-:Y:S01]  /*181e0*/  FFMA R7, R63, R7, R79 ;  /* 0x000000073f077223 */ /* 0x000fe2000000004f */
[----:B------:R-:W3:Y:S04]  /*181f0*/  LDL.LU R198, [R1+0x1f4] ;  /* 0x0001f40001c67983 */ /* 0x000ee80000300800 */
[----:B------:R-:W3:Y:S01]  /*18200*/  LDL.LU R200, [R1+0x9c] ;  /* 0x00009c0001c87983 */ /* 0x000ee20000300800 */
[----:B------:R-:W-:-:S03]  /*18210*/  F2FP.BF16.PACK_AB R27, R27, R12 ;  /* 0x0000000c1b1b723e */ /* 0x000fc600000010ff */
[----:B------:R-:W3:Y:S01]  /*18220*/  LDL.LU R202, [R1+0x1ec] ;  /* 0x0001ec0001ca7983 */ /* 0x000ee20000300800 */
[----:B------:R-:W-:-:S03]  /*18230*/  F2FP.BF16.PACK_AB R29, R7, R6 ;  /* 0x00000006071d723e */ /* 0x000fc600000010ff */
[----:B------:R-:W3:Y:S04]  /*18240*/  LDL.LU R204, [R1+0x98] ;  /* 0x0000980001cc7983 */ /* 0x000ee80000300800 */
[----:B------:R-:W1:Y:S01]  /*18250*/  LDS.64 R4, [R89] ;  /* 0x0000000059047984 */ /* 0x000e620000000a00 */
[C---:B--2---:R-:W-:Y:S01]  /*18260*/  PRMT R6, R251.reuse, 0x7632, R6 ;  /* 0x00007632fb067816 */ /* 0x044fe20000000006 */
[----:B------:R-:W-:Y:S01]  /*18270*/  IMAD.U32 R12, R251, 0x10000, RZ ;  /* 0x00010000fb0c7824 */ /* 0x000fe200078e00ff */
[----:B----4-:R-:W-:Y:S02]  /*18280*/  FMUL R11, R250, R11 ;  /* 0x0000000bfa0b7220 */ /* 0x010fe40000400000 */
[----:B------:R-:W2:Y:S04]  /*18290*/  LDL.LU R250, [R1+0x1e4] ;  /* 0x0001e40001fa7983 */ /* 0x000ea80000300800 */
[----:B------:R-:W4:Y:S04]  /*182a0*/  LDL.LU R206, [R1+0x94] ;  /* 0x0000940001ce7983 */ /* 0x000f280000300800 */
[----:B------:R-:W4:Y:S04]  /*182b0*/  LDL.LU R209, [R1+0x1dc] ;  /* 0x0001dc0001d17983 */ /* 0x000f280000300800 */
[----:B------:R-:W4:Y:S01]  /*182c0*/  LDL.LU R251, [R1+0x90] ;  /* 0x0000900001fb7983 */ /* 0x000f220000300800 */
[----:B------:R-:W-:-:S02]  /*182d0*/  F2FP.BF16.PACK_AB R26, R13, R26 ;  /* 0x0000001a0d1a723e */ /* 0x000fc400000010ff */
[----:B---3--:R-:W-:Y:S01]  /*182e0*/  PRMT R13, R248, 0x7632, R13 ;  /* 0x00007632f80d7816 */ /* 0x008fe2000000000d */
[----:B------:R-:W-:Y:S01]  /*182f0*/  FMUL R10, R247, R10 ;  /* 0x0000000af70a7220 */ /* 0x000fe20000400000 */
[----:B------:R-:W-:Y:S01]  /*18300*/  IMAD.U32 R6, R6, 0x10000, RZ ;  /* 0x0001000006067824 */ /* 0x000fe200078e00ff */
[----:B-1----:R-:W-:Y:S01]  /*18310*/  FMUL R4, R190, R4 ;  /* 0x00000004be047220 */ /* 0x002fe20000400000 */
[----:B------:R-:W-:Y:S01]  /*18320*/  IMAD.U32 R63, R248, 0x10000, RZ ;  /* 0x00010000f83f7824 */ /* 0x000fe200078e00ff */
[----:B------:R-:W3:Y:S01]  /*18330*/  LDL.LU R211, [R1+0x1c0] ;  /* 0x0001c00001d37983 */ /* 0x000ee20000300800 */
[----:B------:R-:W-:Y:S02]  /*18340*/  IMAD.U32 R7, R237, 0x10000, RZ ;  /* 0x00010000ed077824 */ /* 0x000fe400078e00ff */
[----:B------:R-:W-:Y:S02]  /*18350*/  IMAD.U32 R13, R13, 0x10000, RZ ;  /* 0x000100000d0d7824 */ /* 0x000fe400078e00ff */
[----:B------:R-:W-:Y:S01]  /*18360*/  IMAD.U32 R62, R246, 0x10000, RZ ;  /* 0x00010000f63e7824 */ /* 0x000fe200078e00ff */
[----:B------:R-:W-:Y:S01]  /*18370*/  FFMA R12, R10, R12, R63 ;  /* 0x0000000c0a0c7223 */ /* 0x000fe2000000003f */
[----:B------:R-:W-:Y:S01]  /*18380*/  FFMA R13, R11, R6, R13 ;  /* 0x000000060b0d7223 */ /* 0x000fe2000000000d */
[----:B------:R-:W-:Y:S01]  /*18390*/  FMUL R63, R191, R5 ;  /* 0x00000005bf3f7220 */ /* 0x000fe20000400000 */
[----:B------:R-:W-:Y:S01]  /*183a0*/  FFMA R62, R4, R62, R7 ;  /* 0x0000003e043e7223 */ /* 0x000fe20000000007 */
[----:B------:R-:W3:Y:S04]  /*183b0*/  LDL.LU R213, [R1+0x88] ;  /* 0x0000880001d57983 */ /* 0x000ee80000300800 */
[----:B------:R-:W1:Y:S04]  /*183c0*/  LDS.64 R4, [R90] ;  /* 0x000000005a047984 */ /* 0x000e680000000a00 */
[----:B------:R-:W1:Y:S04]  /*183d0*/  LDS.64 R6, [R52] ;  /* 0x0000000034067984 */ /* 0x000e680000000a00 */
[----:B------:R-:W-:Y:S06]  /*183e0*/  BAR.SYNC.DEFER_BLOCKING 0x0 ;  /* 0x0000000000007b1d */ /* 0x000fec0000010000 */
[----:B------:R-:W3:Y:S04]  /*183f0*/  LDL.LU R215, [R1+0x1a8] ;  /* 0x0001a80001d77983 */ /* 0x000ee80000300800 */
[----:B------:R-:W3:Y:S04]  /*18400*/  LDL.LU R241, [R1+0x84] ;  /* 0x0000840001f17983 */ /* 0x000ee80000300800 */
[----:B------:R-:W3:Y:S04]  /*18410*/  LDL.LU R243, [R1+0x1a4] ;  /* 0x0001a40001f37983 */ /* 0x000ee80000300800 */
[----:B------:R-:W3:Y:S04]  /*18420*/  LDL.LU R244, [R1+0x80] ;  /* 0x0000800001f47983 */ /* 0x000ee80000300800 */
[----:B------:R-:W3:Y:S04]  /*18430*/  LDL.LU R247, [R1+0x57c] ;  /* 0x00057c0001f77983 */ /* 0x000ee80000300800 */
[----:B------:R-:W3:Y:S04]  /*18440*/  LDL.LU R248, [R1+0x578] ;  /* 0x0005780001f87983 */ /* 0x000ee80000300800 */
[----:B------:R-:W-:Y:S04]  /*18450*/  STS [R192], R194 ;  /* 0x000000c2c0007388 */ /* 0x000fe80000000800 */
[----:B------:R-:W-:Y:S04]  /*18460*/  STS [R193], R196 ;  /* 0x000000c4c1007388 */ /* 0x000fe80000000800 */
[----:B------:R-:W-:Y:S04]  /*18470*/  STS [R195], R198 ;  /* 0x000000c6c3007388 */ /* 0x000fe80000000800 */
[----:B------:R-:W-:Y:S04]  /*18480*/  STS [R197], R200 ;  /* 0x000000c8c5007388 */ /* 0x000fe80000000800 */
[----:B------:R-:W-:Y:S04]  /*18490*/  STS [R199], R202 ;  /* 0x000000cac7007388 */ /* 0x000fe80000000800 */
[----:B------:R-:W-:Y:S04]  /*184a0*/  STS [R201], R204 ;  /* 0x000000ccc9007388 */ /* 0x000fe80000000800 */
[----:B--2---:R2:W-:Y:S04]  /*184b0*/  STS [R203], R250 ;  /* 0x000000facb007388 */ /* 0x0045e80000000800 */
[----:B----4-:R-:W-:Y:S04]  /*184c0*/  STS [R205], R206 ;  /* 0x000000cecd007388 */ /* 0x010fe80000000800 */
[----:B------:R-:W-:Y:S04]  /*184d0*/  STS [R207], R209 ;  /* 0x000000d1cf007388 */ /* 0x000fe80000000800 */
[----:B--2---:R-:W2:Y:S04]  /*184e0*/  LDL.LU R250, [R1+0x338] ;  /* 0x0003380001fa7983 */ /* 0x004ea80000300800 */
[----:B------:R4:W-:Y:S04]  /*184f0*/  STS [R208], R251 ;  /* 0x000000fbd0007388 */ /* 0x0009e80000000800 */
[----:B----4-:R-:W4:Y:S04]  /*18500*/  LDL.LU R251, [R1+0x280] ;  /* 0x0002800001fb7983 */ /* 0x010f280000300800 */
[----:B---3--:R-:W-:Y:S04]  /*18510*/  STS [R249], R211 ;  /* 0x000000d3f9007388 */ /* 0x008fe80000000800 */
[----:B------:R-:W-:Y:S04]  /*18520*/  STS [R210], R213 ;  /* 0x000000d5d2007388 */ /* 0x000fe80000000800 */
[----:B------:R-:W-:Y:S04]  /*18530*/  STS [R212], R215 ;  /* 0x000000d7d4007388 */ /* 0x000fe80000000800 */
[----:B------:R3:W-:Y:S04]  /*18540*/  STS [R214], R241 ;  /* 0x000000f1d6007388 */ /* 0x0007e80000000800 */
[----:B------:R1:W-:Y:S04]  /*18550*/  STS [R240], R243 ;  /* 0x000000f3f0007388 */ /* 0x0003e80000000800 */
[----:B---3--:R-:W3:Y:S04]  /*18560*/  LDL.LU R241, [R1+0x30c] ;  /* 0x00030c0001f17983 */ /* 0x008ee80000300800 */
[----:B-1----:R-:W3:Y:S01]  /*18570*/  LDL.LU R243, [R1+0x3f8] ;  /* 0x0003f80001f37983 */ /* 0x002ee20000300800 */
[----:B------:R-:W-:Y:S01]  /*18580*/  F2FP.BF16.PACK_AB R76, R77, R76 ;  /* 0x0000004c4d4c723e */ /* 0x000fe200000010ff */
[C---:B------:R-:W-:Y:S01]  /*18590*/  IMAD.U32 R84, R248.reuse, 0x10000, RZ ;  /* 0x00010000f8547824 */ /* 0x040fe200078e00ff */
[----:B------:R-:W-:Y:S01]  /*185a0*/  PRMT R64, R248, 0x7632, R64 ;  /* 0x00007632f8407816 */ /* 0x000fe20000000040 */
[----:B------:R1:W-:Y:S01]  /*185b0*/  STS [R242], R244 ;  /* 0x000000f4f2007388 */ /* 0x0003e20000000800 */
[----:B------:R-:W-:-:S02]  /*185c0*/  PRMT R77, R246, 0x7632, R77 ;  /* 0x00007632f64d7816 */ /* 0x000fc4000000004d */
[----:B------:R-:W-:Y:S01]  /*185d0*/  PRMT R65, R237, 0x7632, R65 ;  /* 0x00007632ed417816 */ /* 0x000fe20000000041 */
[----:B------:R-:W3:Y:S02]  /*185e0*/  LDL.LU R248, [R1+0x3c8] ;  /* 0x0003c80001f87983 */ /* 0x000ee40000300800 */
[----:B------:R-:W-:Y:S02]  /*185f0*/  IMAD.U32 R77, R77, 0x10000, RZ ;  /* 0x000100004d4d7824 */ /* 0x000fe400078e00ff */
[----:B------:R-:W-:Y:S01]  /*18600*/  IMAD.U32 R64, R64, 0x10000, RZ ;  /* 0x0001000040407824 */ /* 0x000fe200078e00ff */
[----:B------:R-:W-:Y:S01]  /*18610*/  PRMT R79, R247, 0x7632, R79 ;  /* 0x00007632f74f7816 */ /* 0x000fe2000000004f */
[----:B-1----:R-:W3:Y:S01]  /*18620*/  LDL.LU R244, [R1+0x6a0] ;  /* 0x0006a00001f47983 */ /* 0x002ee20000300800 */
[----:B------:R-:W-:Y:S02]  /*18630*/  IMAD.U32 R65, R65, 0x10000, RZ ;  /* 0x0001000041417824 */ /* 0x000fe400078e00ff */
[----:B------:R-:W-:Y:S01]  /*18640*/  IMAD.U32 R81, R247, 0x10000, RZ ;  /* 0x00010000f7517824 */ /* 0x000fe200078e00ff */
[----:B------:R-:W3:Y:S01]  /*18650*/  LDL.LU R246, [R1+0x698] ;  /* 0x0006980001f67983 */ /* 0x000ee20000300800 */
[----:B------:R-:W-:-:S03]  /*18660*/  FFMA R63, R63, R77, R65 ;  /* 0x0000004d3f3f7223 */ /* 0x000fc60000000041 */
[----:B------:R-:W3:Y:S01]  /*18670*/  LDL.LU R247, [R1+0x3e8] ;  /* 0x0003e80001f77983 */ /* 0x000ee20000300800 */
[----:B------:R-:W-:-:S03]  /*18680*/  FFMA R63, R121, R63, R64 ;  /* 0x0000003f793f7223 */ /* 0x000fc60000000040 */
[----:B------:R-:W-:Y:S01]  /*18690*/  BAR.SYNC.DEFER_BLOCKING 0x0 ;  /* 0x0000000000007b1d */ /* 0x000fe20000010000 */
[----:B------:R-:W-:Y:S01]  /*186a0*/  IMAD.U32 R79, R79, 0x10000, RZ ;  /* 0x000100004f4f7824 */ /* 0x000fe200078e00ff */
[C---:B----4-:R-:W-:Y:S01]  /*186b0*/  PRMT R64, R251.reuse, 0x7632, R64 ;  /* 0x00007632fb407816 */ /* 0x050fe20000000040 */
[----:B------:R-:W-:-:S03]  /*186c0*/  IMAD.U32 R65, R251, 0x10000, RZ ;  /* 0x00010000fb417824 */ /* 0x000fc600078e00ff */
[----:B------:R-:W1:Y:S04]  /*186d0*/  LDS.64 R10, [R245] ;  /* 0x00000000f50a7984 */ /* 0x000e680000000a00 */
[----:B------:R-:W4:Y:S01]  /*186e0*/  LDL.LU R251, [R1+0x320] ;  /* 0x0003200001fb7983 */ /* 0x000f220000300800 */
[--C-:B------:R-:W-:Y:S01]  /*186f0*/  FFMA R13, R119, R13, R79.reuse ;  /* 0x0000000d770d7223 */ /* 0x100fe2000000004f */
[C---:B--2---:R-:W-:Y:S01]  /*18700*/  PRMT R79, R250.reuse, 0x7632, R79 ;  /* 0x00007632fa4f7816 */ /* 0x044fe2000000004f */
[----:B------:R-:W-:Y:S01]  /*18710*/  IMAD.U32 R77, R250, 0x10000, RZ ;  /* 0x00010000fa4d7824 */ /* 0x000fe200078e00ff */
[----:B------:R-:W-:Y:S01]  /*18720*/  FMUL R4, R182, R4 ;  /* 0x00000004b6047220 */ /* 0x000fe20000400000 */
[----:B------:R-:W-:Y:S01]  /*18730*/  FFMA R62, R120, R62, R84 ;  /* 0x0000003e783e7223 */ /* 0x000fe20000000054 */
[----:B------:R-:W-:Y:S01]  /*18740*/  FMUL R6, R178, R6 ;  /* 0x00000006b2067220 */ /* 0x000fe20000400000 */
[----:B------:R-:W-:Y:S01]  /*18750*/  IMAD.U32 R84, R79, 0x10000, RZ ;  /* 0x000100004f547824 */ /* 0x000fe200078e00ff */
[----:B------:R-:W-:Y:S01]  /*18760*/  FFMA R65, R4, R77, R65 ;  /* 0x0000004d04417223 */ /* 0x000fe20000000041 */
[----:B------:R-:W-:Y:S01]  /*18770*/  IMAD.U32 R77, R225, 0x10000, RZ ;  /* 0x00010000e14d7824 */ /* 0x000fe200078e00ff */
[----:B------:R-:W2:Y:S01]  /*18780*/  LDL.LU R250, [R1+0x5d8] ;  /* 0x0005d80001fa7983 */ /* 0x000ea20000300800 */
[----:B------:R-:W-:Y:S01]  /*18790*/  FMUL R5, R180, R5 ;  /* 0x00000005b4057220 */ /* 0x000fe20000400000 */
[----:B------:R-:W-:Y:S01]  /*187a0*/  IMAD.U32 R64, R64, 0x10000, RZ ;  /* 0x0001000040407824 */ /* 0x000fe200078e00ff */
[----:B------:R-:W-:Y:S01]  /*187b0*/  FFMA R12, R118, R12, R81 ;  /* 0x0000000c760c7223 */ /* 0x000fe20000000051 */
[----:B------:R-:W2:Y:S02]  /*187c0*/  LDL.LU R213, [R1+0x69c] ;  /* 0x00069c0001d57983 */ /* 0x000ea40000300800 */
[----:B------:R-:W-:-:S02]  /*187d0*/  FFMA R84, R5, R84, R64 ;  /* 0x0000005405547223 */ /* 0x000fc40000000040 */
[----:B------:R-:W2:Y:S01]  /*187e0*/  LDS.64 R4, [R8] ;  /* 0x0000000008047984 */ /* 0x000ea20000000a00 */
[----:B---3--:R-:W-:-:S04]  /*187f0*/  IMAD.U32 R79, R241, 0x10000, RZ ;  /* 0x00010000f14f7824 */ /* 0x008fc800078e00ff */
[----:B------:R-:W-:Y:S01]  /*18800*/  FFMA R77, R6, R79, R77 ;  /* 0x0000004f064d7223 */ /* 0x000fe2000000004d */
[----:B------:R-:W-:-:S05]  /*18810*/  PRMT R6, R243, 0x7632, R6 ;  /* 0x00007632f3067816 */ /* 0x000fca0000000006 */
[----:B------:R-:W-:Y:S02]  /*18820*/  IMAD.U32 R86, R6, 0x10000, RZ ;  /* 0x0001000006567824 */ /* 0x000fe400078e00ff */
[----:B------:R-:W-:Y:S02]  /*18830*/  IMAD.U32 R81, R248, 0x10000, RZ ;  /* 0x00010000f8517824 */ /* 0x000fe400078e00ff */
[----:B------:R-:W-:Y:S01]  /*18840*/  FFMA R84, R133, R84, R86 ;  /* 0x0000005485547223 */ /* 0x000fe20000000056 */
[----:B-1----:R-:W-:Y:S02]  /*18850*/  FMUL R86, R244, R10 ;  /* 0x0000000af4567220 */ /* 0x002fe40000400000 */
[----:B------:R-:W3:Y:S01]  /*18860*/  LDL.LU R244, [R1+0x3f0] ;  /* 0x0003f00001f47983 */ /* 0x000ee20000300800 */
[--C-:B------:R-:W-:Y:S01]  /*18870*/  FFMA R148, R148, R77, R81.reuse ;  /* 0x0000004d94947223 */ /* 0x100fe20000000051 */
[----:B------:R-:W-:Y:S02]  /*18880*/  PRMT R81, R248, 0x7632, R81 ;  /* 0x00007632f8517816 */ /* 0x000fe40000000051 */
[----:B------:R-:W3:Y:S04]  /*18890*/  LDL.LU R215, [R1+0x694] ;  /* 0x0006940001d77983 */ /* 0x000ee80000300800 */
[----:B------:R-:W3:Y:S01]  /*188a0*/  LDL.LU R248, [R1+0x31c] ;  /* 0x00031c0001f87983 */ /* 0x000ee20000300800 */
[----:B------:R-:W-:Y:S01]  /*188b0*/  IMAD.U32 R79, R243, 0x10000, RZ ;  /* 0x00010000f34f7824 */ /* 0x000fe200078e00ff */
[----:B------:R-:W-:-:S02]  /*188c0*/  FMUL R77, R246, R11 ;  /* 0x0000000bf64d7220 */ /* 0x000fc40000400000 */
[----:B------:R-:W3:Y:S01]  /*188d0*/  LDL.LU R243, [R1+0x394] ;  /* 0x0003940001f37983 */ /* 0x000ee20000300800 */
[C---:B----4-:R-:W-:Y:S01]  /*188e0*/  PRMT R10, R251.reuse, 0x7632, R10 ;  /* 0x00007632fb0a7816 */ /* 0x050fe2000000000a */
[----:B------:R-:W-:Y:S02]  /*188f0*/  IMAD.U32 R11, R251, 0x10000, RZ ;  /* 0x00010000fb0b7824 */ /* 0x000fe400078e00ff */
[----:B------:R-:W4:Y:S01]  /*18900*/  LDL.LU R251, [R1+0x674] ;  /* 0x0006740001fb7983 */ /* 0x000f220000300800 */
[----:B------:R-:W-:Y:S01]  /*18910*/  FMUL R64, R179, R7 ;  /* 0x00000007b3407220 */ /* 0x000fe20000400000 */
[----:B------:R-:W-:Y:S02]  /*18920*/  PRMT R7, R241, 0x7632, R7 ;  /* 0x00007632f1077816 */ /* 0x000fe40000000007 */
[----:B------:R-:W-:Y:S02]  /*18930*/  PRMT R225, R225, 0x7632, R225 ;  /* 0x00007632e1e17816 */ /* 0x000fe400000000e1 */
[----:B------:R-:W-:Y:S01]  /*18940*/  PRMT R87, R247, 0x7632, R87 ;  /* 0x00007632f7577816 */ /* 0x000fe20000000057 */
[----:B------:R-:W-:Y:S01]  /*18950*/  IMAD.U32 R85, R7, 0x10000, RZ ;  /* 0x0001000007557824 */ /* 0x000fe200078e00ff */
[----:B------:R-:W-:Y:S01]  /*18960*/  FFMA R65, R132, R65, R79 ;  /* 0x0000004184417223 */ /* 0x000fe2000000004f */
[----:B------:R-:W4:Y:S01]  /*18970*/  LDS.64 R6, [R82] ;  /* 0x0000000052067984 */ /* 0x000f220000000a00 */
[----:B------:R-:W-:-:S02]  /*18980*/  IMAD.U32 R225, R225, 0x10000, RZ ;  /* 0x00010000e1e17824 */ /* 0x000fc400078e00ff */
[----:B------:R-:W-:Y:S01]  /*18990*/  IMAD.U32 R79, R247, 0x10000, RZ ;  /* 0x00010000f74f7824 */ /* 0x000fe200078e00ff */
[----:B------:R-:W4:Y:S01]  /*189a0*/  LDL.LU R246, [R1+0x29c] ;  /* 0x00029c0001f67983 */ /* 0x000f220000300800 */
[----:B------:R-:W-:Y:S01]  /*189b0*/  FFMA R64, R64, R85, R225 ;  /* 0x0000005540407223 */ /* 0x000fe200000000e1 */
[----:B--2---:R-:W-:Y:S01]  /*189c0*/  PRMT R85, R250, 0x7632, R85 ;  /* 0x00007632fa557816 */ /* 0x004fe20000000055 */
[----:B------:R-:W-:Y:S02]  /*189d0*/  IMAD.U32 R87, R87, 0x10000, RZ ;  /* 0x0001000057577824 */ /* 0x000fe400078e00ff */
[----:B------:R-:W-:Y:S01]  /*189e0*/  IMAD.U32 R10, R10, 0x10000, RZ ;  /* 0x000100000a0a7824 */ /* 0x000fe200078e00ff */
[----:B------:R-:W-:Y:S01]  /*189f0*/  FFMA R79, R86, R79, R11 ;  /* 0x0000004f564f7223 */ /* 0x000fe2000000000b */
[----:B------:R-:W-:Y:S01]  /*18a00*/  IMAD.U32 R94, R81, 0x10000, RZ ;  /* 0x00010000515e7824 */ /* 0x000fe200078e00ff */
[----:B------:R-:W2:Y:S01]  /*18a10*/  LDL.LU R241, [R1+0x66c] ;  /* 0x00066c0001f17983 */ /* 0x000ea20000300800 */
[----:B------:R-:W-:Y:S01]  /*18a20*/  IMAD.U32 R92, R85, 0x10000, RZ ;  /* 0x00010000555c7824 */ /* 0x000fe200078e00ff */
[----:B------:R-:W-:Y:S01]  /*18a30*/  FFMA R86, R77, R87, R10 ;  /* 0x000000574d567223 */ /* 0x000fe2000000000a */
[----:B------:R-:W-:Y:S01]  /*18a40*/  IMAD.U32 R81, R250, 0x10000, RZ ;  /* 0x00010000fa517824 */ /* 0x000fe200078e00ff */
[----:B------:R-:W2:Y:S02]  /*18a50*/  LDL.LU R247, [R1+0x5dc] ;  /* 0x0005dc0001f77983 */ /* 0x000ea40000300800 */
[----:B------:R-:W-:Y:S01]  /*18a60*/  FFMA R86, R25, R86, R92 ;  /* 0x0000005619567223 */ /* 0x000fe2000000005c */
[----:B------:R-:W-:Y:S01]  /*18a70*/  FFMA R77, R24, R79, R81 ;  /* 0x0000004f184d7223 */ /* 0x000fe20000000051 */
[----:B------:R-:W-:Y:S01]  /*18a80*/  F2FP.BF16.PACK_AB R25, R13, R12 ;  /* 0x0000000c0d19723e */ /* 0x000fe200000010ff */
[----:B------:R-:W-:Y:S01]  /*18a90*/  FFMA R149, R149, R64, R94 ;  /* 0x0000004095957223 */ /* 0x000fe2000000005e */
[----:B------:R-:W-:Y:S01]  /*18aa0*/  F2FP.BF16.PACK_AB R64, R63, R62 ;  /* 0x0000003e3f40723e */ /* 0x000fe200000010ff */
[----:B------:R-:W2:Y:S01]  /*18ab0*/  LDL.LU R250, [R1+0x5b4] ;  /* 0x0005b40001fa7983 */ /* 0x000ea20000300800 */
[----:B------:R-:W-:Y:S01]  /*18ac0*/  F2FP.BF16.PACK_AB R77, R86, R77 ;  /* 0x0000004d564d723e */ /* 0x000fe200000010ff */
[----:B------:R-:W-:-:S02]  /*18ad0*/  FMUL R63, R213, R4 ;  /* 0x00000004d53f7220 */ /* 0x000fc40000400000 */
[----:B------:R-:W1:Y:S01]  /*18ae0*/  LDS.64 R10, [R83] ;  /* 0x00000000530a7984 */ /* 0x000e620000000a00 */
[----:B---3--:R-:W-:-:S05]  /*18af0*/  PRMT R12, R244, 0x7632, R12 ;  /* 0x00007632f40c7816 */ /* 0x008fca000000000c */
[----:B------:R-:W-:Y:S01]  /*18b00*/  IMAD.U32 R86, R12, 0x10000, RZ ;  /* 0x000100000c567824 */ /* 0x000fe200078e00ff */
[C---:B------:R-:W-:Y:S01]  /*18b10*/  PRMT R4, R248.reuse, 0x7632, R4 ;  /* 0x00007632f8047816 */ /* 0x040fe20000000004 */
[----:B------:R-:W-:Y:S02]  /*18b20*/  IMAD.U32 R12, R248, 0x10000, RZ ;  /* 0x00010000f80c7824 */ /* 0x000fe400078e00ff */
[----:B------:R-:W1:Y:S01]  /*18b30*/  LDL.LU R248, [R1+0x670] ;  /* 0x0006700001f87983 */ /* 0x000e620000300800 */
[----:B------:R-:W-:-:S03]  /*18b40*/  IMAD.U32 R81, R244, 0x10000, RZ ;  /* 0x00010000f4517824 */ /* 0x000fc600078e00ff */
[----:B------:R-:W3:Y:S01]  /*18b50*/  LDL.LU R244, [R1+0x5c4] ;  /* 0x0005c40001f47983 */ /* 0x000ee20000300800 */
[----:B----4-:R-:W-:-:S03]  /*18b60*/  FMUL R79, R251, R6 ;  /* 0x00000006fb4f7220 */ /* 0x010fc60000400000 */
[----:B------:R-:W4:Y:S01]  /*18b70*/  LDL.LU R251, [R1+0x3e0] ;  /* 0x0003e00001fb7983 */ /* 0x000f220000300800 */
[----:B------:R-:W-:-:S03]  /*18b80*/  IMAD.U32 R85, R243, 0x10000, RZ ;  /* 0x00010000f3557824 */ /* 0x000fc600078e00ff */
[----:B------:R-:W4:Y:S01]  /*18b90*/  LDL.LU R211, [R1+0x2e4] ;  /* 0x0002e40001d37983 */ /* 0x000f220000300800 */
[----:B------:R-:W-:Y:S01]  /*18ba0*/  F2FP.BF16.PACK_AB R65, R84, R65 ;  /* 0x000000415441723e */ /* 0x000fe200000010ff */
[----:B------:R-:W-:Y:S01]  /*18bb0*/  FMUL R84, R215, R5 ;  /* 0x00000005d7547220 */ /* 0x000fe20000400000 */
[----:B------:R-:W-:Y:S01]  /*18bc0*/  IMAD.U32 R62, R246, 0x10000, RZ ;  /* 0x00010000f63e7824 */ /* 0x000fe200078e00ff */
[----:B------:R-:W4:Y:S01]  /*18bd0*/  LDL.LU R213, [R1+0x67c] ;  /* 0x00067c0001d57983 */ /* 0x000f220000300800 */
[----:B------:R-:W-:Y:S02]  /*18be0*/  IMAD.U32 R13, R4, 0x10000, RZ ;  /* 0x00010000040d7824 */ /* 0x000fe400078e00ff */
[----:B------:R-:W-:Y:S01]  /*18bf0*/  FFMA R79, R79, R85, R62 ;  /* 0x000000554f4f7223 */ /* 0x000fe2000000003e */
[--C-:B------:R-:W-:Y:S01]  /*18c00*/  FFMA R63, R63, R81, R12.reuse ;  /* 0x000000513f3f7223 */ /* 0x100fe2000000000c */
[----:B------:R-:W-:Y:S01]  /*18c10*/  PRMT R81, R243, 0x7632, R81 ;  /* 0x00007632f3517816 */ /* 0x000fe20000000051 */
[----:B------:R-:W-:Y:S01]  /*18c20*/  FFMA R84, R84, R86, R13 ;  /* 0x0000005654547223 */ /* 0x000fe2000000000d */
[----:B------:R-:W-:Y:S01]  /*18c30*/  PRMT R12, R246, 0x7632, R12 ;  /* 0x00007632f60c7816 */ /* 0x000fe2000000000c */
[----:B------:R-:W4:Y:S01]  /*18c40*/  LDL.LU R215, [R1+0x658] ;  /* 0x0006580001d77983 */ /* 0x000f220000300800 */
[----:B--2---:R-:W-:Y:S01]  /*18c50*/  PRMT R62, R247, 0x7632, R62 ;  /* 0x00007632f73e7816 */ /* 0x004fe2000000003e */
[----:B------:R-:W-:-:S02]  /*18c60*/  FMUL R13, R241, R7 ;  /* 0x00000007f10d7220 */ /* 0x000fc40000400000 */
[----:B------:R-:W2:Y:S02]  /*18c70*/  LDS.64 R4, [R88] ;  /* 0x0000000058047984 */ /* 0x000ea40000000a00 */
[----:B------:R-:W-:Y:S02]  /*18c80*/  IMAD.U32 R62, R62, 0x10000, RZ ;  /* 0x000100003e3e7824 */ /* 0x000fe400078e00ff */
[----:B------:R-:W2:Y:S01]  /*18c90*/  LDL.LU R241, [R1+0x654] ;  /* 0x0006540001f17983 */ /* 0x000ea20000300800 */
[C---:B------:R-:W-:Y:S01]  /*18ca0*/  PRMT R86, R250.reuse, 0x7632, R86 ;  /* 0x00007632fa567816 */ /* 0x040fe20000000056 */
[----:B------:R-:W-:Y:S02]  /*18cb0*/  IMAD.U32 R87, R81, 0x10000, RZ ;  /* 0x0001000051577824 */ /* 0x000fe400078e00ff */
[----:B------:R-:W2:Y:S01]  /*18cc0*/  LDL.LU R243, [R1+0x3b8] ;  /* 0x0003b80001f37983 */ /* 0x000ea20000300800 */
[----:B------:R-:W-:Y:S01]  /*18cd0*/  IMAD.U32 R85, R250, 0x10000, RZ ;  /* 0x00010000fa557824 */ /* 0x000fe200078e00ff */
[----:B------:R-:W-:Y:S01]  /*18ce0*/  FFMA R84, R23, R84, R62 ;  /* 0x0000005417547223 */ /* 0x000fe2000000003e */
[----:B------:R-:W-:Y:S01]  /*18cf0*/  IMAD.U32 R12, R12, 0x10000, RZ ;  /* 0x000100000c0c7824 */ /* 0x000fe200078e00ff */
[----:B------:R-:W2:Y:S01]  /*18d00*/  LDL.LU R246, [R1+0x2c4] ;  /* 0x0002c40001f67983 */ /* 0x000ea20000300800 */
[----:B------:R-:W-:-:S03]  /*18d10*/  IMAD.U32 R81, R247, 0x10000, RZ ;  /* 0x00010000f7517824 */ /* 0x000fc600078e00ff */
[----:B------:R-:W2:Y:S01]  /*18d20*/  LDL.LU R250, [R1+0x388] ;  /* 0x0003880001fa7983 */ /* 0x000ea20000300800 */
[----:B------:R-:W-:-:S03]  /*18d30*/  IMAD.U32 R86, R86, 0x10000, RZ ;  /* 0x0001000056567824 */ /* 0x000fc600078e00ff */
[----:B------:R-:W2:Y:S01]  /*18d40*/  LDL.LU R247, [R1+0x650] ;  /* 0x0006500001f77983 */ /* 0x000ea20000300800 */
[----:B------:R-:W-:Y:S01]  /*18d50*/  FFMA R12, R13, R87, R12 ;  /* 0x000000570d0c7223 */ /* 0x000fe2000000000c */
[----:B------:R-:W-:Y:S01]  /*18d60*/  FFMA R79, R60, R79, R85 ;  /* 0x0000004f3c4f7223 */ /* 0x000fe20000000055 */
[----:B------:R-:W-:Y:S01]  /*18d70*/  FFMA R63, R22, R63, R81 ;  /* 0x0000003f163f7223 */ /* 0x000fe20000000051 */
[----:B------:R-:W2:Y:S01]  /*18d80*/  LDS.64 R6, [R89] ;  /* 0x0000000059067984 */ /* 0x000ea20000000a00 */
[----:B-1----:R-:W-:-:S03]  /*18d90*/  FMUL R23, R248, R10 ;  /* 0x0000000af8177220 */ /* 0x002fc60000400000 */
[----:B------:R-:W2:Y:S01]  /*18da0*/  LDL.LU R248, [R1+0x640] ;  /* 0x0006400001f87983 */ /* 0x000ea20000300800 */
[----:B------:R-:W-:Y:S01]  /*18db0*/  FFMA R60, R61, R12, R86 ;  /* 0x0000000c3d3c7223 */ /* 0x000fe20000000056 */
[----:B---3--:R-:W-:Y:S02]  /*18dc0*/  PRMT R62, R244, 0x7632, R62 ;  /* 0x00007632f43e7816 */ /* 0x008fe4000000003e */
[----:B------:R-:W1:Y:S01]  /*18dd0*/  LDS.64 R12, [R90] ;  /* 0x000000005a0c7984 */ /* 0x000e620000000a00 */
[C---:B----4-:R-:W-:Y:S01]  /*18de0*/  IMAD.U32 R61, R251.reuse, 0x10000, RZ ;  /* 0x00010000fb3d7824 */ /* 0x050fe200078e00ff */
[----:B------:R-:W-:Y:S02]  /*18df0*/  PRMT R81, R251, 0x7632, R81 ;  /* 0x00007632fb517816 */ /* 0x000fe40000000051 */
[----:B------:R-:W3:Y:S01]  /*18e00*/  LDL.LU R251, [R1+0x588] ;  /* 0x0005880001fb7983 */ /* 0x000ee20000300800 */
[----:B------:R-:W-:Y:S02]  /*18e10*/  PRMT R10, R211, 0x7632, R10 ;  /* 0x00007632d30a7816 */ /* 0x000fe4000000000a */
[----:B------:R-:W-:-:S03]  /*18e20*/  IMAD.U32 R81, R81, 0x10000, RZ ;  /* 0x0001000051517824 */ /* 0x000fc600078e00ff */
[----:B------:R-:W-:Y:S01]  /*18e30*/  IMAD.U32 R10, R10, 0x10000, RZ ;  /* 0x000100000a0a7824 */ /* 0x000fe200078e00ff */
[----:B------:R-:W-:Y:S01]  /*18e40*/  FMUL R11, R213, R11 ;  /* 0x0000000bd50b7220 */ /* 0x000fe20000400000 */
[----:B------:R-:W-:Y:S02]  /*18e50*/  IMAD.U32 R22, R211, 0x10000, RZ ;  /* 0x00010000d3167824 */ /* 0x000fe400078e00ff */
[----:B------:R-:W-:Y:S01]  /*18e60*/  IMAD.U32 R62, R62, 0x10000, RZ ;  /* 0x000100003e3e7824 */ /* 0x000fe200078e00ff */
[----:B------:R-:W-:Y:S01]  /*18e70*/  FFMA R10, R11, R81, R10 ;  /* 0x000000510b0a7223 */ /* 0x000fe2000000000a */
[----:B------:R-:W-:Y:S01]  /*18e80*/  FFMA R23, R23, R61, R22 ;  /* 0x0000003d17177223 */ /* 0x000fe20000000016 */
[----:B------:R-:W-:Y:S02]  /*18e90*/  IMAD.U32 R61, R244, 0x10000, RZ ;  /* 0x00010000f43d7824 */ /* 0x000fe400078e00ff */
[----:B------:R-:W-:Y:S01]  /*18ea0*/  FFMA R59, R59, R10, R62 ;  /* 0x0000000a3b3b7223 */ /* 0x000fe2000000003e */
[----:B--2---:R-:W-:Y:S01]  /*18eb0*/  FMUL R22, R215, R4 ;  /* 0x00000004d7167220 */ /* 0x004fe20000400000 */
[----:B------:R-:W2:Y:S01]  /*18ec0*/  LDL.LU R244, [R1+0x55c] ;  /* 0x00055c0001f47983 */ /* 0x000ea20000300800 */
[----:B------:R-:W-:Y:S01]  /*18ed0*/  FFMA R58, R58, R23, R61 ;  /* 0x000000173a3a7223 */ /* 0x000fe2000000003d */
[----:B------:R-:W-:-:S02]  /*18ee0*/  PRMT R10, R243, 0x7632, R10 ;  /* 0x00007632f30a7816 */ /* 0x000fc4000000000a */
[----:B------:R-:W-:Y:S01]  /*18ef0*/  PRMT R4, R246, 0x7632, R4 ;  /* 0x00007632f6047816 */ /* 0x000fe20000000004 */
[----:B------:R-:W-:Y:S02]  /*18f00*/  FMUL R11, R241, R5 ;  /* 0x00000005f10b7220 */ /* 0x000fe40000400000 */
[----:B------:R-:W-:Y:S02]  /*18f10*/  IMAD.U32 R62, R10, 0x10000, RZ ;  /* 0x000100000a3e7824 */ /* 0x000fe400078e00ff */
[----:B------:R-:W-:Y:S02]  /*18f20*/  IMAD.U32 R4, R4, 0x10000, RZ ;  /* 0x0001000004047824 */ /* 0x000fe400078e00ff */
[----:B------:R-:W-:Y:S01]  /*18f30*/  IMAD.U32 R61, R243, 0x10000, RZ ;  /* 0x00010000f33d7824 */ /* 0x000fe200078e00ff */
[----:B------:R-:W-:Y:S01]  /*18f40*/  FMUL R23, R247, R6 ;  /* 0x00000006f7177220 */ /* 0x000fe20000400000 */
[----:B------:R-:W-:Y:S01]  /*18f50*/  IMAD.U32 R5, R246, 0x10000, RZ ;  /* 0x00010000f6057824 */ /* 0x000fe200078e00ff */
[----:B------:R-:W-:Y:S01]  /*18f60*/  FFMA R6, R11, R62, R4 ;  /* 0x0000003e0b067223 */ /* 0x000fe20000000004 */
[----:B------:R-:W-:Y:S01]  /*18f70*/  F2FP.BF16.PACK_AB R79, R60, R79 ;  /* 0x0000004f3c4f723e */ /* 0x000fe200000010ff */
[----:B------:R-:W-:-:S02]  /*18f80*/  FMUL R7, R248, R7 ;  /* 0x00000007f8077220 */ /* 0x000fc40000400000 */
[----:B------:R-:W4:Y:S04]  /*18f90*/  LDL.LU R248, [R1+0x1a0] ;  /* 0x0001a00001f87983 */ /* 0x000f280000300800 */
[----:B------:R-:W2:Y:S04]  /*18fa0*/  LDL.LU R194, [R1+0x7c] ;  /* 0x00007c0001c27983 */ /* 0x000ea80000300800 */
[----:B------:R-:W2:Y:S04]  /*18fb0*/  LDL.LU R196, [R1+0x19c] ;  /* 0x00019c0001c47983 */ /* 0x000ea80000300800 */
[----:B------:R-:W2:Y:S04]  /*18fc0*/  LDL.LU R198, [R1+0x78] ;  /* 0x0000780001c67983 */ /* 0x000ea80000300800 */
[----:B------:R-:W2:Y:S01]  /*18fd0*/  LDL.LU R200, [R1+0x198] ;  /* 0x0001980001c87983 */ /* 0x000ea20000300800 */
[----:B------:R-:W-:-:S03]  /*18fe0*/  FFMA R61, R22, R61, R5 ;  /* 0x0000003d163d7223 */ /* 0x000fc60000000005 */
[----:B------:R-:W2:Y:S01]  /*18ff0*/  LDL.LU R202, [R1+0x74] ;  /* 0x0000740001ca7983 */ /* 0x000ea20000300800 */
[----:B------:R-:W-:-:S03]  /*19000*/  IMAD.U32 R60, R250, 0x10000, RZ ;  /* 0x00010000fa3c7824 */ /* 0x000fc600078e00ff */
[----:B------:R-:W2:Y:S01]  /*19010*/  LDL.LU R204, [R1+0x190] ;  /* 0x0001900001cc7983 */ /* 0x000ea20000300800 */
[----:B------:R-:W-:-:S03]  /*19020*/  PRMT R5, R250, 0x7632, R5 ;  /* 0x00007632fa057816 */ /* 0x000fc60000000005 */
[----:B------:R-:W2:Y:S01]  /*19030*/  LDL.LU R206, [R1+0x70] ;  /* 0x0000700001ce7983 */ /* 0x000ea20000300800 */
[C---:B---3--:R-:W-:Y:S01]  /*19040*/  PRMT R4, R251.reuse, 0x7632, R4 ;  /* 0x00007632fb047816 */ /* 0x048fe20000000004 */
[----:B------:R-:W-:Y:S02]  /*19050*/  IMAD.U32 R11, R251, 0x10000, RZ ;  /* 0x00010000fb0b7824 */ /* 0x000fe400078e00ff */
[----:B------:R-:W3:Y:S04]  /*19060*/  LDL.LU R251, [R1+0x188] ;  /* 0x0001880001fb7983 */ /* 0x000ee80000300800 */
[----:B------:R-:W3:Y:S04]  /*19070*/  LDL.LU R209, [R1+0x6c] ;  /* 0x00006c0001d17983 */ /* 0x000ee80000300800 */
[----:B------:R-:W3:Y:S01]  /*19080*/  LDL.LU R250, [R1+0x170] ;  /* 0x0001700001fa7983 */ /* 0x000ee20000300800 */
[----:B------:R-:W-:-:S02]  /*19090*/  IMAD.U32 R10, R236, 0x10000, RZ ;  /* 0x00010000ec0a7824 */ /* 0x000fc400078e00ff */
[----:B------:R-:W-:Y:S01]  /*190a0*/  IMAD.U32 R22, R4, 0x10000, RZ ;  /* 0x0001000004167824 */ /* 0x000fe200078e00ff */
[----:B------:R-:W3:Y:S01]  /*190b0*/  LDL.LU R211, [R1+0x68] ;  /* 0x0000680001d37983 */ /* 0x000ee20000300800 */
[----:B------:R-:W-:Y:S01]  /*190c0*/  FFMA R23, R23, R60, R10 ;  /* 0x0000003c17177223 */ /* 0x000fe2000000000a */
[----:B------:R-:W-:Y:S02]  /*190d0*/  IMAD.U32 R10, R5, 0x10000, RZ ;  /* 0x00010000050a7824 */ /* 0x000fe400078e00ff */
        /* <DEDUP_REMOVED lines=8> */
[----:B----4-:R4:W-:Y:S04]  /*19160*/  STS [R192], R248 ;  /* 0x000000f8c0007388 */ /* 0x0109e80000000800 */
[----:B--2---:R-:W-:Y:S04]  /*19170*/  STS [R193], R194 ;  /* 0x000000c2c1007388 */ /* 0x004fe80000000800 */
[----:B------:R-:W-:Y:S04]  /*19180*/  STS [R195], R196 ;  /* 0x000000c4c3007388 */ /* 0x000fe80000000800 */
[----:B------:R-:W-:Y:S04]  /*19190*/  STS [R197], R198 ;  /* 0x000000c6c5007388 */ /* 0x000fe80000000800 */
[----:B------:R-:W-:Y:S04]  /*191a0*/  STS [R199], R200 ;  /* 0x000000c8c7007388 */ /* 0x000fe80000000800 */
[----:B------:R-:W-:Y:S04]  /*191b0*/  STS [R201], R202 ;  /* 0x000000cac9007388 */ /* 0x000fe80000000800 */
[----:B------:R-:W-:Y:S04]  /*191c0*/  STS [R203], R204 ;  /* 0x000000cccb007388 */ /* 0x000fe80000000800 */
[----:B------:R-:W-:Y:S04]  /*191d0*/  STS [R205], R206 ;  /* 0x000000cecd007388 */ /* 0x000fe80000000800 */
[----:B----4-:R-:W2:Y:S04]  /*191e0*/  LDL.LU R248, [R1+0x3d0] ;  /* 0x0003d00001f87983 */ /* 0x010ea80000300800 */
[----:B---3--:R3:W-:Y:S04]  /*191f0*/  STS [R207], R251 ;  /* 0x000000fbcf007388 */ /* 0x0087e80000000800 */
[----:B------:R-:W-:Y:S04]  /*19200*/  STS [R208], R209 ;  /* 0x000000d1d0007388 */ /* 0x000fe80000000800 */
[----:B------:R4:W-:Y:S04]  /*19210*/  STS [R249], R250 ;  /* 0x000000faf9007388 */ /* 0x0009e80000000800 */
[----:B---3--:R-:W3:Y:S04]  /*19220*/  LDL.LU R251, [R1+0x404] ;  /* 0x0004040001fb7983 */ /* 0x008ee80000300800 */
[----:B----4-:R-:W4:Y:S04]  /*19230*/  LDL.LU R249, [R1+0x330] ;  /* 0x0003300001f97983 */ /* 0x010f280000300800 */
[----:B------:R-:W3:Y:S04]  /*19240*/  LDL.LU R250, [R1+0x8c] ;  /* 0x00008c0001fa7983 */ /* 0x000ee80000300800 */
[----:B------:R-:W-:Y:S04]  /*19250*/  STS [R210], R211 ;  /* 0x000000d3d2007388 */ /* 0x000fe80000000800 */
[----:B------:R-:W-:Y:S04]  /*19260*/  STS [R212], R213 ;  /* 0x000000d5d4007388 */ /* 0x000fe80000000800 */
[----:B------:R-:W-:Y:S04]  /*19270*/  STS [R214], R215 ;  /* 0x000000d7d6007388 */ /* 0x000fe80000000800 */
[----:B------:R-:W-:Y:S01]  /*19280*/  STS [R240], R241 ;  /* 0x000000f1f0007388 */ /* 0x000fe20000000800 */
[----:B------:R-:W-:-:S03]  /*19290*/  PRMT R236, R236, 0x7632, R236 ;  /* 0x00007632ecec7816 */ /* 0x000fc600000000ec */
[----:B------:R1:W-:Y:S04]  /*192a0*/  STS [R242], R243 ;  /* 0x000000f3f2007388 */ /* 0x0003e80000000800 */
[----:B------:R-:W-:Y:S01]  /*192b0*/  BAR.SYNC.DEFER_BLOCKING 0x0 ;  /* 0x0000000000007b1d */ /* 0x000fe20000010000 */
[----:B------:R-:W-:Y:S01]  /*192c0*/  IMAD.U32 R236, R236, 0x10000, RZ ;  /* 0x00010000ecec7824 */ /* 0x000fe200078e00ff */
[----:B------:R-:W-:Y:S01]  /*192d0*/  F2FP.BF16.PACK_AB R84, R84, R63 ;  /* 0x0000003f5454723e */ /* 0x000fe200000010ff */
[----:B-1----:R-:W-:Y:S01]  /*192e0*/  FMUL R188, R188, R12 ;  /* 0x0000000cbcbc7220 */ /* 0x002fe20000400000 */
[C---:B------:R-:W-:Y:S01]  /*192f0*/  IMAD.U32 R63, R244.reuse, 0x10000, RZ ;  /* 0x00010000f43f7824 */ /* 0x040fe200078e00ff */
[----:B------:R-:W-:Y:S01]  /*19300*/  FFMA R236, R7, R10, R236 ;  /* 0x0000000a07ec7223 */ /* 0x000fe200000000ec */
[----:B------:R-:W-:Y:S01]  /*19310*/  PRMT R12, R244, 0x7632, R12 ;  /* 0x00007632f40c7816 */ /* 0x000fe2000000000c */
[----:B------:R-:W3:Y:S01]  /*19320*/  LDL.LU R243, [R1+0x3f4] ;  /* 0x0003f40001f37983 */ /* 0x000ee20000300800 */
[----:B------:R-:W-:-:S02]  /*19330*/  PRMT R62, R246, 0x7632, R62 ;  /* 0x00007632f63e7816 */ /* 0x000fc4000000003e */
[----:B------:R-:W-:Y:S01]  /*19340*/  PRMT R10, R247, 0x7632, R10 ;  /* 0x00007632f70a7816 */ /* 0x000fe2000000000a */
[----:B------:R-:W-:Y:S01]  /*19350*/  FFMA R61, R122, R61, R11 ;  /* 0x0000003d7a3d7223 */ /* 0x000fe2000000000b */
[----:B------:R-:W-:Y:S01]  /*19360*/  FFMA R124, R124, R23, R63 ;  /* 0x000000177c7c7223 */ /* 0x000fe2000000003f */
[----:B------:R-:W3:Y:S01]  /*19370*/  LDL.LU R244, [R1+0x318] ;  /* 0x0003180001f47983 */ /* 0x000ee20000300800 */
[----:B------:R-:W-:Y:S01]  /*19380*/  IMAD.U32 R23, R246, 0x10000, RZ ;  /* 0x00010000f6177824 */ /* 0x000fe200078e00ff */
[----:B------:R-:W-:Y:S01]  /*19390*/  FMUL R13, R187, R13 ;  /* 0x0000000dbb0d7220 */ /* 0x000fe20000400000 */
[----:B------:R-:W-:Y:S01]  /*193a0*/  IMAD.U32 R11, R247, 0x10000, RZ ;  /* 0x00010000f70b7824 */ /* 0x000fe200078e00ff */
[----:B------:R-:W3:Y:S01]  /*193b0*/  LDL.LU R242, [R1+0x6b0] ;  /* 0x0006b00001f27983 */ /* 0x000ee20000300800 */
[----:B------:R-:W-:Y:S02]  /*193c0*/  IMAD.U32 R60, R12, 0x10000, RZ ;  /* 0x000100000c3c7824 */ /* 0x000fe400078e00ff */
[----:B------:R-:W-:Y:S01]  /*193d0*/  IMAD.U32 R62, R62, 0x10000, RZ ;  /* 0x000100003e3e7824 */ /* 0x000fe200078e00ff */
[----:B------:R-:W-:Y:S01]  /*193e0*/  FFMA R23, R188, R23, R11 ;  /* 0x00000017bc177223 */ /* 0x000fe2000000000b */
[----:B------:R-:W-:Y:S01]  /*193f0*/  IMAD.U32 R12, R10, 0x10000, RZ ;  /* 0x000100000a0c7824 */ /* 0x000fe200078e00ff */
[----:B------:R-:W-:Y:S01]  /*19400*/  FFMA R125, R125, R236, R60 ;  /* 0x000000ec7d7d7223 */ /* 0x000fe2000000003c */
[----:B------:R-:W-:Y:S01]  /*19410*/  FMUL R186, R186, R4 ;  /* 0x00000004baba7220 */ /* 0x000fe20000400000 */
[----:B------:R-:W-:Y:S01]  /*19420*/  FMUL R185, R185, R5 ;  /* 0x00000005b9b97220 */ /* 0x000fe20000400000 */
[----:B------:R-:W-:Y:S01]  /*19430*/  FFMA R12, R13, R62, R12 ;  /* 0x0000003e0d0c7223 */ /* 0x000fe2000000000c */
[----:B------:R-:W3:Y:S01]  /*19440*/  LDL.LU R247, [R1+0x6ac] ;  /* 0x0006ac0001f77983 */ /* 0x000ee20000300800 */
[----:B------:R-:W-:-:S03]  /*19450*/  FFMA R22, R123, R6, R22 ;  /* 0x000000067b167223 */ /* 0x000fc60000000016 */
[----:B------:R1:W1:Y:S04]  /*19460*/  LDS.64 R6, [R245] ;  /* 0x00000000f5067984 */ /* 0x0002680000000a00 */
[----:B------:R1:W1:Y:S01]  /*19470*/  LDS.64 R10, [R8] ;  /* 0x00000000080a7984 */ /* 0x0002620000000a00 */
[----:B------:R-:W-:-:S03]  /*19480*/  F2FP.BF16.PACK_AB R92, R59, R58 ;  /* 0x0000003a3b5c723e */ /* 0x000fc600000010ff */
[----:B------:R-:W-:Y:S01]  /*19490*/  LDS.64 R90, [R90] ;  /* 0x000000005a5a7984 */ /* 0x000fe20000000a00 */
[----:B--2---:R-:W-:-:S04]  /*194a0*/  IMAD.U32 R63, R248, 0x10000, RZ ;  /* 0x00010000f83f7824 */ /* 0x004fc800078e00ff */
[----:B------:R-:W-:Y:S01]  /*194b0*/  FFMA R13, R130, R23, R63 ;  /* 0x00000017820d7223 */ /* 0x000fe2000000003f */
[----:B------:R-:W-:Y:S02]  /*194c0*/  PRMT R23, R248, 0x7632, R23 ;  /* 0x00007632f8177816 */ /* 0x000fe40000000017 */
[C---:B----4-:R-:W-:Y:S01]  /*194d0*/  PRMT R62, R249.reuse, 0x7632, R62 ;  /* 0x00007632f93e7816 */ /* 0x050fe2000000003e */
[----:B------:R-:W-:Y:S02]  /*194e0*/  IMAD.U32 R60, R249, 0x10000, RZ ;  /* 0x00010000f93c7824 */ /* 0x000fe400078e00ff */
[----:B------:R-:W2:Y:S01]  /*194f0*/  LDL.LU R249, [R1+0x3a0] ;  /* 0x0003a00001f97983 */ /* 0x000ea20000300800 */
[C---:B---3--:R-:W-:Y:S01]  /*19500*/  PRMT R4, R250.reuse, 0x7632, R4 ;  /* 0x00007632fa047816 */ /* 0x048fe20000000004 */
[----:B------:R-:W-:Y:S02]  /*19510*/  IMAD.U32 R5, R250, 0x10000, RZ ;  /* 0x00010000fa057824 */ /* 0x000fe400078e00ff */
[----:B------:R-:W3:Y:S04]  /*19520*/  LDL.LU R250, [R1+0x2d0] ;  /* 0x0002d00001fa7983 */ /* 0x000ee80000300800 */
[----:B-1----:R-:W4:Y:S04]  /*19530*/  LDL.LU R245, [R1+0x6a8] ;  /* 0x0006a80001f57983 */ /* 0x002f280000300800 */
[----:B------:R-:W4:Y:S01]  /*19540*/  LDL.LU R248, [R1+0x6a4] ;  /* 0x0006a40001f87983 */ /* 0x000f220000300800 */
[----:B------:R-:W-:-:S03]  /*19550*/  IMAD.U32 R8, R62, 0x10000, RZ ;  /* 0x000100003e087824 */ /* 0x000fc600078e00ff */
[----:B------:R-:W4:Y:S01]  /*19560*/  LDL.LU R246, [R1+0x5e4] ;  /* 0x0005e40001f67983 */ /* 0x000f220000300800 */
[----:B------:R-:W-:Y:S01]  /*19570*/  IMAD.U32 R62, R23, 0x10000, RZ ;  /* 0x00010000173e7824 */ /* 0x000fe200078e00ff */
[C---:B------:R-:W-:Y:S01]  /*19580*/  PRMT R63, R251.reuse, 0x7632, R63 ;  /* 0x00007632fb3f7816 */ /* 0x040fe2000000003f */
[----:B------:R-:W-:Y:S02]  /*19590*/  IMAD.U32 R23, R251, 0x10000, RZ ;  /* 0x00010000fb177824 */ /* 0x000fe400078e00ff */
[----:B------:R-:W4:Y:S01]  /*195a0*/  LDL.LU R251, [R1+0x5e0] ;  /* 0x0005e00001fb7983 */ /* 0x000f220000300800 */
[----:B------:R-:W-:Y:S01]  /*195b0*/  FFMA R5, R186, R60, R5 ;  /* 0x0000003cba057223 */ /* 0x000fe20000000005 */
[----:B------:R-:W-:Y:S02]  /*195c0*/  F2FP.BF16.PACK_AB R93, R22, R61 ;  /* 0x0000003d165d723e */ /* 0x000fe400000010ff */
[----:B------:R-:W4:Y:S01]  /*195d0*/  LDL.LU R241, [R1+0x690] ;  /* 0x0006900001f17983 */ /* 0x000f220000300800 */
[----:B------:R-:W-:Y:S01]  /*195e0*/  FFMA R146, R146, R5, R23 ;  /* 0x0000000592927223 */ /* 0x000fe20000000017 */
[----:B------:R-:W-:Y:S01]  /*195f0*/  FFMA R60, R131, R12, R62 ;  /* 0x0000000c833c7223 */ /* 0x000fe2000000003e */
[----:B------:R-:W-:Y:S01]  /*19600*/  IMAD.U32 R22, R244, 0x10000, RZ ;  /* 0x00010000f4167824 */ /* 0x000fe200078e00ff */
[----:B------:R-:W-:Y:S01]  /*19610*/  FMUL R23, R242, R6 ;  /* 0x00000006f2177220 */ /* 0x000fe20000400000 */
[----:B------:R-:W-:-:S02]  /*19620*/  PRMT R6, R244, 0x7632, R6 ;  /* 0x00007632f4067816 */ /* 0x000fc40000000006 */
[----:B------:R-:W4:Y:S01]  /*19630*/  LDL.LU R244, [R1+0x3dc] ;  /* 0x0003dc0001f47983 */ /* 0x000f220000300800 */
[----:B------:R-:W-:Y:S01]  /*19640*/  IMAD.U32 R59, R243, 0x10000, RZ ;  /* 0x00010000f33b7824 */ /* 0x000fe200078e00ff */
[----:B------:R-:W-:Y:S01]  /*19650*/  F2FP.BF16.PACK_AB R13, R60, R13 ;  /* 0x0000000d3c0d723e */ /* 0x000fe200000010ff */
[----:B------:R-:W-:Y:S02]  /*19660*/  FMUL R7, R247, R7 ;  /* 0x00000007f7077220 */ /* 0x000fe40000400000 */
[----:B------:R-:W4:Y:S01]  /*19670*/  LDL.LU R247, [R1+0x2e0] ;  /* 0x0002e00001f77983 */ /* 0x000f220000300800 */
[----:B------:R-:W-:Y:S01]  /*19680*/  FFMA R59, R23, R59, R22 ;  /* 0x0000003b173b7223 */ /* 0x000fe20000000016 */
[----:B------:R-:W-:Y:S01]  /*19690*/  PRMT R58, R243, 0x7632, R58 ;  /* 0x00007632f33a7816 */ /* 0x000fe2000000003a */
[----:B------:R-:W-:Y:S02]  /*196a0*/  IMAD.U32 R86, R63, 0x10000, RZ ;  /* 0x000100003f567824 */ /* 0x000fe400078e00ff */
[C---:B--2---:R-:W-:Y:S01]  /*196b0*/  IMAD.U32 R60, R249.reuse, 0x10000, RZ ;  /* 0x00010000f93c7824 */ /* 0x044fe200078e00ff */
[----:B------:R-:W-:Y:S01]  /*196c0*/  PRMT R61, R249, 0x7632, R61 ;  /* 0x00007632f93d7816 */ /* 0x000fe2000000003d */
[----:B---3--:R-:W-:Y:S01]  /*196d0*/  IMAD.U32 R22, R250, 0x10000, RZ ;  /* 0x00010000fa167824 */ /* 0x008fe200078e00ff */
[----:B----4-:R-:W-:Y:S01]  /*196e0*/  FMUL R23, R245, R10 ;  /* 0x0000000af5177220 */ /* 0x010fe20000400000 */
[----:B------:R-:W-:-:S02]  /*196f0*/  FMUL R11, R248, R11 ;  /* 0x0000000bf80b7220 */ /* 0x000fc40000400000 */
[----:B------:R-:W2:Y:S01]  /*19700*/  LDL.LU R248, [R1+0x68c] ;  /* 0x00068c0001f87983 */ /* 0x000ea20000300800 */
[----:B------:R-:W-:-:S03]  /*19710*/  PRMT R10, R250, 0x7632, R10 ;  /* 0x00007632fa0a7816 */ /* 0x000fc6000000000a */
[----:B------:R-:W3:Y:S04]  /*19720*/  LDL.LU R249, [R1+0x5d4] ;  /* 0x0005d40001f97983 */ /* 0x000ee80000300800 */
[----:B------:R-:W4:Y:S04]  /*19730*/  LDL.LU R245, [R1+0x3d8] ;  /* 0x0003d80001f57983 */ /* 0x000f280000300800 */
[----:B------:R-:W4:Y:S04]  /*19740*/  LDL.LU R250, [R1+0x298] ;  /* 0x0002980001fa7983 */ /* 0x000f280000300800 */
[----:B------:R-:W4:Y:S01]  /*19750*/  LDL.LU R242, [R1+0x688] ;  /* 0x0006880001f27983 */ /* 0x000f220000300800 */
[--C-:B------:R-:W-:Y:S01]  /*19760*/  FFMA R23, R23, R60, R22.reuse ;  /* 0x0000003c17177223 */ /* 0x100fe20000000016 */
[----:B------:R-:W-:Y:S01]  /*19770*/  IMAD.U32 R62, R61, 0x10000, RZ ;  /* 0x000100003d3e7824 */ /* 0x000fe200078e00ff */
[C---:B------:R-:W-:Y:S01]  /*19780*/  PRMT R22, R246.reuse, 0x7632, R22 ;  /* 0x00007632f6167816 */ /* 0x040fe20000000016 */
[----:B------:R-:W-:Y:S01]  /*19790*/  IMAD.U32 R61, R246, 0x10000, RZ ;  /* 0x00010000f63d7824 */ /* 0x000fe200078e00ff */
[----:B------:R-:W4:Y:S04]  /*197a0*/  LDL.LU R243, [R1+0x678] ;  /* 0x0006780001f37983 */ /* 0x000f280000300800 */
[----:B------:R-:W4:Y:S01]  /*197b0*/  LDL.LU R246, [R1+0x64c] ;  /* 0x00064c0001f67983 */ /* 0x000f220000300800 */
[C---:B------:R-:W-:Y:S01]  /*197c0*/  PRMT R60, R251.reuse, 0x7632, R60 ;  /* 0x00007632fb3c7816 */ /* 0x040fe2000000003c */
[----:B------:R-:W-:-:S02]  /*197d0*/  IMAD.U32 R63, R251, 0x10000, RZ ;  /* 0x00010000fb3f7824 */ /* 0x000fc400078e00ff */
[----:B------:R-:W4:Y:S01]  /*197e0*/  LDL.LU R251, [R1+0x3b4] ;  /* 0x0003b40001fb7983 */ /* 0x000f220000300800 */
[----:B------:R-:W-:-:S04]  /*197f0*/  IMAD.U32 R4, R4, 0x10000, RZ ;  /* 0x0001000004047824 */ /* 0x000fc800078e00ff */
[----:B------:R-:W-:Y:S02]  /*19800*/  FFMA R8, R185, R8, R4 ;  /* 0x00000008b9087223 */ /* 0x000fe40000000004 */
[----:B------:R-:W1:Y:S01]  /*19810*/  LDS.64 R4, [R82] ;  /* 0x0000000052047984 */ /* 0x000e620000000a00 */
[----:B------:R-:W-:-:S03]  /*19820*/  IMAD.U32 R6, R6, 0x10000, RZ ;  /* 0x0001000006067824 */ /* 0x000fc600078e00ff */
[----:B------:R-:W2:Y:S01]  /*19830*/  LDS.64 R82, [R83] ;  /* 0x0000000053527984 */ /* 0x000ea20000000a00 */
[----:B------:R-:W-:-:S04]  /*19840*/  IMAD.U32 R58, R58, 0x10000, RZ ;  /* 0x000100003a3a7824 */ /* 0x000fc800078e00ff */
[----:B------:R-:W-:Y:S02]  /*19850*/  FFMA R58, R7, R58, R6 ;  /* 0x0000003a073a7223 */ /* 0x000fe40000000006 */
[----:B------:R-:W2:Y:S01]  /*19860*/  LDS.64 R6, [R88] ;  /* 0x0000000058067984 */ /* 0x000ea20000000a00 */
[----:B------:R-:W-:Y:S02]  /*19870*/  IMAD.U32 R10, R10, 0x10000, RZ ;  /* 0x000100000a0a7824 */ /* 0x000fe400078e00ff */
[----:B------:R-:W-:Y:S02]  /*19880*/  IMAD.U32 R22, R22, 0x10000, RZ ;  /* 0x0001000016167824 */ /* 0x000fe400078e00ff */
[----:B------:R-:W-:Y:S01]  /*19890*/  IMAD.U32 R60, R60, 0x10000, RZ ;  /* 0x000100003c3c7824 */ /* 0x000fe200078e00ff */
[----:B------:R-:W-:Y:S01]  /*198a0*/  FFMA R10, R11, R62, R10 ;  /* 0x0000003e0b0a7223 */ /* 0x000fe2000000000a */
[----:B------:R-:W-:Y:S01]  /*198b0*/  FFMA R21, R21, R58, R22 ;  /* 0x0000003a15157223 */ /* 0x000fe20000000016 */
[----:B------:R-:W-:Y:S01]  /*198c0*/  FFMA R20, R20, R59, R61 ;  /* 0x0000003b14147223 */ /* 0x000fe2000000003d */
[----:B------:R-:W-:Y:S01]  /*198d0*/  FFMA R23, R18, R23, R63 ;  /* 0x0000001712177223 */ /* 0x000fe2000000003f */
[----:B------:R-:W-:Y:S01]  /*198e0*/  FFMA R22, R19, R10, R60 ;  /* 0x0000000a13167223 */ /* 0x000fe2000000003c */
[C---:B------:R-:W-:Y:S01]  /*198f0*/  PRMT R10, R244.reuse, 0x7632, R10 ;  /* 0x00007632f40a7816 */ /* 0x040fe2000000000a */
[----:B------:R-:W-:Y:S01]  /*19900*/  IMAD.U32 R18, R244, 0x10000, RZ ;  /* 0x00010000f4127824 */ /* 0x000fe200078e00ff */
[----:B------:R-:W2:Y:S03]  /*19910*/  LDS.64 R88, [R89] ;  /* 0x0000000059587984 */ /* 0x000ea60000000a00 */
[----:B------:R-:W-:Y:S01]  /*19920*/  IMAD.U32 R59, R10, 0x10000, RZ ;  /* 0x000100000a3b7824 */ /* 0x000fe200078e00ff */
[----:B------:R-:W4:Y:S01]  /*19930*/  LDL.LU R244, [R1+0x2c0] ;  /* 0x0002c00001f47983 */ /* 0x000f220000300800 */
[----:B------:R-:W-:Y:S01]  /*19940*/  IMAD.U32 R10, R247, 0x10000, RZ ;  /* 0x00010000f70a7824 */ /* 0x000fe200078e00ff */
[----:B-1----:R-:W-:Y:S01]  /*19950*/  FMUL R11, R241, R4 ;  /* 0x00000004f10b7220 */ /* 0x002fe20000400000 */
[----:B------:R-:W-:-:S02]  /*19960*/  PRMT R4, R247, 0x7632, R4 ;  /* 0x00007632f7047816 */ /* 0x000fc40000000004 */
[----:B------:R-:W4:Y:S01]  /*19970*/  LDL.LU R247, [R1+0x61c] ;  /* 0x00061c0001f77983 */ /* 0x000f220000300800 */
[----:B------:R-:W-:Y:S02]  /*19980*/  FFMA R11, R11, R18, R10 ;  /* 0x000000120b0b7223 */ /* 0x000fe4000000000a */
[----:B------:R-:W-:Y:S01]  /*19990*/  IMAD.U32 R4, R4, 0x10000, RZ ;  /* 0x0001000004047824 */ /* 0x000fe200078e00ff */
[----:B--2---:R-:W-:Y:S02]  /*199a0*/  FMUL R5, R248, R5 ;  /* 0x00000005f8057220 */ /* 0x004fe40000400000 */
[----:B------:R-:W2:Y:S01]  /*199b0*/  LDL.LU R248, [R1+0x5d0] ;  /* 0x0005d00001f87983 */ /* 0x000ea20000300800 */
[C---:B---3--:R-:W-:Y:S01]  /*199c0*/  IMAD.U32 R19, R249.reuse, 0x10000, RZ ;  /* 0x00010000f9137824 */ /* 0x048fe200078e00ff */
[----:B------:R-:W-:Y:S01]  /*199d0*/  PRMT R58, R249, 0x7632, R58 ;  /* 0x00007632f93a7816 */ /* 0x000fe2000000003a */
[----:B------:R-:W-:Y:S01]  /*199e0*/  FFMA R10, R5, R59, R4 ;  /* 0x0000003b050a7223 */ /* 0x000fe20000000004 */
[----:B------:R-:W3:Y:S01]  /*199f0*/  LDL.LU R249, [R1+0x590] ;  /* 0x0005900001f97983 */ /* 0x000ee20000300800 */
[----:B------:R-:W-:Y:S01]  /*19a00*/  FFMA R56, R56, R11, R19 ;  /* 0x0000000b38387223 */ /* 0x000fe20000000013 */
[----:B----4-:R-:W-:-:S02]  /*19a10*/  IMAD.U32 R19, R245, 0x10000, RZ ;  /* 0x00010000f5137824 */ /* 0x010fc400078e00ff */
[----:B------:R-:W-:Y:S02]  /*19a20*/  IMAD.U32 R58, R58, 0x10000, RZ ;  /* 0x000100003a3a7824 */ /* 0x000fe400078e00ff */
[----:B------:R-:W-:Y:S01]  /*19a30*/  IMAD.U32 R4, R250, 0x10000, RZ ;  /* 0x00010000fa047824 */ /* 0x000fe200078e00ff */
[----:B------:R-:W-:Y:S01]  /*19a40*/  FMUL R5, R242, R82 ;  /* 0x00000052f2057220 */ /* 0x000fe20000400000 */
[----:B------:R-:W-:Y:S01]  /*19a50*/  FFMA R57, R57, R10, R58 ;  /* 0x0000000a39397223 */ /* 0x000fe2000000003a */
[----:B------:R-:W-:Y:S02]  /*19a60*/  PRMT R10, R245, 0x7632, R10 ;  /* 0x00007632f50a7816 */ /* 0x000fe4000000000a */
[--C-:B------:R-:W-:Y:S01]  /*19a70*/  FFMA R19, R5, R19, R4.reuse ;  /* 0x0000001305137223 */ /* 0x100fe20000000004 */
[----:B------:R-:W-:Y:S02]  /*19a80*/  PRMT R4, R250, 0x7632, R4 ;  /* 0x00007632fa047816 */ /* 0x000fe40000000004 */
[----:B------:R-:W4:Y:S01]  /*19a90*/  LDL.LU R250, [R1+0x618] ;  /* 0x0006180001fa7983 */ /* 0x000f220000300800 */
[----:B------:R-:W-:-:S03]  /*19aa0*/  FMUL R11, R246, R6 ;  /* 0x00000006f60b7220 */ /* 0x000fc60000400000 */
[----:B------:R-:W4:Y:S04]  /*19ab0*/  LDL.LU R245, [R1+0x60c] ;  /* 0x00060c0001f57983 */ /* 0x000f280000300800 */
[----:B------:R-:W4:Y:S01]  /*19ac0*/  LDL.LU R246, [R1+0x3b0] ;  /* 0x0003b00001f67983 */ /* 0x000f220000300800 */
[----:B------:R-:W-:Y:S01]  /*19ad0*/  IMAD.U32 R18, R10, 0x10000, RZ ;  /* 0x000100000a127824 */ /* 0x000fe200078e00ff */
[C---:B------:R-:W-:Y:S01]  /*19ae0*/  PRMT R10, R251.reuse, 0x7632, R10 ;  /* 0x00007632fb0a7816 */ /* 0x040fe2000000000a */
[----:B------:R-:W-:Y:S02]  /*19af0*/  IMAD.U32 R58, R251, 0x10000, RZ ;  /* 0x00010000fb3a7824 */ /* 0x000fe400078e00ff */
[----:B------:R-:W4:Y:S02]  /*19b00*/  LDL.LU R251, [R1+0x2b0] ;  /* 0x0002b00001fb7983 */ /* 0x000f240000300800 */
[----:B------:R-:W-:Y:S01]  /*19b10*/  IMAD.U32 R59, R10, 0x10000, RZ ;  /* 0x000100000a3b7824 */ /* 0x000fe200078e00ff */
[----:B------:R-:W-:Y:S01]  /*19b20*/  FMUL R83, R243, R83 ;  /* 0x00000053f3537220 */ /* 0x000fe20000400000 */
[----:B------:R-:W-:-:S04]  /*19b30*/  IMAD.U32 R4, R4, 0x10000, RZ ;  /* 0x0001000004047824 */ /* 0x000fc800078e00ff */
[----:B------:R-:W-:Y:S01]  /*19b40*/  FFMA R18, R83, R18, R4 ;  /* 0x0000001253127223 */ /* 0x000fe20000000004 */
[C---:B------:R-:W-:Y:S01]  /*19b50*/  PRMT R5, R244.reuse, 0x7632, R5 ;  /* 0x00007632f4057816 */ /* 0x040fe20000000005 */
[----:B------:R-:W-:-:S04]  /*19b60*/  IMAD.U32 R6, R244, 0x10000, RZ ;  /* 0x00010000f4067824 */ /* 0x000fc800078e00ff */
[----:B------:R-:W-:Y:S01]  /*19b70*/  IMAD.U32 R5, R5, 0x10000, RZ ;  /* 0x0001000005057824 */ /* 0x000fe200078e00ff */
[----:B------:R-:W-:Y:S02]  /*19b80*/  FMUL R10, R247, R7 ;  /* 0x00000007f70a7220 */ /* 0x000fe40000400000 */
[----:B------:R-:W4:Y:S02]  /*19b90*/  LDL.LU R247, [R1+0x304] ;  /* 0x0003040001f77983 */ /* 0x000f240000300800 */
[--C-:B------:R-:W-:Y:S01]  /*19ba0*/  FFMA R10, R10, R59, R5.reuse ;  /* 0x0000003b0a0a7223 */ /* 0x100fe20000000005 */
[----:B------:R-:W-:Y:S01]  /*19bb0*/  FFMA R11, R11, R58, R6 ;  /* 0x0000003a0b0b7223 */ /* 0x000fe20000000006 */
[C---:B--2---:R-:W-:Y:S01]  /*19bc0*/  PRMT R4, R248.reuse, 0x7632, R4 ;  /* 0x00007632f8047816 */ /* 0x044fe20000000004 */
[----:B------:R-:W-:Y:S02]  /*19bd0*/  IMAD.U32 R7, R248, 0x10000, RZ ;  /* 0x00010000f8077824 */ /* 0x000fe400078e00ff */
[----:B------:R-:W2:Y:S01]  /*19be0*/  LDL.LU R248, [R1+0x58c] ;  /* 0x00058c0001f87983 */ /* 0x000ea20000300800 */
[C---:B---3--:R-:W-:Y:S01]  /*19bf0*/  PRMT R5, R249.reuse, 0x7632, R5 ;  /* 0x00007632f9057816 */ /* 0x048fe20000000005 */
[----:B------:R-:W-:Y:S01]  /*19c00*/  IMAD.U32 R59, R249, 0x10000, RZ ;  /* 0x00010000f93b7824 */ /* 0x000fe200078e00ff */
[----:B------:R-:W-:Y:S01]  /*19c10*/  FFMA R19, R54, R19, R7 ;  /* 0x0000001336137223 */ /* 0x000fe20000000007 */
[----:B------:R-:W3:Y:S01]  /*19c20*/  LDL.LU R249, [R1+0x400] ;  /* 0x0004000001f97983 */ /* 0x000ee20000300800 */
[----:B------:R-:W-:Y:S01]  /*19c30*/  IMAD.U32 R6, R4, 0x10000, RZ ;  /* 0x0001000004067824 */ /* 0x000fe200078e00ff */
[----:B------:R-:W-:-:S03]  /*19c40*/  F2FP.BF16.PACK_AB R54, R22, R23 ;  /* 0x000000171636723e */ /* 0x000fc600000010ff */
[----:B------:R-:W-:Y:S01]  /*19c50*/  FFMA R18, R55, R18, R6 ;  /* 0x0000001237127223 */ /* 0x000fe20000000006 */
[----:B----4-:R-:W-:Y:S02]  /*19c60*/  FMUL R88, R250, R88 ;  /* 0x00000058fa587220 */ /* 0x010fe40000400000 */
[----:B------:R-:W4:Y:S01]  /*19c70*/  LDL.LU R250, [R1+0x32c] ;  /* 0x00032c0001fa7983 */ /* 0x000f220000300800 */
[----:B------:R-:W-:-:S05]  /*19c80*/  PRMT R7, R246, 0x7632, R7 ;  /* 0x00007632f6077816 */ /* 0x000fca0000000007 */
[----:B------:R-:W-:Y:S01]  /*19c90*/  IMAD.U32 R22, R7, 0x10000, RZ ;  /* 0x0001000007167824 */ /* 0x000fe200078e00ff */
[C---:B------:R-:W-:Y:S01]  /*19ca0*/  PRMT R6, R251.reuse, 0x7632, R6 ;  /* 0x00007632fb067816 */ /* 0x040fe20000000006 */
[----:B------:R-:W-:Y:S02]  /*19cb0*/  IMAD.U32 R7, R251, 0x10000, RZ ;  /* 0x00010000fb077824 */ /* 0x000fe400078e00ff */
[----:B------:R-:W4:Y:S01]  /*19cc0*/  LDL.LU R251, [R1+0x3fc] ;  /* 0x0003fc0001fb7983 */ /* 0x000f220000300800 */
[----:B------:R-:W-:-:S03]  /*19cd0*/  FMUL R89, R245, R89 ;  /* 0x00000059f5597220 */ /* 0x000fc60000400000 */
[----:B------:R-:W4:Y:S04]  /*19ce0*/  LDL.LU R243, [R1+0x14] ;  /* 0x0000140001f37983 */ /* 0x000f280000300800 */
[----:B------:R-:W4:Y:S04]  /*19cf0*/  LDL.LU R244, [R1+0x10] ;  /* 0x0000100001f47983 */ /* 0x000f280000300800 */
[----:B------:R-:W4:Y:S01]  /*19d00*/  LDL.LU R245, [R1+0xc] ;  /* 0x00000c0001f57983 */ /* 0x000f220000300800 */
[----:B------:R-:W-:Y:S01]  /*19d10*/  IMAD.U32 R58, R5, 0x10000, RZ ;  /* 0x00010000053a7824 */ /* 0x000fe200078e00ff */
[----:B------:R-:W-:Y:S01]  /*19d20*/  FFMA R11, R126, R11, R59 ;  /* 0x0000000b7e0b7223 */ /* 0x000fe2000000003b */
[----:B------:R-:W-:-:S02]  /*19d30*/  F2FP.BF16.PACK_AB R18, R18, R19 ;  /* 0x000000131212723e */ /* 0x000fc400000010ff */
[----:B------:R-:W-:Y:S01]  /*19d40*/  F2FP.BF16.PACK_AB R55, R21, R20 ;  /* 0x000000141537723e */ /* 0x000fe200000010ff */
[----:B------:R-:W-:Y:S01]  /*19d50*/  FFMA R10, R127, R10, R58 ;  /* 0x0000000a7f0a7223 */ /* 0x000fe2000000003a */
[----:B------:R-:W-:Y:S01]  /*19d60*/  IMAD.U32 R6, R6, 0x10000, RZ ;  /* 0x0001000006067824 */ /* 0x000fe200078e00ff */
[----:B------:R-:W-:Y:S01]  /*19d70*/  FMUL R91, R183, R91 ;  /* 0x0000005bb75b7220 */ /* 0x000fe20000400000 */
[----:B------:R-:W1:Y:S02]  /*19d80*/  LDS.64 R4, [R52] ;  /* 0x0000000034047984 */ /* 0x000e640000000a00 */
[----:B------:R-:W-:Y:S01]  /*19d90*/  F2FP.BF16.PACK_AB R19, R10, R11 ;  /* 0x0000000b0a13723e */ /* 0x000fe200000010ff */
[----:B------:R-:W-:Y:S01]  /*19da0*/  IMAD.U32 R10, R224, 0x10000, RZ ;  /* 0x00010000e00a7824 */ /* 0x000fe200078e00ff */
[----:B------:R-:W-:Y:S01]  /*19db0*/  FMUL R11, R184, R90 ;  /* 0x0000005ab80b7220 */ /* 0x000fe20000400000 */
[----:B------:R-:W-:Y:S01]  /*19dc0*/  IMAD.U32 R20, R246, 0x10000, RZ ;  /* 0x00010000f6147824 */ /* 0x000fe200078e00ff */
[----:B------:R-:W-:Y:S01]  /*19dd0*/  FFMA R6, R89, R22, R6 ;  /* 0x0000001659067223 */ /* 0x000fe20000000006 */
[----:B------:R-:W-:Y:S01]  /*19de0*/  PRMT R224, R224, 0x7632, R224 ;  /* 0x00007632e0e07816 */ /* 0x000fe200000000e0 */
[----:B------:R-:W-:Y:S01]  /*19df0*/  BAR.SYNC.DEFER_BLOCKING 0x0 ;  /* 0x0000000000007b1d */ /* 0x000fe20000010000 */
[----:B------:R-:W-:Y:S01]  /*19e00*/  FFMA R7, R88, R20, R7 ;  /* 0x0000001458077223 */ /* 0x000fe20000000007 */
[----:B------:R-:W-:-:S04]  /*19e10*/  IMAD.U32 R21, R247, 0x10000, RZ ;  /* 0x00010000f7157824 */ /* 0x000fc800078e00ff */
[----:B------:R-:W-:Y:S01]  /*19e20*/  FFMA R11, R11, R21, R10 ;  /* 0x000000150b0b7223 */ /* 0x000fe2000000000a */
[----:B------:R-:W-:-:S05]  /*19e30*/  PRMT R21, R247, 0x7632, R21 ;  /* 0x00007632f7157816 */ /* 0x000fca0000000015 */
[----:B------:R-:W-:Y:S02]  /*19e40*/  IMAD.U32 R22, R21, 0x10000, RZ ;  /* 0x0001000015167824 */ /* 0x000fe400078e00ff */
[----:B------:R-:W-:-:S04]  /*19e50*/  IMAD.U32 R224, R224, 0x10000, RZ ;  /* 0x00010000e0e07824 */ /* 0x000fc800078e00ff */
[----:B------:R-:W-:Y:S01]  /*19e60*/  FFMA R224, R91, R22, R224 ;  /* 0x000000165be07223 */ /* 0x000fe200000000e0 */
[----:B------:R-:W-:Y:S04]  /*19e70*/  STS [R2], R50 ;  /* 0x0000003202007388 */ /* 0x000fe80000000800 */
[----:B------:R-:W-:Y:S04]  /*19e80*/  STS [R3+0x1000], R51 ;  /* 0x0010003303007388 */ /* 0x000fe80000000800 */
        /* <DEDUP_REMOVED lines=8> */
[----:B------:R1:W-:Y:S04]  /*19f10*/  STS [R2+0x140], R28 ;  /* 0x0001401c02007388 */ /* 0x0003e80000000800 */
[----:B------:R-:W-:Y:S04]  /*19f20*/  STS [R3+0x1140], R26 ;  /* 0x0011401a03007388 */ /* 0x000fe80000000800 */
[----:B------:R-:W-:Y:S04]  /*19f30*/  STS [R2+0x180], R77 ;  /* 0x0001804d02007388 */ /* 0x000fe80000000800 */
[----:B------:R-:W-:Y:S04]  /*19f40*/  STS [R3+0x1180], R84 ;  /* 0x0011805403007388 */ /* 0x000fe80000000800 */
[----:B------:R-:W-:Y:S04]  /*19f50*/  STS [R2+0x1c0], R55 ;  /* 0x0001c03702007388 */ /* 0x000fe80000000800 */
[----:B------:R-:W-:Y:S04]  /*19f60*/  STS [R3+0x11c0], R54 ;  /* 0x0011c03603007388 */ /* 0x000fe80000000800 */
[----:B------:R-:W-:Y:S01]  /*19f70*/  BAR.SYNC.DEFER_BLOCKING 0x0 ;  /* 0x0000000000007b1d */ /* 0x000fe20000010000 */
[----:B-1----:R-:W-:Y:S01]  /*19f80*/  FMUL R5, R159, R5 ;  /* 0x000000059f057220 */ /* 0x002fe20000400000 */
[----:B------:R-:W-:-:S04]  /*19f90*/  F2FP.BF16.PACK_AB R81, R57, R56 ;  /* 0x000000383951723e */ /* 0x000fc800000010ff */
[----:B------:R-:W-:Y:S01]  /*19fa0*/  LDS.128 R60, [R252] ;  /* 0x00000000fc3c7984 */ /* 0x000fe20000000c00 */
[----:B--2---:R-:W-:-:S04]  /*19fb0*/  IMAD.U32 R21, R248, 0x10000, RZ ;  /* 0x00010000f8157824 */ /* 0x004fc800078e00ff */
[----:B------:R-:W-:Y:S01]  /*19fc0*/  FFMA R7, R128, R7, R21 ;  /* 0x0000000780077223 */ /* 0x000fe20000000015 */
[----:B---3--:R-:W-:-:S04]  /*19fd0*/  IMAD.U32 R23, R249, 0x10000, RZ ;  /* 0x00010000f9177824 */ /* 0x008fc800078e00ff */
[----:B------:R-:W-:Y:S01]  /*19fe0*/  FFMA R11, R144, R11, R23 ;  /* 0x0000000b900b7223 */ /* 0x000fe20000000017 */
[----:B----4-:R-:W-:-:S05]  /*19ff0*/  PRMT R21, R250, 0x7632, R21 ;  /* 0x00007632fa157816 */ /* 0x010fca0000000015 */
[----:B------:R-:W-:Y:S01]  /*1a000*/  IMAD.U32 R23, R21, 0x10000, RZ ;  /* 0x0001000015177824 */ /* 0x000fe200078e00ff */
[C---:B------:R-:W-:Y:S01]  /*1a010*/  PRMT R22, R251.reuse, 0x7632, R22 ;  /* 0x00007632fb167816 */ /* 0x040fe20000000016 */
[----:B------:R-:W-:Y:S02]  /*1a020*/  IMAD.U32 R21, R251, 0x10000, RZ ;  /* 0x00010000fb157824 */ /* 0x000fe400078e00ff */
[----:B------:R-:W2:Y:S01]  /*1a030*/  LDL.LU R251, [R1+0x684] ;  /* 0x0006840001fb7983 */ /* 0x000ea20000300800 */
[----:B------:R-:W-:Y:S02]  /*1a040*/  PRMT R10, R248, 0x7632, R10 ;  /* 0x00007632f80a7816 */ /* 0x000fe4000000000a */
[----:B------:R-:W-:Y:S01]  /*1a050*/  PRMT R20, R249, 0x7632, R20 ;  /* 0x00007632f9147816 */ /* 0x000fe20000000014 */
[----:B------:R-:W-:Y:S01]  /*1a060*/  IMAD.U32 R22, R22, 0x10000, RZ ;  /* 0x0001000016167824 */ /* 0x000fe200078e00ff */
[----:B------:R-:W-:Y:S01]  /*1a070*/  FFMA R147, R147, R8, R86 ;  /* 0x0000000893937223 */ /* 0x000fe20000000056 */
[----:B------:R-:W-:Y:S01]  /*1a080*/  IMAD.U32 R10, R10, 0x10000, RZ ;  /* 0x000100000a0a7824 */ /* 0x000fe200078e00ff */
[----:B------:R-:W-:Y:S01]  /*1a090*/  F2FP.BF16.PACK_AB R12, R125, R124 ;  /* 0x0000007c7d0c723e */ /* 0x000fe200000010ff */
[----:B------:R-:W3:Y:S02]  /*1a0a0*/  LDL.LU R212, [R1+0x680] ;  /* 0x0006800001d47983 */ /* 0x000ee40000300800 */
[----:B------:R-:W-:Y:S01]  /*1a0b0*/  FFMA R10, R129, R6, R10 ;  /* 0x00000006810a7223 */ /* 0x000fe2000000000a */
[----:B------:R-:W-:Y:S01]  /*1a0c0*/  FMUL R6, R181, R4 ;  /* 0x00000004b5067220 */ /* 0x000fe20000400000 */
[C---:B------:R-:W-:Y:S01]  /*1a0d0*/  PRMT R4, R239.reuse, 0x7632, R4 ;  /* 0x00007632ef047816 */ /* 0x040fe20000000004 */
[----:B------:R-:W-:Y:S01]  /*1a0e0*/  IMAD.U32 R20, R20, 0x10000, RZ ;  /* 0x0001000014147824 */ /* 0x000fe200078e00ff */
[----:B------:R-:W-:Y:S01]  /*1a0f0*/  LDS.128 R56, [R245] ;  /* 0x00000000f5387984 */ /* 0x000fe20000000c00 */
[----:B------:R-:W-:-:S02]  /*1a100*/  IMAD.U32 R239, R239, 0x10000, RZ ;  /* 0x00010000efef7824 */ /* 0x000fc400078e00ff */
[----:B------:R-:W-:Y:S01]  /*1a110*/  FFMA R224, R145, R224, R20 ;  /* 0x000000e091e07223 */ /* 0x000fe20000000014 */
[----:B------:R-:W-:Y:S01]  /*1a120*/  IMAD.U32 R4, R4, 0x10000, RZ ;  /* 0x0001000004047824 */ /* 0x000fe200078e00ff */
[----:B------:R-:W4:Y:S01]  /*1a130*/  LDL.LU R213, [R1+0x668] ;  /* 0x0006680001d57983 */ /* 0x000f220000300800 */
[----:B------:R-:W-:Y:S02]  /*1a140*/  IMAD.U32 R20, R250, 0x10000, RZ ;  /* 0x00010000fa147824 */ /* 0x000fe400078e00ff */
[----:B------:R-:W-:Y:S01]  /*1a150*/  FFMA R4, R5, R23, R4 ;  /* 0x0000001705047223 */ /* 0x000fe20000000004 */
[----:B------:R-:W-:Y:S01]  /*1a160*/  F2FP.BF16.PACK_AB R10, R10, R7 ;  /* 0x000000070a0a723e */ /* 0x000fe200000010ff */
[----:B------:R-:W-:Y:S01]  /*1a170*/  FFMA R239, R6, R20, R239 ;  /* 0x0000001406ef7223 */ /* 0x000fe200000000ef */
[----:B------:R-:W2:Y:S01]  /*1a180*/  LDL.LU R214, [R1+0x664] ;  /* 0x0006640001d67983 */ /* 0x000ea20000300800 */
[----:B------:R-:W-:Y:S02]  /*1a190*/  FFMA R165, R165, R4, R22 ;  /* 0x00000004a5a57223 */ /* 0x000fe40000000016 */
[----:B------:R-:W-:Y:S01]  /*1a1a0*/  FFMA R164, R164, R239, R21 ;  /* 0x000000efa4a47223 */ /* 0x000fe20000000015 */
[----:B------:R-:W1:Y:S04]  /*1a1b0*/  LDS.128 R4, [R243] ;  /* 0x00000000f3047984 */ /* 0x000e680000000c00 */
[----:B------:R-:W1:Y:S04]  /*1a1c0*/  LDS.128 R20, [R244] ;  /* 0x00000000f4147984 */ /* 0x000e680000000c00 */
[----:B------:R-:W-:Y:S06]  /*1a1d0*/  BAR.SYNC.DEFER_BLOCKING 0x0 ;  /* 0x0000000000007b1d */ /* 0x000fec0000010000 */
[----:B------:R-:W3:Y:S04]  /*1a1e0*/  LDL.LU R215, [R1+0x660] ;  /* 0x0006600001d77983 */ /* 0x000ee80000300800 */
[----:B------:R-:W3:Y:S04]  /*1a1f0*/  LDL.LU R240, [R1+0x65c] ;  /* 0x00065c0001f07983 */ /* 0x000ee80000300800 */
[----:B------:R-:W3:Y:S04]  /*1a200*/  LDL.LU R241, [R1+0x648] ;  /* 0x0006480001f17983 */ /* 0x000ee80000300800 */
[----:B------:R-:W3:Y:S01]  /*1a210*/  LDL.LU R242, [R1+0x644] ;  /* 0x0006440001f27983 */ /* 0x000ee20000300800 */
[----:B------:R-:W-:-:S03]  /*1a220*/  IMAD.MOV.U32 R28, RZ, RZ, 0x2 ;  /* 0x00000002ff1c7424 */ /* 0x000fc600078e00ff */
[----:B------:R-:W3:Y:S04]  /*1a230*/  LDL.LU R246, [R1+0x638] ;  /* 0x0006380001f67983 */ /* 0x000ee80000300800 */
        /* <DEDUP_REMOVED lines=16> */
[----:B------:R-:W-:Y:S06]  /*1a340*/  BAR.SYNC.DEFER_BLOCKING 0x0 ;  /* 0x0000000000007b1d */ /* 0x000fec0000010000 */
[----:B------:R-:W4:Y:S04]  /*1a350*/  LDL.LU R247, [R1+0x624] ;  /* 0x0006240001f77983 */ /* 0x000f280000300800 */
[----:B------:R-:W4:Y:S04]  /*1a360*/  LDL.LU R248, [R1+0x608] ;  /* 0x0006080001f87983 */ /* 0x000f280000300800 */
[----:B------:R-:W4:Y:S04]  /*1a370*/  LDL.LU R249, [R1+0x604] ;  /* 0x0006040001f97983 */ /* 0x000f280000300800 */
[----:B------:R-:W4:Y:S04]  /*1a380*/  LDL.LU R250, [R1+0x600] ;  /* 0x0006000001fa7983 */ /* 0x000f280000300800 */
[----:B------:R-:W1:Y:S04]  /*1a390*/  LDS.128 R88, [R243] ;  /* 0x00000000f3587984 */ /* 0x000e680000000c00 */
[----:B------:R-:W1:Y:S04]  /*1a3a0*/  LDS.128 R84, [R244] ;  /* 0x00000000f4547984 */ /* 0x000e680000000c00 */
[----:B------:R-:W1:Y:S04]  /*1a3b0*/  LDS.128 R48, [R245] ;  /* 0x00000000f5307984 */ /* 0x000e680000000c00 */
[----:B------:R-:W1:Y:S04]  /*1a3c0*/  LDS.128 R40, [R252] ;  /* 0x00000000fc287984 */ /* 0x000e680000000c00 */
[----:B------:R-:W-:Y:S06]  /*1a3d0*/  BAR.SYNC.DEFER_BLOCKING 0x0 ;  /* 0x0000000000007b1d */ /* 0x000fec0000010000 */
        /* <DEDUP_REMOVED lines=17> */
[----:B------:R-:W1:Y:S04]  /*1a4f0*/  LDS.128 R100, [R243] ;  /* 0x00000000f3647984 */ /* 0x000e680000000c00 */
[----:B------:R-:W1:Y:S04]  /*1a500*/  LDS.128 R96, [R244] ;  /* 0x00000000f4607984 */ /* 0x000e680000000c00 */
[----:B------:R-:W1:Y:S04]  /*1a510*/  LDS.128 R80, [R245] ;  /* 0x00000000f5507984 */ /* 0x000e680000000c00 */
[----:B------:R-:W1:Y:S04]  /*1a520*/  LDS.128 R52, [R252] ;  /* 0x00000000fc347984 */ /* 0x000e680000000c00 */
[----:B------:R-:W-:Y:S06]  /*1a530*/  BAR.SYNC.DEFER_BLOCKING 0x0 ;  /* 0x0000000000007b1d */ /* 0x000fec0000010000 */
[----:B------:R2:W-:Y:S02]  /*1a540*/  STS [R2], R15 ;  /* 0x0000000f02007388 */ /* 0x0005e40000000800 */
[----:B--2---:R-:W-:-:S02]  /*1a550*/  IMAD.WIDE R14, R251, R28, c[0x0][0x1a8] ;  /* 0x00006a00fb0e7625 */ /* 0x004fc400078e021c */
[----:B------:R-:W2:Y:S04]  /*1a560*/  LDL.LU R251, [R1+0x5f8] ;  /* 0x0005f80001fb7983 */ /* 0x000ea80000300800 */
[----:B------:R-:W-:Y:S04]  /*1a570*/  STS [R3+0x1000], R46 ;  /* 0x0010002e03007388 */ /* 0x000fe80000000800 */
[----:B------:R3:W-:Y:S01]  /*1a580*/  STS [R2+0x40], R17 ;  /* 0x0000401102007388 */ /* 0x0007e20000000800 */
[----:B------:R-:W-:-:S03]  /*1a590*/  F2FP.BF16.PACK_AB R24, R149, R148 ;  /* 0x000000949518723e */ /* 0x000fc600000010ff */
[----:B------:R-:W-:Y:S04]  /*1a5a0*/  STS [R3+0x1040], R32 ;  /* 0x0010402003007388 */ /* 0x000fe80000000800 */
[----:B------:R-:W-:Y:S01]  /*1a5b0*/  STS [R2+0x80], R75 ;  /* 0x0000804b02007388 */ /* 0x000fe20000000800 */
[----:B------:R-:W-:-:S03]  /*1a5c0*/  F2FP.BF16.PACK_AB R8, R147, R146 ;  /* 0x000000929308723e */ /* 0x000fc600000010ff */
[----:B------:R-:W-:Y:S01]  /*1a5d0*/  STS [R3+0x1080], R38 ;  /* 0x0010802603007388 */ /* 0x000fe20000000800 */
[----:B------:R-:W-:-:S03]  /*1a5e0*/  F2FP.BF16.PACK_AB R95, R224, R11 ;  /* 0x0000000be05f723e */ /* 0x000fc600000010ff */
[----:B------:R-:W-:Y:S01]  /*1a5f0*/  STS [R2+0xc0], R73 ;  /* 0x0000c04902007388 */ /* 0x000fe20000000800 */
[----:B------:R-:W-:-:S03]  /*1a600*/  F2FP.BF16.PACK_AB R164, R165, R164 ;  /* 0x000000a4a5a4723e */ /* 0x000fc600000010ff */
        /* <DEDUP_REMOVED lines=8> */
[----:B------:R1:W-:Y:S04]  /*1a690*/  STS [R3+0x11c0], R164 ;  /* 0x0011c0a403007388 */ /* 0x0003e80000000800 */
[----:B------:R-:W-:Y:S01]  /*1a6a0*/  BAR.SYNC.DEFER_BLOCKING 0x0 ;  /* 0x0000000000007b1d */ /* 0x000fe20000010000 */
[----:B------:R-:W-:-:S05]  /*1a6b0*/  IMAD.WIDE R10, R9, R28, c[0x0][0x1a8] ;  /* 0x00006a00090a7625 */ /* 0x000fca00078e021c */
[----:B-1----:R1:W-:Y:S01]  /*1a6c0*/  @P4 STG.E.128 [R10.64], R4 ;  /* 0x000000040a004986 */ /* 0x0023e2000c101d04 */
[----:B------:R-:W-:Y:S01]  /*1a6d0*/  LOP3.LUT P4, RZ, R0, 0x200000, RZ, 0xc0, !PT ;  /* 0x0020000000ff7812 */ /* 0x000fe2000788c0ff */
[----:B---3--:R-:W-:Y:S02]  /*1a6e0*/  IMAD.WIDE R16, R212, R28, c[0x0][0x1a8] ;  /* 0x00006a00d4107625 */ /* 0x008fe400078e021c */
[----:B------:R-:W-:Y:S10]  /*1a6f0*/  LDS.128 R24, [R245] ;  /* 0x00000000f5187984 */ /* 0x000ff40000000c00 */
[----:B------:R-:W-:Y:S01]  /*1a700*/  @P4 STG.E.128 [R14.64], R20 ;  /* 0x000000140e004986 */ /* 0x000fe2000c101d04 */
[----:B------:R-:W-:-:S03]  /*1a710*/  LOP3.LUT P4, RZ, R0, 0x100000, RZ, 0xc0, !PT ;  /* 0x0010000000ff7812 */ /* 0x000fc6000788c0ff */
[----:B------:R-:W-:Y:S10]  /*1a720*/  LDS.128 R20, [R244] ;  /* 0x00000000f4147984 */ /* 0x000ff40000000c00 */
[----:B------:R-:W-:Y:S04]  /*1a730*/  @P4 STG.E.128 [R16.64], R56 ;  /* 0x0000003810004986 */ /* 0x000fe8000c101d04 */
[----:B------:R-:W3:Y:S01]  /*1a740*/  LDS.128 R16, [R243] ;  /* 0x00000000f3107984 */ /* 0x000ee20000000c00 */
[----:B----4-:R-:W-:-:S04]  /*1a750*/  IMAD.WIDE R8, R213, R28, c[0x0][0x1a8] ;  /* 0x00006a00d5087625 */ /* 0x010fc800078e021c */
[----:B------:R-:W-:Y:S01]  /*1a760*/  IMAD.WIDE R12, R214, R28, c[0x0][0x1a8] ;  /* 0x00006a00d60c7625 */ /* 0x000fe200078e021c */
[----:B------:R-:W-:-:S03]  /*1a770*/  LOP3.LUT P4, RZ, R0, 0x80000, RZ, 0xc0, !PT ;  /* 0x0008000000ff7812 */ /* 0x000fc6000788c0ff */
[-C--:B------:R-:W-:Y:S01]  /*1a780*/  IMAD.WIDE R2, R215, R28.reuse, c[0x0][0x1a8] ;  /* 0x00006a00d7027625 */ /* 0x080fe200078e021c */
[----:B------:R4:W-:Y:S03]  /*1a790*/  @P3 STG.E.128 [R8.64], R60 ;  /* 0x0000003c08003986 */ /* 0x0009e6000c101d04 */
[-C--:B-1----:R-:W-:Y:S01]  /*1a7a0*/  IMAD.WIDE R4, R240, R28.reuse, c[0x0][0x1a8] ;  /* 0x00006a00f0047625 */ /* 0x082fe200078e021c */
[C---:B------:R-:W-:Y:S01]  /*1a7b0*/  LOP3.LUT P3, RZ, R0.reuse, 0x40000, RZ, 0xc0, !PT ;  /* 0x0004000000ff7812 */ /* 0x040fe2000786c0ff */
[----:B------:R-:W-:Y:S02]  /*1a7c0*/  @P5 STG.E.128 [R12.64], R88 ;  /* 0x000000580c005986 */ /* 0x000fe4000c101d04 */
[-C--:B------:R-:W-:Y:S01]  /*1a7d0*/  IMAD.WIDE R6, R241, R28.reuse, c[0x0][0x1a8] ;  /* 0x00006a00f1067625 */ /* 0x080fe200078e021c */
[----:B------:R-:W-:Y:S01]  /*1a7e0*/  LOP3.LUT P5, RZ, R0, 0x20000, RZ, 0xc0, !PT ;  /* 0x0002000000ff7812 */ /* 0x000fe200078ac0ff */
[----:B------:R1:W-:Y:S02]  /*1a7f0*/  @P6 STG.E.128 [R2.64], R84 ;  /* 0x0000005402006986 */ /* 0x0003e4000c101d04 */
[----:B------:R-:W-:Y:S01]  /*1a800*/  IMAD.WIDE R10, R242, R28, c[0x0][0x1a8] ;  /* 0x00006a00f20a7625 */ /* 0x000fe200078e021c */
[C---:B------:R-:W-:Y:S01]  /*1a810*/  LOP3.LUT P6, RZ, R0.reuse, 0x10000, RZ, 0xc0, !PT ;  /* 0x0001000000ff7812 */ /* 0x040fe200078cc0ff */
[----:B------:R3:W-:Y:S01]  /*1a820*/  @P0 STG.E.128 [R4.64], R48 ;  /* 0x0000003004000986 */ /* 0x0007e2000c101d04 */
[----:B------:R-:W-:-:S03]  /*1a830*/  LOP3.LUT P0, RZ, R0, 0x8000, RZ, 0xc0, !PT ;  /* 0x0000800000ff7812 */ /* 0x000fc6000780c0ff */
[----:B------:R3:W-:Y:S01]  /*1a840*/  @P1 STG.E.128 [R6.64], R40 ;  /* 0x0000002806001986 */ /* 0x0007e2000c101d04 */
[----:B------:R-:W-:-:S03]  /*1a850*/  LOP3.LUT P1, RZ, R0, 0x4000, RZ, 0xc0, !PT ;  /* 0x0000400000ff7812 */ /* 0x000fc6000782c0ff */
[----:B------:R2:W-:Y:S01]  /*1a860*/  @P2 STG.E.128 [R10.64], R100 ;  /* 0x000000640a002986 */ /* 0x0005e2000c101d04 */
[----:B------:R-:W-:Y:S01]  /*1a870*/  LOP3.LUT P2, RZ, R0, 0x2000, RZ, 0xc0, !PT ;  /* 0x0000200000ff7812 */ /* 0x000fe2000784c0ff */
[----:B----4-:R-:W-:-:S04]  /*1a880*/  IMAD.WIDE R8, R246, R28, c[0x0][0x1a8] ;  /* 0x00006a00f6087625 */ /* 0x010fc800078e021c */
[-C--:B-1----:R-:W-:Y:S01]  /*1a890*/  IMAD.WIDE R2, R247, R28.reuse, c[0x0][0x1a8] ;  /* 0x00006a00f7027625 */ /* 0x082fe200078e021c */
[----:B------:R1:W-:Y:S03]  /*1a8a0*/  @P4 STG.E.128 [R8.64], R96 ;  /* 0x0000006008004986 */ /* 0x0003e6000c101d04 */
[-C--:B---3--:R-:W-:Y:S01]  /*1a8b0*/  IMAD.WIDE R4, R248, R28.reuse, c[0x0][0x1a8] ;  /* 0x00006a00f8047625 */ /* 0x088fe200078e021c */
[----:B------:R1:W-:Y:S03]  /*1a8c0*/  @P3 STG.E.128 [R2.64], R80 ;  /* 0x0000005002003986 */ /* 0x0003e6000c101d04 */
[-C--:B------:R-:W-:Y:S01]  /*1a8d0*/  IMAD.WIDE R12, R249, R28.reuse, c[0x0][0x1a8] ;  /* 0x00006a00f90c7625 */ /* 0x080fe200078e021c */
[----:B------:R1:W-:Y:S03]  /*1a8e0*/  @P5 STG.E.128 [R4.64], R52 ;  /* 0x0000003404005986 */ /* 0x0003e6000c101d04 */
[-C--:B------:R-:W-:Y:S01]  /*1a8f0*/  IMAD.WIDE R6, R250, R28.reuse, c[0x0][0x1a8] ;  /* 0x00006a00fa067625 */ /* 0x080fe200078e021c */
[----:B------:R1:W-:Y:S04]  /*1a900*/  @P6 STG.E.128 [R12.64], R16 ;  /* 0x000000100c006986 */ /* 0x0003e8000c101d04 */
[----:B------:R1:W-:Y:S01]  /*1a910*/  @P0 STG.E.128 [R6.64], R20 ;  /* 0x0000001406000986 */ /* 0x0003e2000c101d04 */
[----:B--2---:R-:W-:-:S05]  /*1a920*/  IMAD.WIDE R14, R251, R28, c[0x0][0x1a8] ;  /* 0x00006a00fb0e7625 */ /* 0x004fca00078e021c */
[----:B------:R1:W-:Y:S01]  /*1a930*/  @P1 STG.E.128 [R14.64], R24 ;  /* 0x000000180e001986 */ /* 0x0003e2000c101d04 */
[----:B------:R-:W-:Y:S05]  /*1a940*/  @!P2 EXIT ;  /* 0x000000000000a94d */ /* 0x000fea0003800000 */
[----:B------:R-:W2:Y:S04]  /*1a950*/  LDL.LU R251, [R1+0x5f4] ;  /* 0x0005f40001fb7983 */ /* 0x000ea80000300800 */
[----:B-1----:R-:W1:Y:S01]  /*1a960*/  LDS.128 R4, [R252] ;  /* 0x00000000fc047984 */ /* 0x002e620000000c00 */
[----:B--2---:R-:W-:-:S05]  /*1a970*/  IMAD.WIDE R2, R251, R28, c[0x0][0x1a8] ;  /* 0x00006a00fb027625 */ /* 0x004fca00078e021c */
[----:B-1----:R-:W-:Y:S01]  /*1a980*/  STG.E.128 [R2.64], R4 ;  /* 0x0000000402007986 */ /* 0x002fe2000c101d04 */
[----:B------:R-:W-:Y:S05]  /*1a990*/  EXIT ;  /* 0x000000000000794d */ /* 0x000fea0003800000 */
.L_x_1:
[----:B------:R-:W-:-:S00]  /*1a9a0*/  BRA `(.L_x_1) ;  /* 0xfffffff000007947 */ /* 0x000fc0000383ffff */
[----:B------:R-:W-:-:S00]  /*1a9b0*/  NOP ;  /* 0x0000000000007918 */ /* 0x000fc00000000000 */
        /* <DEDUP_REMOVED lines=12> */
.L_x_2:


//--------------------- .nv.shared.triton_        --------------------------
	.section	.nv.shared.triton_,"aw",@nobits
	.sectionflags	@""
	.align	16
